//
// Generated by NVIDIA NVVM Compiler
//
// Compiler Build ID: CL-36424714
// Cuda compilation tools, release 13.0, V13.0.88
// Based on NVVM 20.0.0
//

.version 9.0
.target sm_100
.address_size 64

	// .globl	_Z7TXfieldP6float2PKfS2_PKS_S4_S4_S2_S2_ffffffiiiii
.const .align 4 .f32 PI = 0f40490FDB;
.const .align 4 .b8 Ar[16] = {238, 124, 63, 62, 188, 116, 147, 62, 238, 124, 63, 62, 188, 116, 147, 62};
.const .align 4 .b8 Ai[16] = {205, 204, 140, 62, 172, 28, 250, 191, 205, 204, 140, 190, 172, 28, 250, 63};
.const .align 4 .b8 Br[16] = {35, 219, 145, 64, 104, 145, 9, 65, 35, 219, 145, 64, 104, 145, 9, 65};
.const .align 4 .b8 Bi[16] = {82, 184, 204, 193, 104, 145, 253, 192, 82, 184, 204, 65, 104, 145, 253, 64};
.global .align 4 .b8 __cudart_i2opi_f[24] = {65, 144, 67, 60, 153, 149, 98, 219, 192, 221, 52, 245, 209, 87, 39, 252, 41, 21, 68, 78, 110, 131, 249, 162};

.visible .entry _Z7TXfieldP6float2PKfS2_PKS_S4_S4_S2_S2_ffffffiiiii(
	.param .u64 .ptr .align 1 _Z7TXfieldP6float2PKfS2_PKS_S4_S4_S2_S2_ffffffiiiii_param_0,
	.param .u64 .ptr .align 1 _Z7TXfieldP6float2PKfS2_PKS_S4_S4_S2_S2_ffffffiiiii_param_1,
	.param .u64 .ptr .align 1 _Z7TXfieldP6float2PKfS2_PKS_S4_S4_S2_S2_ffffffiiiii_param_2,
	.param .u64 .ptr .align 1 _Z7TXfieldP6float2PKfS2_PKS_S4_S4_S2_S2_ffffffiiiii_param_3,
	.param .u64 .ptr .align 1 _Z7TXfieldP6float2PKfS2_PKS_S4_S4_S2_S2_ffffffiiiii_param_4,
	.param .u64 .ptr .align 1 _Z7TXfieldP6float2PKfS2_PKS_S4_S4_S2_S2_ffffffiiiii_param_5,
	.param .u64 .ptr .align 1 _Z7TXfieldP6float2PKfS2_PKS_S4_S4_S2_S2_ffffffiiiii_param_6,
	.param .u64 .ptr .align 1 _Z7TXfieldP6float2PKfS2_PKS_S4_S4_S2_S2_ffffffiiiii_param_7,
	.param .f32 _Z7TXfieldP6float2PKfS2_PKS_S4_S4_S2_S2_ffffffiiiii_param_8,
	.param .f32 _Z7TXfieldP6float2PKfS2_PKS_S4_S4_S2_S2_ffffffiiiii_param_9,
	.param .f32 _Z7TXfieldP6float2PKfS2_PKS_S4_S4_S2_S2_ffffffiiiii_param_10,
	.param .f32 _Z7TXfieldP6float2PKfS2_PKS_S4_S4_S2_S2_ffffffiiiii_param_11,
	.param .f32 _Z7TXfieldP6float2PKfS2_PKS_S4_S4_S2_S2_ffffffiiiii_param_12,
	.param .f32 _Z7TXfieldP6float2PKfS2_PKS_S4_S4_S2_S2_ffffffiiiii_param_13,
	.param .u32 _Z7TXfieldP6float2PKfS2_PKS_S4_S4_S2_S2_ffffffiiiii_param_14,
	.param .u32 _Z7TXfieldP6float2PKfS2_PKS_S4_S4_S2_S2_ffffffiiiii_param_15,
	.param .u32 _Z7TXfieldP6float2PKfS2_PKS_S4_S4_S2_S2_ffffffiiiii_param_16,
	.param .u32 _Z7TXfieldP6float2PKfS2_PKS_S4_S4_S2_S2_ffffffiiiii_param_17,
	.param .u32 _Z7TXfieldP6float2PKfS2_PKS_S4_S4_S2_S2_ffffffiiiii_param_18
)
{
	.local .align 4 .b8 	__local_depot0[28];
	.reg .b64 	%SP;
	.reg .b64 	%SPL;
	.reg .pred 	%p<332>;
	.reg .b32 	%r<1420>;
	.reg .b32 	%f<1732>;
	.reg .b64 	%rd<619>;
	.reg .b64 	%fd<71>;

	mov.u64 	%SPL, __local_depot0;
	ld.param.u64 	%rd141, [_Z7TXfieldP6float2PKfS2_PKS_S4_S4_S2_S2_ffffffiiiii_param_1];
	ld.param.u64 	%rd142, [_Z7TXfieldP6float2PKfS2_PKS_S4_S4_S2_S2_ffffffiiiii_param_2];
	ld.param.u64 	%rd143, [_Z7TXfieldP6float2PKfS2_PKS_S4_S4_S2_S2_ffffffiiiii_param_3];
	ld.param.u64 	%rd144, [_Z7TXfieldP6float2PKfS2_PKS_S4_S4_S2_S2_ffffffiiiii_param_4];
	ld.param.u64 	%rd145, [_Z7TXfieldP6float2PKfS2_PKS_S4_S4_S2_S2_ffffffiiiii_param_5];
	ld.param.f32 	%f282, [_Z7TXfieldP6float2PKfS2_PKS_S4_S4_S2_S2_ffffffiiiii_param_8];
	ld.param.f32 	%f283, [_Z7TXfieldP6float2PKfS2_PKS_S4_S4_S2_S2_ffffffiiiii_param_9];
	ld.param.f32 	%f284, [_Z7TXfieldP6float2PKfS2_PKS_S4_S4_S2_S2_ffffffiiiii_param_10];
	ld.param.f32 	%f285, [_Z7TXfieldP6float2PKfS2_PKS_S4_S4_S2_S2_ffffffiiiii_param_11];
	ld.param.f32 	%f286, [_Z7TXfieldP6float2PKfS2_PKS_S4_S4_S2_S2_ffffffiiiii_param_12];
	ld.param.f32 	%f287, [_Z7TXfieldP6float2PKfS2_PKS_S4_S4_S2_S2_ffffffiiiii_param_13];
	ld.param.u32 	%r481, [_Z7TXfieldP6float2PKfS2_PKS_S4_S4_S2_S2_ffffffiiiii_param_14];
	ld.param.u32 	%r482, [_Z7TXfieldP6float2PKfS2_PKS_S4_S4_S2_S2_ffffffiiiii_param_15];
	ld.param.u32 	%r483, [_Z7TXfieldP6float2PKfS2_PKS_S4_S4_S2_S2_ffffffiiiii_param_16];
	ld.param.u32 	%r485, [_Z7TXfieldP6float2PKfS2_PKS_S4_S4_S2_S2_ffffffiiiii_param_17];
	ld.param.u32 	%r484, [_Z7TXfieldP6float2PKfS2_PKS_S4_S4_S2_S2_ffffffiiiii_param_18];
	add.u64 	%rd1, %SPL, 0;
	add.u64 	%rd2, %SPL, 0;
	add.u64 	%rd3, %SPL, 0;
	add.u64 	%rd4, %SPL, 0;
	add.u64 	%rd5, %SPL, 0;
	add.u64 	%rd6, %SPL, 0;
	add.u64 	%rd7, %SPL, 0;
	add.u64 	%rd8, %SPL, 0;
	add.u64 	%rd9, %SPL, 0;
	add.u64 	%rd10, %SPL, 0;
	add.u64 	%rd11, %SPL, 0;
	add.u64 	%rd12, %SPL, 0;
	add.u64 	%rd13, %SPL, 0;
	add.u64 	%rd14, %SPL, 0;
	add.u64 	%rd15, %SPL, 0;
	add.u64 	%rd16, %SPL, 0;
	add.u64 	%rd17, %SPL, 0;
	add.u64 	%rd18, %SPL, 0;
	add.u64 	%rd19, %SPL, 0;
	add.u64 	%rd20, %SPL, 0;
	add.u64 	%rd21, %SPL, 0;
	add.u64 	%rd22, %SPL, 0;
	add.u64 	%rd23, %SPL, 0;
	mov.u32 	%r486, %ctaid.x;
	mov.u32 	%r487, %ntid.x;
	mov.u32 	%r488, %tid.x;
	mad.lo.s32 	%r1, %r486, %r487, %r488;
	mov.u32 	%r489, %ctaid.y;
	mov.u32 	%r490, %ntid.y;
	mov.u32 	%r491, %tid.y;
	mad.lo.s32 	%r2, %r489, %r490, %r491;
	mov.u32 	%r492, %ctaid.z;
	mov.u32 	%r493, %ntid.z;
	mov.u32 	%r494, %tid.z;
	mad.lo.s32 	%r3, %r492, %r493, %r494;
	setp.ge.s32 	%p2, %r1, %r483;
	setp.ge.s32 	%p3, %r2, %r481;
	or.pred  	%p4, %p3, %p2;
	setp.ge.s32 	%p5, %r3, %r485;
	or.pred  	%p6, %p4, %p5;
	mov.f32 	%f1684, 0f00000000;
	mov.f32 	%f1683, 0f00000000;
	@%p6 bra 	$L__BB0_297;
	cvta.to.global.u64 	%rd171, %rd141;
	cvta.to.global.u64 	%rd172, %rd143;
	mul.lo.s32 	%r495, %r481, %r3;
	add.s32 	%r496, %r495, %r2;
	mad.lo.s32 	%r4, %r496, %r483, %r1;
	mad.lo.s32 	%r497, %r495, 3, %r2;
	mul.wide.u32 	%rd173, %r497, 4;
	add.s64 	%rd174, %rd171, %rd173;
	ld.global.f32 	%f1, [%rd174];
	add.s32 	%r498, %r497, %r481;
	mul.wide.u32 	%rd175, %r498, 4;
	add.s64 	%rd176, %rd171, %rd175;
	ld.global.f32 	%f2, [%rd176];
	add.s32 	%r499, %r498, %r481;
	mul.wide.u32 	%rd177, %r499, 4;
	add.s64 	%rd178, %rd171, %rd177;
	ld.global.f32 	%f3, [%rd178];
	mul.wide.s32 	%rd179, %r1, 8;
	add.s64 	%rd180, %rd172, %rd179;
	ld.global.v2.f32 	{%f4, %f5}, [%rd180];
	mul.f32 	%f6, %f287, %f4;
	setp.lt.s32 	%p7, %r482, 1;
	@%p7 bra 	$L__BB0_296;
	cvt.s64.s32 	%rd24, %r1;
	setp.lt.s32 	%p8, %r484, 1;
	mul.f32 	%f7, %f4, 0f00000000;
	sub.f32 	%f8, %f7, %f5;
	mul.f32 	%f9, %f5, 0f00000000;
	add.f32 	%f10, %f4, %f9;
	ld.const.f32 	%f11, [PI];
	mul.f32 	%f290, %f283, %f283;
	abs.f32 	%f291, %f290;
	add.f32 	%f292, %f291, 0f00000000;
	rcp.rn.f32 	%f12, %f292;
	mul.f32 	%f13, %f290, %f12;
	mul.f32 	%f14, %f12, 0f00000000;
	mul.f32 	%f293, %f14, %f14;
	fma.rn.f32 	%f15, %f13, %f13, %f293;
	mul.f32 	%f16, %f286, %f6;
	mov.b32 	%r5, %f16;
	shr.u32 	%r500, %r5, 23;
	and.b32  	%r501, %r500, 224;
	add.s32 	%r502, %r501, -128;
	shl.b32 	%r503, %r5, 8;
	or.b32  	%r6, %r503, -2147483648;
	shr.u32 	%r504, %r502, 5;
	and.b32  	%r7, %r500, 31;
	cvt.u64.u32 	%rd181, %r504;
	neg.s64 	%rd25, %rd181;
	@%p8 bra 	$L__BB0_296;
	mul.f32 	%f295, %f16, 0f3F22F983;
	cvt.rni.s32.f32 	%r506, %f295;
	cvt.rn.f32.s32 	%f296, %r506;
	shl.b64 	%rd182, %rd25, 2;
	add.s64 	%rd26, %rd4, %rd182;
	add.s64 	%rd27, %rd3, %rd182;
	mov.f32 	%f1683, 0f00000000;
	mul.rn.f32 	%f297, %f16, %f1683;
	abs.f32 	%f298, %f16;
	setp.eq.f32 	%p9, %f298, 0f7F800000;
	setp.ltu.f32 	%p10, %f298, 0f47CE4780;
	mov.f32 	%f299, 0f3F000000;
	cvt.sat.f32.f32 	%f300, %f299;
	mov.f32 	%f301, 0f4B400001;
	mov.f32 	%f302, 0f437C0000;
	fma.rm.f32 	%f303, %f300, %f302, %f301;
	mov.b32 	%r507, %f303;
	shl.b32 	%r508, %r507, 23;
	mov.b32 	%f304, %r508;
	add.f32 	%f305, %f303, 0fCB40007F;
	sub.f32 	%f306, %f1683, %f305;
	add.f32 	%f307, %f306, 0f00000000;
	rcp.rn.f32 	%f308, %f15;
	ex2.approx.ftz.f32 	%f309, %f307;
	mul.f32 	%f17, %f309, %f304;
	ld.const.f32 	%f310, [Br];
	ld.const.f32 	%f311, [Bi];
	mul.f32 	%f312, %f12, %f310;
	mul.f32 	%f313, %f12, %f311;
	mul.f32 	%f314, %f14, %f313;
	fma.rn.f32 	%f315, %f13, %f312, %f314;
	mul.f32 	%f18, %f308, %f315;
	mul.f32 	%f316, %f13, %f313;
	mul.f32 	%f317, %f14, %f312;
	sub.f32 	%f318, %f316, %f317;
	mul.f32 	%f19, %f308, %f318;
	ld.const.f32 	%f20, [Ar+4];
	ld.const.f32 	%f21, [Ai+4];
	ld.const.f32 	%f319, [Br+4];
	ld.const.f32 	%f320, [Bi+4];
	mul.f32 	%f321, %f12, %f319;
	mul.f32 	%f322, %f12, %f320;
	mul.f32 	%f323, %f14, %f322;
	fma.rn.f32 	%f324, %f13, %f321, %f323;
	mul.f32 	%f22, %f308, %f324;
	mul.f32 	%f325, %f13, %f322;
	mul.f32 	%f326, %f14, %f321;
	sub.f32 	%f327, %f325, %f326;
	mul.f32 	%f23, %f308, %f327;
	ld.const.f32 	%f24, [Ai+8];
	ld.const.f32 	%f328, [Br+8];
	ld.const.f32 	%f329, [Bi+8];
	mul.f32 	%f330, %f12, %f328;
	mul.f32 	%f331, %f12, %f329;
	mul.f32 	%f332, %f14, %f331;
	fma.rn.f32 	%f333, %f13, %f330, %f332;
	mul.f32 	%f25, %f308, %f333;
	mul.f32 	%f334, %f13, %f331;
	mul.f32 	%f335, %f14, %f330;
	sub.f32 	%f336, %f334, %f335;
	mul.f32 	%f26, %f308, %f336;
	ld.const.f32 	%f337, [Br+12];
	ld.const.f32 	%f338, [Bi+12];
	mul.f32 	%f339, %f12, %f337;
	mul.f32 	%f340, %f12, %f338;
	mul.f32 	%f341, %f14, %f340;
	fma.rn.f32 	%f342, %f13, %f339, %f341;
	mul.f32 	%f27, %f308, %f342;
	mul.f32 	%f343, %f13, %f340;
	mul.f32 	%f344, %f14, %f339;
	sub.f32 	%f345, %f343, %f344;
	mul.f32 	%f28, %f308, %f345;
	or.pred  	%p1, %p10, %p9;
	selp.b32 	%r8, %r506, 0, %p10;
	fma.rn.f32 	%f346, %f296, 0fBFC90FDA, %f16;
	fma.rn.f32 	%f347, %f296, 0fB3A22168, %f346;
	fma.rn.f32 	%f348, %f296, 0fA7C234C5, %f347;
	selp.f32 	%f29, %f348, %f297, %p10;
	cvta.to.global.u64 	%rd28, %rd142;
	mul.lo.s32 	%r9, %r482, %r3;
	cvta.to.global.u64 	%rd183, %rd145;
	shl.b64 	%rd184, %rd24, 3;
	add.s64 	%rd29, %rd183, %rd184;
	cvta.to.global.u64 	%rd185, %rd144;
	add.s64 	%rd30, %rd185, %rd184;
	mul.lo.s32 	%r10, %r482, 5;
	mov.b32 	%r1278, 0;
	mov.f32 	%f1684, %f1683;
$L__BB0_4:
	ld.param.u64 	%rd581, [_Z7TXfieldP6float2PKfS2_PKS_S4_S4_S2_S2_ffffffiiiii_param_7];
	ld.param.u64 	%rd580, [_Z7TXfieldP6float2PKfS2_PKS_S4_S4_S2_S2_ffffffiiiii_param_6];
	add.s32 	%r510, %r1278, %r9;
	cvta.to.global.u64 	%rd186, %rd581;
	mul.wide.u32 	%rd187, %r510, 4;
	add.s64 	%rd31, %rd186, %rd187;
	cvta.to.global.u64 	%rd188, %rd580;
	add.s64 	%rd32, %rd188, %rd187;
	mov.b32 	%r1279, 0;
$L__BB0_5:
	mad.lo.s32 	%r511, %r10, %r1279, %r1278;
	mul.wide.s32 	%rd189, %r511, 4;
	add.s64 	%rd190, %rd28, %rd189;
	ld.global.f32 	%f349, [%rd190];
	mul.wide.u32 	%rd191, %r482, 4;
	add.s64 	%rd192, %rd190, %rd191;
	ld.global.f32 	%f350, [%rd192];
	add.s64 	%rd193, %rd192, %rd191;
	ld.global.f32 	%f351, [%rd193];
	add.s64 	%rd194, %rd193, %rd191;
	ld.global.f32 	%f352, [%rd194];
	add.s64 	%rd195, %rd194, %rd191;
	ld.global.f32 	%f353, [%rd195];
	sub.f32 	%f354, %f1, %f349;
	sub.f32 	%f355, %f2, %f350;
	sub.f32 	%f356, %f3, %f351;
	abs.f32 	%f357, %f354;
	abs.f32 	%f358, %f355;
	abs.f32 	%f359, %f356;
	add.f32 	%f360, %f357, %f358;
	add.f32 	%f361, %f360, %f359;
	min.f32 	%f362, %f357, %f358;
	max.f32 	%f363, %f357, %f358;
	min.f32 	%f364, %f363, %f359;
	max.f32 	%f365, %f363, %f359;
	mov.b32 	%r512, %f365;
	and.b32  	%r513, %r512, -33554432;
	xor.b32  	%r514, %r513, 2122317824;
	mov.b32 	%f366, %r514;
	mul.f32 	%f367, %f364, %f366;
	mul.f32 	%f368, %f362, %f366;
	mul.f32 	%f369, %f365, %f366;
	mul.f32 	%f370, %f367, %f367;
	fma.rn.f32 	%f371, %f368, %f368, %f370;
	fma.rn.f32 	%f372, %f369, %f369, %f371;
	sqrt.rn.f32 	%f373, %f372;
	or.b32  	%r515, %r513, 8388608;
	mov.b32 	%f374, %r515;
	mul.f32 	%f375, %f373, %f374;
	setp.gt.f32 	%p11, %f361, %f365;
	selp.f32 	%f376, %f375, %f361, %p11;
	setp.eq.f32 	%p12, %f365, 0f7F800000;
	selp.f32 	%f34, 0f7F800000, %f376, %p12;
	div.rn.f32 	%f377, %f354, %f34;
	abs.f32 	%f378, %f377;
	fma.rn.f32 	%f379, %f378, 0fBF000000, 0f3F000000;
	rsqrt.approx.ftz.f32 	%f380, %f379;
	mul.f32 	%f381, %f380, %f379;
	mul.f32 	%f382, %f380, 0fBF000000;
	fma.rn.f32 	%f383, %f381, %f382, 0f3F000000;
	fma.rn.f32 	%f384, %f381, %f383, %f381;
	setp.eq.f32 	%p13, %f378, 0f3F800000;
	selp.f32 	%f385, 0f00000000, %f384, %p13;
	setp.gt.f32 	%p14, %f378, 0f3F0F5C29;
	selp.f32 	%f386, %f385, %f378, %p14;
	mul.f32 	%f387, %f386, %f386;
	fma.rn.f32 	%f388, %f387, 0f3D4DD2F7, 0f3C99CA97;
	fma.rn.f32 	%f389, %f388, %f387, 0f3D3F90E8;
	fma.rn.f32 	%f390, %f389, %f387, 0f3D993CCF;
	fma.rn.f32 	%f391, %f390, %f387, 0f3E2AAC04;
	mul.f32 	%f392, %f387, %f391;
	fma.rn.f32 	%f393, %f392, %f386, %f386;
	mul.f32 	%f394, %f393, 0fC0000000;
	fma.rn.f32 	%f395, 0f3F6EE581, 0f3FD774EB, %f394;
	selp.f32 	%f396, %f395, %f393, %p14;
	setp.num.f32 	%p15, %f396, %f396;
	copysign.f32 	%f397, %f377, %f396;
	selp.f32 	%f398, %f397, %f396, %p15;
	sub.f32 	%f35, %f398, %f352;
	div.rn.f32 	%f399, %f355, %f34;
	abs.f32 	%f400, %f399;
	fma.rn.f32 	%f401, %f400, 0fBF000000, 0f3F000000;
	rsqrt.approx.ftz.f32 	%f402, %f401;
	mul.f32 	%f403, %f402, %f401;
	mul.f32 	%f404, %f402, 0fBF000000;
	fma.rn.f32 	%f405, %f403, %f404, 0f3F000000;
	fma.rn.f32 	%f406, %f403, %f405, %f403;
	setp.eq.f32 	%p16, %f400, 0f3F800000;
	selp.f32 	%f407, 0f00000000, %f406, %p16;
	setp.gt.f32 	%p17, %f400, 0f3F0F5C29;
	selp.f32 	%f408, %f407, %f400, %p17;
	mul.f32 	%f409, %f408, %f408;
	fma.rn.f32 	%f410, %f409, 0f3D4DD2F7, 0f3C99CA97;
	fma.rn.f32 	%f411, %f410, %f409, 0f3D3F90E8;
	fma.rn.f32 	%f412, %f411, %f409, 0f3D993CCF;
	fma.rn.f32 	%f413, %f412, %f409, 0f3E2AAC04;
	mul.f32 	%f414, %f409, %f413;
	fma.rn.f32 	%f415, %f414, %f408, %f408;
	mul.f32 	%f416, %f415, 0fC0000000;
	fma.rn.f32 	%f417, 0f3F6EE581, 0f3FD774EB, %f416;
	selp.f32 	%f418, %f417, %f415, %p17;
	setp.num.f32 	%p18, %f418, %f418;
	copysign.f32 	%f419, %f399, %f418;
	selp.f32 	%f420, %f419, %f418, %p18;
	sub.f32 	%f36, %f420, %f353;
	mul.f32 	%f421, %f10, %f34;
	fma.rn.f32 	%f37, %f8, 0f00000000, %f421;
	mul.f32 	%f422, %f37, 0f3F22F983;
	cvt.rni.s32.f32 	%r1287, %f422;
	cvt.rn.f32.s32 	%f423, %r1287;
	fma.rn.f32 	%f424, %f423, 0fBFC90FDA, %f37;
	fma.rn.f32 	%f425, %f423, 0fB3A22168, %f424;
	fma.rn.f32 	%f1686, %f423, 0fA7C234C5, %f425;
	abs.f32 	%f39, %f37;
	setp.ltu.f32 	%p19, %f39, 0f47CE4780;
	mov.u32 	%r1283, %r1287;
	mov.f32 	%f1685, %f1686;
	@%p19 bra 	$L__BB0_13;
	setp.eq.f32 	%p20, %f39, 0f7F800000;
	@%p20 bra 	$L__BB0_12;
	mov.b32 	%r14, %f37;
	shl.b32 	%r517, %r14, 8;
	or.b32  	%r15, %r517, -2147483648;
	mov.b64 	%rd584, 0;
	mov.b32 	%r1280, 0;
	mov.u64 	%rd582, __cudart_i2opi_f;
	mov.u64 	%rd583, %rd23;
$L__BB0_8:
	.pragma "nounroll";
	ld.global.nc.u32 	%r518, [%rd582];
	mad.wide.u32 	%rd198, %r518, %r15, %rd584;
	shr.u64 	%rd584, %rd198, 32;
	st.local.u32 	[%rd583], %rd198;
	add.s32 	%r1280, %r1280, 1;
	add.s64 	%rd583, %rd583, 4;
	add.s64 	%rd582, %rd582, 4;
	setp.ne.s32 	%p21, %r1280, 6;
	@%p21 bra 	$L__BB0_8;
	shr.u32 	%r519, %r14, 23;
	st.local.u32 	[%rd23+24], %rd584;
	and.b32  	%r18, %r519, 31;
	and.b32  	%r520, %r519, 224;
	add.s32 	%r521, %r520, -128;
	shr.u32 	%r522, %r521, 5;
	mul.wide.u32 	%rd199, %r522, 4;
	sub.s64 	%rd39, %rd23, %rd199;
	ld.local.u32 	%r1281, [%rd39+24];
	ld.local.u32 	%r1282, [%rd39+20];
	setp.eq.s32 	%p22, %r18, 0;
	@%p22 bra 	$L__BB0_11;
	shf.l.wrap.b32 	%r1281, %r1282, %r1281, %r18;
	ld.local.u32 	%r523, [%rd39+16];
	shf.l.wrap.b32 	%r1282, %r523, %r1282, %r18;
$L__BB0_11:
	shr.u32 	%r524, %r1281, 30;
	shf.l.wrap.b32 	%r525, %r1282, %r1281, 2;
	shl.b32 	%r526, %r1282, 2;
	shr.u32 	%r527, %r525, 31;
	add.s32 	%r528, %r527, %r524;
	neg.s32 	%r529, %r528;
	setp.lt.s32 	%p23, %r14, 0;
	selp.b32 	%r1283, %r529, %r528, %p23;
	xor.b32  	%r530, %r525, %r14;
	shr.s32 	%r531, %r525, 31;
	xor.b32  	%r532, %r531, %r525;
	xor.b32  	%r533, %r531, %r526;
	cvt.u64.u32 	%rd200, %r532;
	shl.b64 	%rd201, %rd200, 32;
	cvt.u64.u32 	%rd202, %r533;
	or.b64  	%rd203, %rd201, %rd202;
	cvt.rn.f64.s64 	%fd1, %rd203;
	mul.f64 	%fd2, %fd1, 0d3BF921FB54442D19;
	cvt.rn.f32.f64 	%f426, %fd2;
	neg.f32 	%f427, %f426;
	setp.lt.s32 	%p24, %r530, 0;
	selp.f32 	%f1685, %f427, %f426, %p24;
	bra.uni 	$L__BB0_13;
$L__BB0_12:
	mov.f32 	%f428, 0f00000000;
	mul.rn.f32 	%f1685, %f37, %f428;
	mov.b32 	%r1283, 0;
$L__BB0_13:
	add.s32 	%r535, %r1283, 1;
	mul.rn.f32 	%f429, %f1685, %f1685;
	and.b32  	%r536, %r1283, 1;
	setp.eq.b32 	%p26, %r536, 1;
	selp.f32 	%f430, %f1685, 0f3F800000, %p26;
	fma.rn.f32 	%f431, %f429, %f430, 0f00000000;
	fma.rn.f32 	%f432, %f429, 0f37CBAC00, 0fBAB607ED;
	selp.f32 	%f433, 0fB94D4153, %f432, %p26;
	selp.f32 	%f434, 0f3C0885E4, 0f3D2AAABB, %p26;
	fma.rn.f32 	%f435, %f433, %f429, %f434;
	selp.f32 	%f436, 0fBE2AAAA8, 0fBEFFFFFF, %p26;
	fma.rn.f32 	%f437, %f435, %f429, %f436;
	fma.rn.f32 	%f438, %f437, %f431, %f430;
	and.b32  	%r537, %r535, 2;
	setp.eq.s32 	%p27, %r537, 0;
	mov.f32 	%f439, 0f00000000;
	sub.f32 	%f440, %f439, %f438;
	selp.f32 	%f43, %f438, %f440, %p27;
	@%p19 bra 	$L__BB0_21;
	setp.eq.f32 	%p28, %f39, 0f7F800000;
	@%p28 bra 	$L__BB0_20;
	mov.b32 	%r27, %f37;
	shl.b32 	%r539, %r27, 8;
	or.b32  	%r28, %r539, -2147483648;
	mov.b64 	%rd585, 0;
	mov.b32 	%r1284, 0;
$L__BB0_16:
	.pragma "nounroll";
	mul.wide.u32 	%rd205, %r1284, 4;
	mov.u64 	%rd206, __cudart_i2opi_f;
	add.s64 	%rd207, %rd206, %rd205;
	ld.global.nc.u32 	%r540, [%rd207];
	mad.wide.u32 	%rd208, %r540, %r28, %rd585;
	shr.u64 	%rd585, %rd208, 32;
	add.s64 	%rd209, %rd22, %rd205;
	st.local.u32 	[%rd209], %rd208;
	add.s32 	%r1284, %r1284, 1;
	setp.ne.s32 	%p29, %r1284, 6;
	@%p29 bra 	$L__BB0_16;
	shr.u32 	%r541, %r27, 23;
	st.local.u32 	[%rd22+24], %rd585;
	and.b32  	%r31, %r541, 31;
	and.b32  	%r542, %r541, 224;
	add.s32 	%r543, %r542, -128;
	shr.u32 	%r544, %r543, 5;
	mul.wide.u32 	%rd210, %r544, 4;
	sub.s64 	%rd42, %rd22, %rd210;
	ld.local.u32 	%r1285, [%rd42+24];
	ld.local.u32 	%r1286, [%rd42+20];
	setp.eq.s32 	%p30, %r31, 0;
	@%p30 bra 	$L__BB0_19;
	shf.l.wrap.b32 	%r1285, %r1286, %r1285, %r31;
	ld.local.u32 	%r545, [%rd42+16];
	shf.l.wrap.b32 	%r1286, %r545, %r1286, %r31;
$L__BB0_19:
	shr.u32 	%r546, %r1285, 30;
	shf.l.wrap.b32 	%r547, %r1286, %r1285, 2;
	shl.b32 	%r548, %r1286, 2;
	shr.u32 	%r549, %r547, 31;
	add.s32 	%r550, %r549, %r546;
	neg.s32 	%r551, %r550;
	setp.lt.s32 	%p31, %r27, 0;
	selp.b32 	%r1287, %r551, %r550, %p31;
	xor.b32  	%r552, %r547, %r27;
	shr.s32 	%r553, %r547, 31;
	xor.b32  	%r554, %r553, %r547;
	xor.b32  	%r555, %r553, %r548;
	cvt.u64.u32 	%rd211, %r554;
	shl.b64 	%rd212, %rd211, 32;
	cvt.u64.u32 	%rd213, %r555;
	or.b64  	%rd214, %rd212, %rd213;
	cvt.rn.f64.s64 	%fd3, %rd214;
	mul.f64 	%fd4, %fd3, 0d3BF921FB54442D19;
	cvt.rn.f32.f64 	%f441, %fd4;
	neg.f32 	%f442, %f441;
	setp.lt.s32 	%p32, %r552, 0;
	selp.f32 	%f1686, %f442, %f441, %p32;
	bra.uni 	$L__BB0_21;
$L__BB0_20:
	mov.f32 	%f443, 0f00000000;
	mul.rn.f32 	%f1686, %f37, %f443;
	mov.b32 	%r1287, 0;
$L__BB0_21:
	mul.f32 	%f444, %f8, %f34;
	mul.f32 	%f445, %f10, 0f00000000;
	sub.f32 	%f446, %f444, %f445;
	fma.rn.f32 	%f447, %f446, 0f3BBB989D, 0f3F000000;
	cvt.sat.f32.f32 	%f448, %f447;
	mov.f32 	%f449, 0f4B400001;
	mov.f32 	%f450, 0f437C0000;
	fma.rm.f32 	%f451, %f448, %f450, %f449;
	add.f32 	%f452, %f451, 0fCB40007F;
	neg.f32 	%f453, %f452;
	fma.rn.f32 	%f454, %f446, 0f3FB8AA3B, %f453;
	fma.rn.f32 	%f455, %f446, 0f32A57060, %f454;
	ex2.approx.ftz.f32 	%f456, %f455;
	mov.b32 	%r557, %f451;
	shl.b32 	%r558, %r557, 23;
	mov.b32 	%f457, %r558;
	mul.f32 	%f458, %f456, %f457;
	mul.rn.f32 	%f459, %f1686, %f1686;
	and.b32  	%r559, %r1287, 1;
	setp.eq.b32 	%p33, %r559, 1;
	selp.f32 	%f460, 0f3F800000, %f1686, %p33;
	fma.rn.f32 	%f461, %f459, %f460, 0f00000000;
	fma.rn.f32 	%f462, %f459, 0f37CBAC00, 0fBAB607ED;
	selp.f32 	%f463, %f462, 0fB94D4153, %p33;
	selp.f32 	%f464, 0f3D2AAABB, 0f3C0885E4, %p33;
	fma.rn.f32 	%f465, %f463, %f459, %f464;
	selp.f32 	%f466, 0fBEFFFFFF, 0fBE2AAAA8, %p33;
	fma.rn.f32 	%f467, %f465, %f459, %f466;
	fma.rn.f32 	%f468, %f467, %f461, %f460;
	and.b32  	%r560, %r1287, 2;
	setp.eq.s32 	%p34, %r560, 0;
	mov.f32 	%f469, 0f00000000;
	sub.f32 	%f470, %f469, %f468;
	selp.f32 	%f471, %f468, %f470, %p34;
	mul.f32 	%f472, %f458, %f471;
	abs.f32 	%f473, %f34;
	add.f32 	%f474, %f473, 0f00000000;
	rcp.rn.f32 	%f475, %f474;
	mul.f32 	%f476, %f458, %f43;
	mul.f32 	%f477, %f475, %f476;
	mul.f32 	%f478, %f475, %f472;
	mul.f32 	%f479, %f34, %f475;
	mul.f32 	%f480, %f475, 0f00000000;
	mul.f32 	%f481, %f480, %f480;
	fma.rn.f32 	%f482, %f479, %f479, %f481;
	rcp.rn.f32 	%f483, %f482;
	mul.f32 	%f484, %f480, %f478;
	fma.rn.f32 	%f485, %f479, %f477, %f484;
	mul.f32 	%f47, %f483, %f485;
	mul.f32 	%f486, %f479, %f478;
	mul.f32 	%f487, %f480, %f477;
	sub.f32 	%f488, %f486, %f487;
	mul.f32 	%f48, %f483, %f488;
	mul.f32 	%f489, %f35, 0f3F22F983;
	cvt.rni.s32.f32 	%r1311, %f489;
	cvt.rn.f32.s32 	%f490, %r1311;
	fma.rn.f32 	%f491, %f490, 0fBFC90FDA, %f35;
	fma.rn.f32 	%f492, %f490, 0fB3A22168, %f491;
	fma.rn.f32 	%f1694, %f490, 0fA7C234C5, %f492;
	abs.f32 	%f50, %f35;
	setp.ltu.f32 	%p35, %f50, 0f47CE4780;
	mov.u32 	%r1291, %r1311;
	mov.f32 	%f1687, %f1694;
	@%p35 bra 	$L__BB0_29;
	setp.eq.f32 	%p36, %f50, 0f7F800000;
	@%p36 bra 	$L__BB0_28;
	mov.b32 	%r41, %f35;
	shl.b32 	%r562, %r41, 8;
	or.b32  	%r42, %r562, -2147483648;
	mov.b64 	%rd586, 0;
	mov.b32 	%r1288, 0;
$L__BB0_24:
	.pragma "nounroll";
	mul.wide.u32 	%rd216, %r1288, 4;
	mov.u64 	%rd217, __cudart_i2opi_f;
	add.s64 	%rd218, %rd217, %rd216;
	ld.global.nc.u32 	%r563, [%rd218];
	mad.wide.u32 	%rd219, %r563, %r42, %rd586;
	shr.u64 	%rd586, %rd219, 32;
	add.s64 	%rd220, %rd21, %rd216;
	st.local.u32 	[%rd220], %rd219;
	add.s32 	%r1288, %r1288, 1;
	setp.ne.s32 	%p37, %r1288, 6;
	@%p37 bra 	$L__BB0_24;
	shr.u32 	%r564, %r41, 23;
	st.local.u32 	[%rd21+24], %rd586;
	and.b32  	%r45, %r564, 31;
	and.b32  	%r565, %r564, 224;
	add.s32 	%r566, %r565, -128;
	shr.u32 	%r567, %r566, 5;
	mul.wide.u32 	%rd221, %r567, 4;
	sub.s64 	%rd45, %rd21, %rd221;
	ld.local.u32 	%r1289, [%rd45+24];
	ld.local.u32 	%r1290, [%rd45+20];
	setp.eq.s32 	%p38, %r45, 0;
	@%p38 bra 	$L__BB0_27;
	shf.l.wrap.b32 	%r1289, %r1290, %r1289, %r45;
	ld.local.u32 	%r568, [%rd45+16];
	shf.l.wrap.b32 	%r1290, %r568, %r1290, %r45;
$L__BB0_27:
	shr.u32 	%r569, %r1289, 30;
	shf.l.wrap.b32 	%r570, %r1290, %r1289, 2;
	shl.b32 	%r571, %r1290, 2;
	shr.u32 	%r572, %r570, 31;
	add.s32 	%r573, %r572, %r569;
	neg.s32 	%r574, %r573;
	setp.lt.s32 	%p39, %r41, 0;
	selp.b32 	%r1291, %r574, %r573, %p39;
	xor.b32  	%r575, %r570, %r41;
	shr.s32 	%r576, %r570, 31;
	xor.b32  	%r577, %r576, %r570;
	xor.b32  	%r578, %r576, %r571;
	cvt.u64.u32 	%rd222, %r577;
	shl.b64 	%rd223, %rd222, 32;
	cvt.u64.u32 	%rd224, %r578;
	or.b64  	%rd225, %rd223, %rd224;
	cvt.rn.f64.s64 	%fd5, %rd225;
	mul.f64 	%fd6, %fd5, 0d3BF921FB54442D19;
	cvt.rn.f32.f64 	%f493, %fd6;
	neg.f32 	%f494, %f493;
	setp.lt.s32 	%p40, %r575, 0;
	selp.f32 	%f1687, %f494, %f493, %p40;
	bra.uni 	$L__BB0_29;
$L__BB0_28:
	mov.f32 	%f495, 0f00000000;
	mul.rn.f32 	%f1687, %f35, %f495;
	mov.b32 	%r1291, 0;
$L__BB0_29:
	mul.rn.f32 	%f498, %f1687, %f1687;
	and.b32  	%r580, %r1291, 1;
	setp.eq.b32 	%p41, %r580, 1;
	selp.f32 	%f499, 0f3F800000, %f1687, %p41;
	fma.rn.f32 	%f500, %f498, %f499, 0f00000000;
	fma.rn.f32 	%f501, %f498, 0f37CBAC00, 0fBAB607ED;
	selp.f32 	%f502, %f501, 0fB94D4153, %p41;
	selp.f32 	%f503, 0f3D2AAABB, 0f3C0885E4, %p41;
	fma.rn.f32 	%f504, %f502, %f498, %f503;
	selp.f32 	%f505, 0fBEFFFFFF, 0fBE2AAAA8, %p41;
	fma.rn.f32 	%f506, %f504, %f498, %f505;
	fma.rn.f32 	%f507, %f506, %f500, %f499;
	and.b32  	%r581, %r1291, 2;
	setp.eq.s32 	%p42, %r581, 0;
	mov.f32 	%f1696, 0f00000000;
	sub.f32 	%f508, %f1696, %f507;
	selp.f32 	%f509, %f507, %f508, %p42;
	mul.f32 	%f510, %f509, 0f3F000000;
	mul.f32 	%f511, %f282, %f510;
	mul.f32 	%f512, %f4, %f511;
	sub.f32 	%f54, %f512, %f9;
	fma.rn.f32 	%f55, %f5, %f511, %f7;
	abs.f32 	%f56, %f54;
	abs.f32 	%f513, %f55;
	setp.gt.f32 	%p43, %f56, %f513;
	selp.f32 	%f514, %f56, %f513, %p43;
	selp.f32 	%f515, %f513, %f56, %p43;
	div.rn.f32 	%f516, %f515, %f514;
	fma.rn.f32 	%f517, %f516, %f516, 0f3F800000;
	sqrt.rn.f32 	%f518, %f517;
	mul.f32 	%f519, %f518, %f514;
	setp.eq.f32 	%p44, %f514, 0f00000000;
	setp.gt.f32 	%p45, %f514, 0f7F7FFFFF;
	setp.gt.f32 	%p46, %f515, 0f7F7FFFFF;
	add.f32 	%f520, %f56, %f513;
	selp.f32 	%f521, %f520, %f519, %p45;
	selp.f32 	%f522, %f520, %f521, %p44;
	selp.f32 	%f57, %f520, %f522, %p46;
	setp.leu.f32 	%p47, %f57, 0f00000000;
	mov.f32 	%f1692, 0f3F800000;
	@%p47 bra 	$L__BB0_64;
	setp.geu.f32 	%p48, %f57, %f11;
	mov.f32 	%f1692, 0f00000000;
	@%p48 bra 	$L__BB0_64;
	neg.f32 	%f58, %f54;
	fma.rn.f32 	%f525, %f55, 0f3BBB989D, 0f3F000000;
	cvt.sat.f32.f32 	%f526, %f525;
	mov.f32 	%f527, 0f4B400001;
	mov.f32 	%f528, 0f437C0000;
	fma.rm.f32 	%f529, %f526, %f528, %f527;
	add.f32 	%f530, %f529, 0fCB40007F;
	neg.f32 	%f531, %f530;
	fma.rn.f32 	%f532, %f55, 0f3FB8AA3B, %f531;
	fma.rn.f32 	%f533, %f55, 0f32A57060, %f532;
	mov.b32 	%r582, %f529;
	shl.b32 	%r583, %r582, 23;
	mov.b32 	%f534, %r583;
	ex2.approx.ftz.f32 	%f535, %f533;
	mul.f32 	%f59, %f535, %f534;
	mul.f32 	%f536, %f54, 0fBF22F983;
	cvt.rni.s32.f32 	%r1299, %f536;
	cvt.rn.f32.s32 	%f537, %r1299;
	fma.rn.f32 	%f538, %f537, 0fBFC90FDA, %f58;
	fma.rn.f32 	%f539, %f537, 0fB3A22168, %f538;
	fma.rn.f32 	%f1689, %f537, 0fA7C234C5, %f539;
	abs.f32 	%f61, %f58;
	setp.ltu.f32 	%p49, %f61, 0f47CE4780;
	mov.u32 	%r1295, %r1299;
	mov.f32 	%f1688, %f1689;
	@%p49 bra 	$L__BB0_39;
	setp.eq.f32 	%p50, %f61, 0f7F800000;
	@%p50 bra 	$L__BB0_38;
	mov.b32 	%r55, %f58;
	shl.b32 	%r585, %r55, 8;
	or.b32  	%r56, %r585, -2147483648;
	mov.b64 	%rd587, 0;
	mov.b32 	%r1292, 0;
$L__BB0_34:
	.pragma "nounroll";
	mul.wide.u32 	%rd227, %r1292, 4;
	mov.u64 	%rd228, __cudart_i2opi_f;
	add.s64 	%rd229, %rd228, %rd227;
	ld.global.nc.u32 	%r586, [%rd229];
	mad.wide.u32 	%rd230, %r586, %r56, %rd587;
	shr.u64 	%rd587, %rd230, 32;
	add.s64 	%rd231, %rd20, %rd227;
	st.local.u32 	[%rd231], %rd230;
	add.s32 	%r1292, %r1292, 1;
	setp.ne.s32 	%p51, %r1292, 6;
	@%p51 bra 	$L__BB0_34;
	shr.u32 	%r587, %r55, 23;
	st.local.u32 	[%rd20+24], %rd587;
	and.b32  	%r59, %r587, 31;
	and.b32  	%r588, %r587, 224;
	add.s32 	%r589, %r588, -128;
	shr.u32 	%r590, %r589, 5;
	mul.wide.u32 	%rd232, %r590, 4;
	sub.s64 	%rd48, %rd20, %rd232;
	ld.local.u32 	%r1293, [%rd48+24];
	ld.local.u32 	%r1294, [%rd48+20];
	setp.eq.s32 	%p52, %r59, 0;
	@%p52 bra 	$L__BB0_37;
	shf.l.wrap.b32 	%r1293, %r1294, %r1293, %r59;
	ld.local.u32 	%r591, [%rd48+16];
	shf.l.wrap.b32 	%r1294, %r591, %r1294, %r59;
$L__BB0_37:
	shr.u32 	%r592, %r1293, 30;
	shf.l.wrap.b32 	%r593, %r1294, %r1293, 2;
	shl.b32 	%r594, %r1294, 2;
	shr.u32 	%r595, %r593, 31;
	add.s32 	%r596, %r595, %r592;
	neg.s32 	%r597, %r596;
	setp.lt.s32 	%p53, %r55, 0;
	selp.b32 	%r1295, %r597, %r596, %p53;
	xor.b32  	%r598, %r593, %r55;
	shr.s32 	%r599, %r593, 31;
	xor.b32  	%r600, %r599, %r593;
	xor.b32  	%r601, %r599, %r594;
	cvt.u64.u32 	%rd233, %r600;
	shl.b64 	%rd234, %rd233, 32;
	cvt.u64.u32 	%rd235, %r601;
	or.b64  	%rd236, %rd234, %rd235;
	cvt.rn.f64.s64 	%fd7, %rd236;
	mul.f64 	%fd8, %fd7, 0d3BF921FB54442D19;
	cvt.rn.f32.f64 	%f540, %fd8;
	neg.f32 	%f541, %f540;
	setp.lt.s32 	%p54, %r598, 0;
	selp.f32 	%f1688, %f541, %f540, %p54;
	bra.uni 	$L__BB0_39;
$L__BB0_38:
	mov.f32 	%f542, 0f00000000;
	mul.rn.f32 	%f1688, %f58, %f542;
	mov.b32 	%r1295, 0;
$L__BB0_39:
	add.s32 	%r603, %r1295, 1;
	mul.rn.f32 	%f543, %f1688, %f1688;
	and.b32  	%r604, %r1295, 1;
	setp.eq.b32 	%p56, %r604, 1;
	selp.f32 	%f544, %f1688, 0f3F800000, %p56;
	fma.rn.f32 	%f545, %f543, %f544, 0f00000000;
	fma.rn.f32 	%f546, %f543, 0f37CBAC00, 0fBAB607ED;
	selp.f32 	%f547, 0fB94D4153, %f546, %p56;
	selp.f32 	%f548, 0f3C0885E4, 0f3D2AAABB, %p56;
	fma.rn.f32 	%f549, %f547, %f543, %f548;
	selp.f32 	%f550, 0fBE2AAAA8, 0fBEFFFFFF, %p56;
	fma.rn.f32 	%f551, %f549, %f543, %f550;
	fma.rn.f32 	%f552, %f551, %f545, %f544;
	and.b32  	%r605, %r603, 2;
	setp.eq.s32 	%p57, %r605, 0;
	mov.f32 	%f553, 0f00000000;
	sub.f32 	%f554, %f553, %f552;
	selp.f32 	%f65, %f552, %f554, %p57;
	@%p49 bra 	$L__BB0_47;
	setp.eq.f32 	%p58, %f61, 0f7F800000;
	@%p58 bra 	$L__BB0_46;
	mov.b32 	%r68, %f58;
	shl.b32 	%r607, %r68, 8;
	or.b32  	%r69, %r607, -2147483648;
	mov.b64 	%rd588, 0;
	mov.b32 	%r1296, 0;
$L__BB0_42:
	.pragma "nounroll";
	mul.wide.u32 	%rd238, %r1296, 4;
	mov.u64 	%rd239, __cudart_i2opi_f;
	add.s64 	%rd240, %rd239, %rd238;
	ld.global.nc.u32 	%r608, [%rd240];
	mad.wide.u32 	%rd241, %r608, %r69, %rd588;
	shr.u64 	%rd588, %rd241, 32;
	add.s64 	%rd242, %rd19, %rd238;
	st.local.u32 	[%rd242], %rd241;
	add.s32 	%r1296, %r1296, 1;
	setp.ne.s32 	%p59, %r1296, 6;
	@%p59 bra 	$L__BB0_42;
	shr.u32 	%r609, %r68, 23;
	st.local.u32 	[%rd19+24], %rd588;
	and.b32  	%r72, %r609, 31;
	and.b32  	%r610, %r609, 224;
	add.s32 	%r611, %r610, -128;
	shr.u32 	%r612, %r611, 5;
	mul.wide.u32 	%rd243, %r612, 4;
	sub.s64 	%rd51, %rd19, %rd243;
	ld.local.u32 	%r1297, [%rd51+24];
	ld.local.u32 	%r1298, [%rd51+20];
	setp.eq.s32 	%p60, %r72, 0;
	@%p60 bra 	$L__BB0_45;
	shf.l.wrap.b32 	%r1297, %r1298, %r1297, %r72;
	ld.local.u32 	%r613, [%rd51+16];
	shf.l.wrap.b32 	%r1298, %r613, %r1298, %r72;
$L__BB0_45:
	shr.u32 	%r614, %r1297, 30;
	shf.l.wrap.b32 	%r615, %r1298, %r1297, 2;
	shl.b32 	%r616, %r1298, 2;
	shr.u32 	%r617, %r615, 31;
	add.s32 	%r618, %r617, %r614;
	neg.s32 	%r619, %r618;
	setp.lt.s32 	%p61, %r68, 0;
	selp.b32 	%r1299, %r619, %r618, %p61;
	xor.b32  	%r620, %r615, %r68;
	shr.s32 	%r621, %r615, 31;
	xor.b32  	%r622, %r621, %r615;
	xor.b32  	%r623, %r621, %r616;
	cvt.u64.u32 	%rd244, %r622;
	shl.b64 	%rd245, %rd244, 32;
	cvt.u64.u32 	%rd246, %r623;
	or.b64  	%rd247, %rd245, %rd246;
	cvt.rn.f64.s64 	%fd9, %rd247;
	mul.f64 	%fd10, %fd9, 0d3BF921FB54442D19;
	cvt.rn.f32.f64 	%f555, %fd10;
	neg.f32 	%f556, %f555;
	setp.lt.s32 	%p62, %r620, 0;
	selp.f32 	%f1689, %f556, %f555, %p62;
	bra.uni 	$L__BB0_47;
$L__BB0_46:
	mov.f32 	%f557, 0f00000000;
	mul.rn.f32 	%f1689, %f58, %f557;
	mov.b32 	%r1299, 0;
$L__BB0_47:
	neg.f32 	%f69, %f55;
	mul.rn.f32 	%f558, %f1689, %f1689;
	and.b32  	%r625, %r1299, 1;
	setp.eq.b32 	%p63, %r625, 1;
	selp.f32 	%f559, 0f3F800000, %f1689, %p63;
	fma.rn.f32 	%f560, %f558, %f559, 0f00000000;
	fma.rn.f32 	%f561, %f558, 0f37CBAC00, 0fBAB607ED;
	selp.f32 	%f562, %f561, 0fB94D4153, %p63;
	selp.f32 	%f563, 0f3D2AAABB, 0f3C0885E4, %p63;
	fma.rn.f32 	%f564, %f562, %f558, %f563;
	selp.f32 	%f565, 0fBEFFFFFF, 0fBE2AAAA8, %p63;
	fma.rn.f32 	%f566, %f564, %f558, %f565;
	fma.rn.f32 	%f567, %f566, %f560, %f559;
	and.b32  	%r626, %r1299, 2;
	setp.eq.s32 	%p64, %r626, 0;
	mov.f32 	%f568, 0f00000000;
	sub.f32 	%f569, %f568, %f567;
	selp.f32 	%f570, %f567, %f569, %p64;
	mul.f32 	%f70, %f59, %f570;
	mul.f32 	%f571, %f54, 0f3F22F983;
	cvt.rni.s32.f32 	%r1307, %f571;
	cvt.rn.f32.s32 	%f572, %r1307;
	fma.rn.f32 	%f573, %f572, 0fBFC90FDA, %f54;
	fma.rn.f32 	%f574, %f572, 0fB3A22168, %f573;
	fma.rn.f32 	%f1691, %f572, 0fA7C234C5, %f574;
	setp.ltu.f32 	%p65, %f56, 0f47CE4780;
	mov.u32 	%r1303, %r1307;
	mov.f32 	%f1690, %f1691;
	@%p65 bra 	$L__BB0_55;
	setp.eq.f32 	%p66, %f56, 0f7F800000;
	@%p66 bra 	$L__BB0_54;
	mov.b32 	%r82, %f54;
	shl.b32 	%r628, %r82, 8;
	or.b32  	%r83, %r628, -2147483648;
	mov.b64 	%rd589, 0;
	mov.b32 	%r1300, 0;
$L__BB0_50:
	.pragma "nounroll";
	mul.wide.u32 	%rd249, %r1300, 4;
	mov.u64 	%rd250, __cudart_i2opi_f;
	add.s64 	%rd251, %rd250, %rd249;
	ld.global.nc.u32 	%r629, [%rd251];
	mad.wide.u32 	%rd252, %r629, %r83, %rd589;
	shr.u64 	%rd589, %rd252, 32;
	add.s64 	%rd253, %rd18, %rd249;
	st.local.u32 	[%rd253], %rd252;
	add.s32 	%r1300, %r1300, 1;
	setp.ne.s32 	%p67, %r1300, 6;
	@%p67 bra 	$L__BB0_50;
	shr.u32 	%r630, %r82, 23;
	st.local.u32 	[%rd18+24], %rd589;
	and.b32  	%r86, %r630, 31;
	and.b32  	%r631, %r630, 224;
	add.s32 	%r632, %r631, -128;
	shr.u32 	%r633, %r632, 5;
	mul.wide.u32 	%rd254, %r633, 4;
	sub.s64 	%rd54, %rd18, %rd254;
	ld.local.u32 	%r1301, [%rd54+24];
	ld.local.u32 	%r1302, [%rd54+20];
	setp.eq.s32 	%p68, %r86, 0;
	@%p68 bra 	$L__BB0_53;
	shf.l.wrap.b32 	%r1301, %r1302, %r1301, %r86;
	ld.local.u32 	%r634, [%rd54+16];
	shf.l.wrap.b32 	%r1302, %r634, %r1302, %r86;
$L__BB0_53:
	shr.u32 	%r635, %r1301, 30;
	shf.l.wrap.b32 	%r636, %r1302, %r1301, 2;
	shl.b32 	%r637, %r1302, 2;
	shr.u32 	%r638, %r636, 31;
	add.s32 	%r639, %r638, %r635;
	neg.s32 	%r640, %r639;
	setp.lt.s32 	%p69, %r82, 0;
	selp.b32 	%r1303, %r640, %r639, %p69;
	xor.b32  	%r641, %r636, %r82;
	shr.s32 	%r642, %r636, 31;
	xor.b32  	%r643, %r642, %r636;
	xor.b32  	%r644, %r642, %r637;
	cvt.u64.u32 	%rd255, %r643;
	shl.b64 	%rd256, %rd255, 32;
	cvt.u64.u32 	%rd257, %r644;
	or.b64  	%rd258, %rd256, %rd257;
	cvt.rn.f64.s64 	%fd11, %rd258;
	mul.f64 	%fd12, %fd11, 0d3BF921FB54442D19;
	cvt.rn.f32.f64 	%f575, %fd12;
	neg.f32 	%f576, %f575;
	setp.lt.s32 	%p70, %r641, 0;
	selp.f32 	%f1690, %f576, %f575, %p70;
	bra.uni 	$L__BB0_55;
$L__BB0_54:
	mov.f32 	%f577, 0f00000000;
	mul.rn.f32 	%f1690, %f54, %f577;
	mov.b32 	%r1303, 0;
$L__BB0_55:
	add.s32 	%r646, %r1303, 1;
	mul.rn.f32 	%f578, %f1690, %f1690;
	and.b32  	%r647, %r1303, 1;
	setp.eq.b32 	%p72, %r647, 1;
	selp.f32 	%f579, %f1690, 0f3F800000, %p72;
	fma.rn.f32 	%f580, %f578, %f579, 0f00000000;
	fma.rn.f32 	%f581, %f578, 0f37CBAC00, 0fBAB607ED;
	selp.f32 	%f582, 0fB94D4153, %f581, %p72;
	selp.f32 	%f583, 0f3C0885E4, 0f3D2AAABB, %p72;
	fma.rn.f32 	%f584, %f582, %f578, %f583;
	selp.f32 	%f585, 0fBE2AAAA8, 0fBEFFFFFF, %p72;
	fma.rn.f32 	%f586, %f584, %f578, %f585;
	fma.rn.f32 	%f587, %f586, %f580, %f579;
	and.b32  	%r648, %r646, 2;
	setp.eq.s32 	%p73, %r648, 0;
	mov.f32 	%f588, 0f00000000;
	sub.f32 	%f589, %f588, %f587;
	selp.f32 	%f75, %f587, %f589, %p73;
	@%p65 bra 	$L__BB0_63;
	setp.eq.f32 	%p74, %f56, 0f7F800000;
	@%p74 bra 	$L__BB0_62;
	mov.b32 	%r95, %f54;
	shl.b32 	%r650, %r95, 8;
	or.b32  	%r96, %r650, -2147483648;
	mov.b64 	%rd590, 0;
	mov.b32 	%r1304, 0;
$L__BB0_58:
	.pragma "nounroll";
	mul.wide.u32 	%rd260, %r1304, 4;
	mov.u64 	%rd261, __cudart_i2opi_f;
	add.s64 	%rd262, %rd261, %rd260;
	ld.global.nc.u32 	%r651, [%rd262];
	mad.wide.u32 	%rd263, %r651, %r96, %rd590;
	shr.u64 	%rd590, %rd263, 32;
	add.s64 	%rd264, %rd17, %rd260;
	st.local.u32 	[%rd264], %rd263;
	add.s32 	%r1304, %r1304, 1;
	setp.ne.s32 	%p75, %r1304, 6;
	@%p75 bra 	$L__BB0_58;
	shr.u32 	%r652, %r95, 23;
	st.local.u32 	[%rd17+24], %rd590;
	and.b32  	%r99, %r652, 31;
	and.b32  	%r653, %r652, 224;
	add.s32 	%r654, %r653, -128;
	shr.u32 	%r655, %r654, 5;
	mul.wide.u32 	%rd265, %r655, 4;
	sub.s64 	%rd57, %rd17, %rd265;
	ld.local.u32 	%r1305, [%rd57+24];
	ld.local.u32 	%r1306, [%rd57+20];
	setp.eq.s32 	%p76, %r99, 0;
	@%p76 bra 	$L__BB0_61;
	shf.l.wrap.b32 	%r1305, %r1306, %r1305, %r99;
	ld.local.u32 	%r656, [%rd57+16];
	shf.l.wrap.b32 	%r1306, %r656, %r1306, %r99;
$L__BB0_61:
	shr.u32 	%r657, %r1305, 30;
	shf.l.wrap.b32 	%r658, %r1306, %r1305, 2;
	shl.b32 	%r659, %r1306, 2;
	shr.u32 	%r660, %r658, 31;
	add.s32 	%r661, %r660, %r657;
	neg.s32 	%r662, %r661;
	setp.lt.s32 	%p77, %r95, 0;
	selp.b32 	%r1307, %r662, %r661, %p77;
	xor.b32  	%r663, %r658, %r95;
	shr.s32 	%r664, %r658, 31;
	xor.b32  	%r665, %r664, %r658;
	xor.b32  	%r666, %r664, %r659;
	cvt.u64.u32 	%rd266, %r665;
	shl.b64 	%rd267, %rd266, 32;
	cvt.u64.u32 	%rd268, %r666;
	or.b64  	%rd269, %rd267, %rd268;
	cvt.rn.f64.s64 	%fd13, %rd269;
	mul.f64 	%fd14, %fd13, 0d3BF921FB54442D19;
	cvt.rn.f32.f64 	%f590, %fd14;
	neg.f32 	%f591, %f590;
	setp.lt.s32 	%p78, %r663, 0;
	selp.f32 	%f1691, %f591, %f590, %p78;
	bra.uni 	$L__BB0_63;
$L__BB0_62:
	mov.f32 	%f592, 0f00000000;
	mul.rn.f32 	%f1691, %f54, %f592;
	mov.b32 	%r1307, 0;
$L__BB0_63:
	fma.rn.f32 	%f593, %f69, 0f3BBB989D, 0f3F000000;
	cvt.sat.f32.f32 	%f594, %f593;
	mov.f32 	%f595, 0f4B400001;
	mov.f32 	%f596, 0f437C0000;
	fma.rm.f32 	%f597, %f594, %f596, %f595;
	add.f32 	%f598, %f597, 0fCB40007F;
	neg.f32 	%f599, %f598;
	fma.rn.f32 	%f600, %f69, 0f3FB8AA3B, %f599;
	fma.rn.f32 	%f601, %f69, 0f32A57060, %f600;
	ex2.approx.ftz.f32 	%f602, %f601;
	mov.b32 	%r668, %f597;
	shl.b32 	%r669, %r668, 23;
	mov.b32 	%f603, %r669;
	mul.f32 	%f604, %f602, %f603;
	add.f32 	%f605, %f55, %f55;
	mul.f32 	%f606, %f54, 0fC0000000;
	mul.rn.f32 	%f607, %f1691, %f1691;
	and.b32  	%r670, %r1307, 1;
	setp.eq.b32 	%p79, %r670, 1;
	selp.f32 	%f608, 0f3F800000, %f1691, %p79;
	fma.rn.f32 	%f609, %f607, %f608, 0f00000000;
	fma.rn.f32 	%f610, %f607, 0f37CBAC00, 0fBAB607ED;
	selp.f32 	%f611, %f610, 0fB94D4153, %p79;
	selp.f32 	%f612, 0f3D2AAABB, 0f3C0885E4, %p79;
	fma.rn.f32 	%f613, %f611, %f607, %f612;
	selp.f32 	%f614, 0fBEFFFFFF, 0fBE2AAAA8, %p79;
	fma.rn.f32 	%f615, %f613, %f607, %f614;
	fma.rn.f32 	%f616, %f615, %f609, %f608;
	and.b32  	%r671, %r1307, 2;
	setp.eq.s32 	%p80, %r671, 0;
	mov.f32 	%f617, 0f00000000;
	sub.f32 	%f618, %f617, %f616;
	selp.f32 	%f619, %f616, %f618, %p80;
	mul.f32 	%f620, %f604, %f619;
	mul.f32 	%f621, %f59, %f65;
	mul.f32 	%f622, %f604, %f75;
	sub.f32 	%f623, %f621, %f622;
	sub.f32 	%f624, %f70, %f620;
	abs.f32 	%f625, %f605;
	abs.f32 	%f626, %f606;
	add.f32 	%f627, %f625, %f626;
	rcp.rn.f32 	%f628, %f627;
	mul.f32 	%f629, %f628, %f623;
	mul.f32 	%f630, %f628, %f624;
	mul.f32 	%f631, %f605, %f628;
	mul.f32 	%f632, %f606, %f628;
	mul.f32 	%f633, %f632, %f632;
	fma.rn.f32 	%f634, %f631, %f631, %f633;
	rcp.rn.f32 	%f635, %f634;
	mul.f32 	%f636, %f632, %f630;
	fma.rn.f32 	%f637, %f631, %f629, %f636;
	mul.f32 	%f1692, %f635, %f637;
	mul.f32 	%f638, %f631, %f630;
	mul.f32 	%f639, %f632, %f629;
	sub.f32 	%f640, %f638, %f639;
	mul.f32 	%f1696, %f635, %f640;
$L__BB0_64:
	setp.neu.f32 	%p81, %f285, 0f3F800000;
	@%p81 bra 	$L__BB0_74;
	@%p35 bra 	$L__BB0_73;
	setp.eq.f32 	%p83, %f50, 0f7F800000;
	@%p83 bra 	$L__BB0_72;
	mov.b32 	%r108, %f35;
	shl.b32 	%r673, %r108, 8;
	or.b32  	%r109, %r673, -2147483648;
	mov.b64 	%rd591, 0;
	mov.b32 	%r1308, 0;
$L__BB0_68:
	.pragma "nounroll";
	mul.wide.u32 	%rd271, %r1308, 4;
	mov.u64 	%rd272, __cudart_i2opi_f;
	add.s64 	%rd273, %rd272, %rd271;
	ld.global.nc.u32 	%r674, [%rd273];
	mad.wide.u32 	%rd274, %r674, %r109, %rd591;
	shr.u64 	%rd591, %rd274, 32;
	add.s64 	%rd275, %rd16, %rd271;
	st.local.u32 	[%rd275], %rd274;
	add.s32 	%r1308, %r1308, 1;
	setp.ne.s32 	%p84, %r1308, 6;
	@%p84 bra 	$L__BB0_68;
	shr.u32 	%r675, %r108, 23;
	st.local.u32 	[%rd16+24], %rd591;
	and.b32  	%r112, %r675, 31;
	and.b32  	%r676, %r675, 224;
	add.s32 	%r677, %r676, -128;
	shr.u32 	%r678, %r677, 5;
	mul.wide.u32 	%rd276, %r678, 4;
	sub.s64 	%rd60, %rd16, %rd276;
	ld.local.u32 	%r1309, [%rd60+24];
	ld.local.u32 	%r1310, [%rd60+20];
	setp.eq.s32 	%p85, %r112, 0;
	@%p85 bra 	$L__BB0_71;
	shf.l.wrap.b32 	%r1309, %r1310, %r1309, %r112;
	ld.local.u32 	%r679, [%rd60+16];
	shf.l.wrap.b32 	%r1310, %r679, %r1310, %r112;
$L__BB0_71:
	shr.u32 	%r680, %r1309, 30;
	shf.l.wrap.b32 	%r681, %r1310, %r1309, 2;
	shl.b32 	%r682, %r1310, 2;
	shr.u32 	%r683, %r681, 31;
	add.s32 	%r684, %r683, %r680;
	neg.s32 	%r685, %r684;
	setp.lt.s32 	%p86, %r108, 0;
	selp.b32 	%r1311, %r685, %r684, %p86;
	xor.b32  	%r686, %r681, %r108;
	shr.s32 	%r687, %r681, 31;
	xor.b32  	%r688, %r687, %r681;
	xor.b32  	%r689, %r687, %r682;
	cvt.u64.u32 	%rd277, %r688;
	shl.b64 	%rd278, %rd277, 32;
	cvt.u64.u32 	%rd279, %r689;
	or.b64  	%rd280, %rd278, %rd279;
	cvt.rn.f64.s64 	%fd15, %rd280;
	mul.f64 	%fd16, %fd15, 0d3BF921FB54442D19;
	cvt.rn.f32.f64 	%f641, %fd16;
	neg.f32 	%f642, %f641;
	setp.lt.s32 	%p87, %r686, 0;
	selp.f32 	%f1694, %f642, %f641, %p87;
	bra.uni 	$L__BB0_73;
$L__BB0_72:
	mov.f32 	%f643, 0f00000000;
	mul.rn.f32 	%f1694, %f35, %f643;
	mov.b32 	%r1311, 0;
$L__BB0_73:
	add.s32 	%r691, %r1311, 1;
	mul.rn.f32 	%f644, %f1694, %f1694;
	and.b32  	%r692, %r1311, 1;
	setp.eq.b32 	%p88, %r692, 1;
	selp.f32 	%f645, %f1694, 0f3F800000, %p88;
	fma.rn.f32 	%f646, %f644, %f645, 0f00000000;
	fma.rn.f32 	%f647, %f644, 0f37CBAC00, 0fBAB607ED;
	selp.f32 	%f648, 0fB94D4153, %f647, %p88;
	selp.f32 	%f649, 0f3C0885E4, 0f3D2AAABB, %p88;
	fma.rn.f32 	%f650, %f648, %f644, %f649;
	selp.f32 	%f651, 0fBE2AAAA8, 0fBEFFFFFF, %p88;
	fma.rn.f32 	%f652, %f650, %f644, %f651;
	fma.rn.f32 	%f653, %f652, %f646, %f645;
	and.b32  	%r693, %r691, 2;
	setp.eq.s32 	%p89, %r693, 0;
	mov.f32 	%f654, 0f00000000;
	sub.f32 	%f655, %f654, %f653;
	selp.f32 	%f656, %f653, %f655, %p89;
	mul.f32 	%f657, %f1692, %f656;
	mul.f32 	%f658, %f1696, 0f00000000;
	sub.f32 	%f88, %f657, %f658;
	mul.f32 	%f659, %f1696, %f656;
	fma.rn.f32 	%f1696, %f1692, 0f00000000, %f659;
	mov.f32 	%f1692, %f88;
$L__BB0_74:
	setp.gt.f32 	%p90, %f284, 0f41200000;
	mul.f32 	%f660, %f47, %f1692;
	mul.f32 	%f661, %f48, %f1696;
	sub.f32 	%f92, %f660, %f661;
	mul.f32 	%f662, %f47, %f1696;
	fma.rn.f32 	%f93, %f48, %f1692, %f662;
	@%p90 bra 	$L__BB0_212;
	mul.f32 	%f663, %f36, 0f3F22F983;
	cvt.rni.s32.f32 	%r1315, %f663;
	cvt.rn.f32.s32 	%f664, %r1315;
	fma.rn.f32 	%f665, %f664, 0fBFC90FDA, %f36;
	fma.rn.f32 	%f666, %f664, 0fB3A22168, %f665;
	fma.rn.f32 	%f1697, %f664, 0fA7C234C5, %f666;
	abs.f32 	%f95, %f36;
	setp.ltu.f32 	%p91, %f95, 0f47CE4780;
	@%p91 bra 	$L__BB0_83;
	setp.eq.f32 	%p92, %f95, 0f7F800000;
	@%p92 bra 	$L__BB0_82;
	mov.b32 	%r122, %f36;
	shl.b32 	%r695, %r122, 8;
	or.b32  	%r123, %r695, -2147483648;
	mov.b64 	%rd592, 0;
	mov.b32 	%r1312, 0;
$L__BB0_78:
	.pragma "nounroll";
	mul.wide.u32 	%rd282, %r1312, 4;
	mov.u64 	%rd283, __cudart_i2opi_f;
	add.s64 	%rd284, %rd283, %rd282;
	ld.global.nc.u32 	%r696, [%rd284];
	mad.wide.u32 	%rd285, %r696, %r123, %rd592;
	shr.u64 	%rd592, %rd285, 32;
	add.s64 	%rd286, %rd9, %rd282;
	st.local.u32 	[%rd286], %rd285;
	add.s32 	%r1312, %r1312, 1;
	setp.ne.s32 	%p93, %r1312, 6;
	@%p93 bra 	$L__BB0_78;
	shr.u32 	%r697, %r122, 23;
	st.local.u32 	[%rd9+24], %rd592;
	and.b32  	%r126, %r697, 31;
	and.b32  	%r698, %r697, 224;
	add.s32 	%r699, %r698, -128;
	shr.u32 	%r700, %r699, 5;
	mul.wide.u32 	%rd287, %r700, 4;
	sub.s64 	%rd63, %rd9, %rd287;
	ld.local.u32 	%r1313, [%rd63+24];
	ld.local.u32 	%r1314, [%rd63+20];
	setp.eq.s32 	%p94, %r126, 0;
	@%p94 bra 	$L__BB0_81;
	shf.l.wrap.b32 	%r1313, %r1314, %r1313, %r126;
	ld.local.u32 	%r701, [%rd63+16];
	shf.l.wrap.b32 	%r1314, %r701, %r1314, %r126;
$L__BB0_81:
	shr.u32 	%r702, %r1313, 30;
	shf.l.wrap.b32 	%r703, %r1314, %r1313, 2;
	shl.b32 	%r704, %r1314, 2;
	shr.u32 	%r705, %r703, 31;
	add.s32 	%r706, %r705, %r702;
	neg.s32 	%r707, %r706;
	setp.lt.s32 	%p95, %r122, 0;
	selp.b32 	%r1315, %r707, %r706, %p95;
	xor.b32  	%r708, %r703, %r122;
	shr.s32 	%r709, %r703, 31;
	xor.b32  	%r710, %r709, %r703;
	xor.b32  	%r711, %r709, %r704;
	cvt.u64.u32 	%rd288, %r710;
	shl.b64 	%rd289, %rd288, 32;
	cvt.u64.u32 	%rd290, %r711;
	or.b64  	%rd291, %rd289, %rd290;
	cvt.rn.f64.s64 	%fd17, %rd291;
	mul.f64 	%fd18, %fd17, 0d3BF921FB54442D19;
	cvt.rn.f32.f64 	%f667, %fd18;
	neg.f32 	%f668, %f667;
	setp.lt.s32 	%p96, %r708, 0;
	selp.f32 	%f1697, %f668, %f667, %p96;
	bra.uni 	$L__BB0_83;
$L__BB0_82:
	mov.f32 	%f669, 0f00000000;
	mul.rn.f32 	%f1697, %f36, %f669;
	mov.b32 	%r1315, 0;
$L__BB0_83:
	mul.rn.f32 	%f670, %f1697, %f1697;
	and.b32  	%r713, %r1315, 1;
	setp.eq.b32 	%p97, %r713, 1;
	selp.f32 	%f671, 0f3F800000, %f1697, %p97;
	fma.rn.f32 	%f672, %f670, %f671, 0f00000000;
	fma.rn.f32 	%f673, %f670, 0f37CBAC00, 0fBAB607ED;
	selp.f32 	%f674, %f673, 0fB94D4153, %p97;
	selp.f32 	%f675, 0f3D2AAABB, 0f3C0885E4, %p97;
	fma.rn.f32 	%f676, %f674, %f670, %f675;
	selp.f32 	%f677, 0fBEFFFFFF, 0fBE2AAAA8, %p97;
	fma.rn.f32 	%f678, %f676, %f670, %f677;
	fma.rn.f32 	%f679, %f678, %f672, %f671;
	and.b32  	%r714, %r1315, 2;
	setp.eq.s32 	%p98, %r714, 0;
	mov.f32 	%f680, 0f00000000;
	sub.f32 	%f681, %f680, %f679;
	selp.f32 	%f682, %f679, %f681, %p98;
	mul.f32 	%f683, %f34, %f682;
	sub.f32 	%f684, %f34, %f284;
	mul.f32 	%f685, %f284, %f34;
	div.rn.f32 	%f686, %f684, %f685;
	mul.f32 	%f687, %f686, 0f3F000000;
	div.rn.f32 	%f688, %f683, %f34;
	mul.f32 	%f689, %f683, %f683;
	add.f32 	%f690, %f34, %f34;
	div.rn.f32 	%f691, %f689, %f690;
	add.f32 	%f692, %f7, %f5;
	mul.f32 	%f693, %f692, %f688;
	sub.f32 	%f694, %f9, %f4;
	mul.f32 	%f695, %f694, 0f00000000;
	sub.f32 	%f696, %f693, %f695;
	mul.f32 	%f697, %f694, %f688;
	fma.rn.f32 	%f698, %f692, 0f00000000, %f697;
	mul.f32 	%f699, %f8, %f691;
	mul.f32 	%f700, %f10, 0f00000000;
	sub.f32 	%f99, %f699, %f700;
	mul.f32 	%f701, %f10, %f691;
	fma.rn.f32 	%f100, %f8, 0f00000000, %f701;
	mul.f32 	%f702, %f8, %f687;
	sub.f32 	%f101, %f702, %f700;
	mul.f32 	%f703, %f10, %f687;
	fma.rn.f32 	%f102, %f8, 0f00000000, %f703;
	mul.f32 	%f704, %f696, %f696;
	mul.f32 	%f705, %f698, %f698;
	sub.f32 	%f103, %f704, %f705;
	mul.f32 	%f706, %f696, %f698;
	fma.rn.f32 	%f104, %f696, %f698, %f706;
	add.f32 	%f105, %f101, %f18;
	add.f32 	%f106, %f102, %f19;
	mul.f32 	%f707, %f105, 0f40800000;
	mul.f32 	%f708, %f106, 0f00000000;
	sub.f32 	%f709, %f707, %f708;
	mul.f32 	%f710, %f106, 0f40800000;
	fma.rn.f32 	%f711, %f105, 0f00000000, %f710;
	abs.f32 	%f712, %f709;
	abs.f32 	%f713, %f711;
	add.f32 	%f714, %f712, %f713;
	rcp.rn.f32 	%f715, %f714;
	mul.f32 	%f716, %f103, %f715;
	mul.f32 	%f717, %f104, %f715;
	mul.f32 	%f718, %f709, %f715;
	mul.f32 	%f719, %f711, %f715;
	mul.f32 	%f720, %f719, %f719;
	fma.rn.f32 	%f721, %f718, %f718, %f720;
	rcp.rn.f32 	%f722, %f721;
	mul.f32 	%f723, %f717, %f719;
	fma.rn.f32 	%f724, %f716, %f718, %f723;
	mul.f32 	%f725, %f717, %f718;
	mul.f32 	%f726, %f716, %f719;
	sub.f32 	%f727, %f725, %f726;
	fma.rn.f32 	%f728, %f724, %f722, %f99;
	fma.rn.f32 	%f107, %f727, %f722, %f100;
	fma.rn.f32 	%f729, %f728, 0f3BBB989D, 0f3F000000;
	cvt.sat.f32.f32 	%f730, %f729;
	mov.f32 	%f731, 0f4B400001;
	mov.f32 	%f732, 0f437C0000;
	fma.rm.f32 	%f733, %f730, %f732, %f731;
	add.f32 	%f734, %f733, 0fCB40007F;
	neg.f32 	%f735, %f734;
	fma.rn.f32 	%f736, %f728, 0f3FB8AA3B, %f735;
	fma.rn.f32 	%f737, %f728, 0f32A57060, %f736;
	mov.b32 	%r715, %f733;
	shl.b32 	%r716, %r715, 23;
	mov.b32 	%f738, %r716;
	ex2.approx.ftz.f32 	%f739, %f737;
	mul.f32 	%f108, %f739, %f738;
	mul.f32 	%f740, %f107, 0f3F22F983;
	cvt.rni.s32.f32 	%r1323, %f740;
	cvt.rn.f32.s32 	%f741, %r1323;
	fma.rn.f32 	%f742, %f741, 0fBFC90FDA, %f107;
	fma.rn.f32 	%f743, %f741, 0fB3A22168, %f742;
	fma.rn.f32 	%f1699, %f741, 0fA7C234C5, %f743;
	abs.f32 	%f110, %f107;
	setp.ltu.f32 	%p99, %f110, 0f47CE4780;
	mov.u32 	%r1319, %r1323;
	mov.f32 	%f1698, %f1699;
	@%p99 bra 	$L__BB0_91;
	setp.eq.f32 	%p100, %f110, 0f7F800000;
	@%p100 bra 	$L__BB0_90;
	mov.b32 	%r136, %f107;
	shl.b32 	%r718, %r136, 8;
	or.b32  	%r137, %r718, -2147483648;
	mov.b64 	%rd593, 0;
	mov.b32 	%r1316, 0;
$L__BB0_86:
	.pragma "nounroll";
	mul.wide.u32 	%rd293, %r1316, 4;
	mov.u64 	%rd294, __cudart_i2opi_f;
	add.s64 	%rd295, %rd294, %rd293;
	ld.global.nc.u32 	%r719, [%rd295];
	mad.wide.u32 	%rd296, %r719, %r137, %rd593;
	shr.u64 	%rd593, %rd296, 32;
	add.s64 	%rd297, %rd8, %rd293;
	st.local.u32 	[%rd297], %rd296;
	add.s32 	%r1316, %r1316, 1;
	setp.ne.s32 	%p101, %r1316, 6;
	@%p101 bra 	$L__BB0_86;
	shr.u32 	%r720, %r136, 23;
	st.local.u32 	[%rd8+24], %rd593;
	and.b32  	%r140, %r720, 31;
	and.b32  	%r721, %r720, 224;
	add.s32 	%r722, %r721, -128;
	shr.u32 	%r723, %r722, 5;
	mul.wide.u32 	%rd298, %r723, 4;
	sub.s64 	%rd66, %rd8, %rd298;
	ld.local.u32 	%r1317, [%rd66+24];
	ld.local.u32 	%r1318, [%rd66+20];
	setp.eq.s32 	%p102, %r140, 0;
	@%p102 bra 	$L__BB0_89;
	shf.l.wrap.b32 	%r1317, %r1318, %r1317, %r140;
	ld.local.u32 	%r724, [%rd66+16];
	shf.l.wrap.b32 	%r1318, %r724, %r1318, %r140;
$L__BB0_89:
	shr.u32 	%r725, %r1317, 30;
	shf.l.wrap.b32 	%r726, %r1318, %r1317, 2;
	shl.b32 	%r727, %r1318, 2;
	shr.u32 	%r728, %r726, 31;
	add.s32 	%r729, %r728, %r725;
	neg.s32 	%r730, %r729;
	setp.lt.s32 	%p103, %r136, 0;
	selp.b32 	%r1319, %r730, %r729, %p103;
	xor.b32  	%r731, %r726, %r136;
	shr.s32 	%r732, %r726, 31;
	xor.b32  	%r733, %r732, %r726;
	xor.b32  	%r734, %r732, %r727;
	cvt.u64.u32 	%rd299, %r733;
	shl.b64 	%rd300, %rd299, 32;
	cvt.u64.u32 	%rd301, %r734;
	or.b64  	%rd302, %rd300, %rd301;
	cvt.rn.f64.s64 	%fd19, %rd302;
	mul.f64 	%fd20, %fd19, 0d3BF921FB54442D19;
	cvt.rn.f32.f64 	%f744, %fd20;
	neg.f32 	%f745, %f744;
	setp.lt.s32 	%p104, %r731, 0;
	selp.f32 	%f1698, %f745, %f744, %p104;
	bra.uni 	$L__BB0_91;
$L__BB0_90:
	mov.f32 	%f746, 0f00000000;
	mul.rn.f32 	%f1698, %f107, %f746;
	mov.b32 	%r1319, 0;
$L__BB0_91:
	add.s32 	%r736, %r1319, 1;
	mul.rn.f32 	%f747, %f1698, %f1698;
	and.b32  	%r737, %r1319, 1;
	setp.eq.b32 	%p106, %r737, 1;
	selp.f32 	%f748, %f1698, 0f3F800000, %p106;
	fma.rn.f32 	%f749, %f747, %f748, 0f00000000;
	fma.rn.f32 	%f750, %f747, 0f37CBAC00, 0fBAB607ED;
	selp.f32 	%f751, 0fB94D4153, %f750, %p106;
	selp.f32 	%f752, 0f3C0885E4, 0f3D2AAABB, %p106;
	fma.rn.f32 	%f753, %f751, %f747, %f752;
	selp.f32 	%f754, 0fBE2AAAA8, 0fBEFFFFFF, %p106;
	fma.rn.f32 	%f755, %f753, %f747, %f754;
	fma.rn.f32 	%f756, %f755, %f749, %f748;
	and.b32  	%r738, %r736, 2;
	setp.eq.s32 	%p107, %r738, 0;
	mov.f32 	%f757, 0f00000000;
	sub.f32 	%f758, %f757, %f756;
	selp.f32 	%f114, %f756, %f758, %p107;
	@%p99 bra 	$L__BB0_99;
	setp.eq.f32 	%p108, %f110, 0f7F800000;
	@%p108 bra 	$L__BB0_98;
	mov.b32 	%r149, %f107;
	shl.b32 	%r740, %r149, 8;
	or.b32  	%r150, %r740, -2147483648;
	mov.b64 	%rd594, 0;
	mov.b32 	%r1320, 0;
$L__BB0_94:
	.pragma "nounroll";
	mul.wide.u32 	%rd304, %r1320, 4;
	mov.u64 	%rd305, __cudart_i2opi_f;
	add.s64 	%rd306, %rd305, %rd304;
	ld.global.nc.u32 	%r741, [%rd306];
	mad.wide.u32 	%rd307, %r741, %r150, %rd594;
	shr.u64 	%rd594, %rd307, 32;
	add.s64 	%rd308, %rd7, %rd304;
	st.local.u32 	[%rd308], %rd307;
	add.s32 	%r1320, %r1320, 1;
	setp.ne.s32 	%p109, %r1320, 6;
	@%p109 bra 	$L__BB0_94;
	shr.u32 	%r742, %r149, 23;
	st.local.u32 	[%rd7+24], %rd594;
	and.b32  	%r153, %r742, 31;
	and.b32  	%r743, %r742, 224;
	add.s32 	%r744, %r743, -128;
	shr.u32 	%r745, %r744, 5;
	mul.wide.u32 	%rd309, %r745, 4;
	sub.s64 	%rd69, %rd7, %rd309;
	ld.local.u32 	%r1321, [%rd69+24];
	ld.local.u32 	%r1322, [%rd69+20];
	setp.eq.s32 	%p110, %r153, 0;
	@%p110 bra 	$L__BB0_97;
	shf.l.wrap.b32 	%r1321, %r1322, %r1321, %r153;
	ld.local.u32 	%r746, [%rd69+16];
	shf.l.wrap.b32 	%r1322, %r746, %r1322, %r153;
$L__BB0_97:
	shr.u32 	%r747, %r1321, 30;
	shf.l.wrap.b32 	%r748, %r1322, %r1321, 2;
	shl.b32 	%r749, %r1322, 2;
	shr.u32 	%r750, %r748, 31;
	add.s32 	%r751, %r750, %r747;
	neg.s32 	%r752, %r751;
	setp.lt.s32 	%p111, %r149, 0;
	selp.b32 	%r1323, %r752, %r751, %p111;
	xor.b32  	%r753, %r748, %r149;
	shr.s32 	%r754, %r748, 31;
	xor.b32  	%r755, %r754, %r748;
	xor.b32  	%r756, %r754, %r749;
	cvt.u64.u32 	%rd310, %r755;
	shl.b64 	%rd311, %rd310, 32;
	cvt.u64.u32 	%rd312, %r756;
	or.b64  	%rd313, %rd311, %rd312;
	cvt.rn.f64.s64 	%fd21, %rd313;
	mul.f64 	%fd22, %fd21, 0d3BF921FB54442D19;
	cvt.rn.f32.f64 	%f759, %fd22;
	neg.f32 	%f760, %f759;
	setp.lt.s32 	%p112, %r753, 0;
	selp.f32 	%f1699, %f760, %f759, %p112;
	bra.uni 	$L__BB0_99;
$L__BB0_98:
	mov.f32 	%f761, 0f00000000;
	mul.rn.f32 	%f1699, %f107, %f761;
	mov.b32 	%r1323, 0;
$L__BB0_99:
	mul.rn.f32 	%f762, %f1699, %f1699;
	and.b32  	%r758, %r1323, 1;
	setp.eq.b32 	%p113, %r758, 1;
	selp.f32 	%f763, 0f3F800000, %f1699, %p113;
	fma.rn.f32 	%f764, %f762, %f763, 0f00000000;
	fma.rn.f32 	%f765, %f762, 0f37CBAC00, 0fBAB607ED;
	selp.f32 	%f766, %f765, 0fB94D4153, %p113;
	selp.f32 	%f767, 0f3D2AAABB, 0f3C0885E4, %p113;
	fma.rn.f32 	%f768, %f766, %f762, %f767;
	selp.f32 	%f769, 0fBEFFFFFF, 0fBE2AAAA8, %p113;
	fma.rn.f32 	%f770, %f768, %f762, %f769;
	fma.rn.f32 	%f771, %f770, %f764, %f763;
	and.b32  	%r759, %r1323, 2;
	setp.eq.s32 	%p114, %r759, 0;
	mov.f32 	%f772, 0f00000000;
	sub.f32 	%f773, %f772, %f771;
	selp.f32 	%f774, %f771, %f773, %p114;
	mul.f32 	%f118, %f108, %f774;
	abs.f32 	%f775, %f105;
	abs.f32 	%f776, %f106;
	add.f32 	%f777, %f775, %f776;
	rcp.rn.f32 	%f778, %f777;
	mul.f32 	%f779, %f778, %f11;
	mul.f32 	%f780, %f778, 0f00000000;
	mul.f32 	%f781, %f105, %f778;
	mul.f32 	%f782, %f106, %f778;
	mul.f32 	%f783, %f782, %f782;
	fma.rn.f32 	%f784, %f781, %f781, %f783;
	rcp.rn.f32 	%f785, %f784;
	mul.f32 	%f786, %f781, %f779;
	fma.rn.f32 	%f787, %f780, %f782, %f786;
	mul.f32 	%f788, %f785, %f787;
	mul.f32 	%f789, %f780, %f781;
	mul.f32 	%f790, %f782, %f779;
	sub.f32 	%f791, %f789, %f790;
	mul.f32 	%f792, %f785, %f791;
	mul.f32 	%f793, %f792, %f792;
	fma.rn.f32 	%f794, %f788, %f788, %f793;
	sqrt.rn.f32 	%f119, %f794;
	abs.f32 	%f795, %f788;
	abs.f32 	%f796, %f792;
	setp.gt.f32 	%p115, %f796, %f795;
	selp.f32 	%f797, %f796, %f795, %p115;
	selp.f32 	%f798, %f795, %f796, %p115;
	div.rn.f32 	%f799, %f798, %f797;
	mul.f32 	%f800, %f799, %f799;
	fma.rn.f32 	%f801, %f800, 0f3B33710B, 0fBC807748;
	fma.rn.f32 	%f802, %f801, %f800, 0f3D2CDAB2;
	fma.rn.f32 	%f803, %f802, %f800, 0fBD992D10;
	fma.rn.f32 	%f804, %f803, %f800, 0f3DD9EA6C;
	fma.rn.f32 	%f805, %f804, %f800, 0fBE117CB1;
	fma.rn.f32 	%f806, %f805, %f800, 0f3E4CBCE0;
	fma.rn.f32 	%f807, %f806, %f800, 0fBEAAAA7D;
	mul.f32 	%f808, %f800, %f807;
	fma.rn.f32 	%f809, %f808, %f799, %f799;
	neg.f32 	%f810, %f809;
	fma.rn.f32 	%f811, 0f3F6EE581, 0f3FD774EB, %f810;
	selp.f32 	%f812, %f811, %f809, %p115;
	selp.f32 	%f813, 0f3F6EE581, 0f3FEEE581, %p115;
	selp.f32 	%f814, %f809, %f810, %p115;
	mov.b32 	%r760, %f788;
	fma.rn.f32 	%f815, %f813, 0f3FD774EB, %f814;
	setp.lt.s32 	%p116, %r760, 0;
	selp.f32 	%f816, %f815, %f812, %p116;
	add.f32 	%f817, %f795, %f796;
	setp.eq.f32 	%p117, %f797, 0f00000000;
	selp.f32 	%f818, 0f40490FDB, 0f00000000, %p116;
	setp.eq.f32 	%p118, %f795, %f796;
	selp.f32 	%f819, 0f4016CBE4, 0f3F490FDB, %p116;
	selp.f32 	%f820, %f819, %f816, %p118;
	selp.f32 	%f821, %f818, %f820, %p117;
	abs.f32 	%f822, %f817;
	setp.nan.f32 	%p119, %f822, %f822;
	copysign.f32 	%f823, %f792, %f821;
	selp.f32 	%f824, %f817, %f823, %p119;
	mul.f32 	%f120, %f824, 0f3F000000;
	mul.f32 	%f825, %f120, 0f3F22F983;
	cvt.rni.s32.f32 	%r1331, %f825;
	cvt.rn.f32.s32 	%f826, %r1331;
	fma.rn.f32 	%f827, %f826, 0fBFC90FDA, %f120;
	fma.rn.f32 	%f828, %f826, 0fB3A22168, %f827;
	fma.rn.f32 	%f1701, %f826, 0fA7C234C5, %f828;
	abs.f32 	%f122, %f120;
	setp.ltu.f32 	%p120, %f122, 0f47CE4780;
	mov.u32 	%r1327, %r1331;
	mov.f32 	%f1700, %f1701;
	@%p120 bra 	$L__BB0_107;
	setp.eq.f32 	%p121, %f122, 0f7F800000;
	@%p121 bra 	$L__BB0_106;
	mov.b32 	%r163, %f120;
	shl.b32 	%r762, %r163, 8;
	or.b32  	%r164, %r762, -2147483648;
	mov.b64 	%rd595, 0;
	mov.b32 	%r1324, 0;
$L__BB0_102:
	.pragma "nounroll";
	mul.wide.u32 	%rd315, %r1324, 4;
	mov.u64 	%rd316, __cudart_i2opi_f;
	add.s64 	%rd317, %rd316, %rd315;
	ld.global.nc.u32 	%r763, [%rd317];
	mad.wide.u32 	%rd318, %r763, %r164, %rd595;
	shr.u64 	%rd595, %rd318, 32;
	add.s64 	%rd319, %rd6, %rd315;
	st.local.u32 	[%rd319], %rd318;
	add.s32 	%r1324, %r1324, 1;
	setp.ne.s32 	%p122, %r1324, 6;
	@%p122 bra 	$L__BB0_102;
	shr.u32 	%r764, %r163, 23;
	st.local.u32 	[%rd6+24], %rd595;
	and.b32  	%r167, %r764, 31;
	and.b32  	%r765, %r764, 224;
	add.s32 	%r766, %r765, -128;
	shr.u32 	%r767, %r766, 5;
	mul.wide.u32 	%rd320, %r767, 4;
	sub.s64 	%rd72, %rd6, %rd320;
	ld.local.u32 	%r1325, [%rd72+24];
	ld.local.u32 	%r1326, [%rd72+20];
	setp.eq.s32 	%p123, %r167, 0;
	@%p123 bra 	$L__BB0_105;
	shf.l.wrap.b32 	%r1325, %r1326, %r1325, %r167;
	ld.local.u32 	%r768, [%rd72+16];
	shf.l.wrap.b32 	%r1326, %r768, %r1326, %r167;
$L__BB0_105:
	shr.u32 	%r769, %r1325, 30;
	shf.l.wrap.b32 	%r770, %r1326, %r1325, 2;
	shl.b32 	%r771, %r1326, 2;
	shr.u32 	%r772, %r770, 31;
	add.s32 	%r773, %r772, %r769;
	neg.s32 	%r774, %r773;
	setp.lt.s32 	%p124, %r163, 0;
	selp.b32 	%r1327, %r774, %r773, %p124;
	xor.b32  	%r775, %r770, %r163;
	shr.s32 	%r776, %r770, 31;
	xor.b32  	%r777, %r776, %r770;
	xor.b32  	%r778, %r776, %r771;
	cvt.u64.u32 	%rd321, %r777;
	shl.b64 	%rd322, %rd321, 32;
	cvt.u64.u32 	%rd323, %r778;
	or.b64  	%rd324, %rd322, %rd323;
	cvt.rn.f64.s64 	%fd23, %rd324;
	mul.f64 	%fd24, %fd23, 0d3BF921FB54442D19;
	cvt.rn.f32.f64 	%f829, %fd24;
	neg.f32 	%f830, %f829;
	setp.lt.s32 	%p125, %r775, 0;
	selp.f32 	%f1700, %f830, %f829, %p125;
	bra.uni 	$L__BB0_107;
$L__BB0_106:
	mov.f32 	%f831, 0f00000000;
	mul.rn.f32 	%f1700, %f120, %f831;
	mov.b32 	%r1327, 0;
$L__BB0_107:
	add.s32 	%r780, %r1327, 1;
	mul.rn.f32 	%f832, %f1700, %f1700;
	and.b32  	%r781, %r1327, 1;
	setp.eq.b32 	%p127, %r781, 1;
	selp.f32 	%f833, %f1700, 0f3F800000, %p127;
	fma.rn.f32 	%f834, %f832, %f833, 0f00000000;
	fma.rn.f32 	%f835, %f832, 0f37CBAC00, 0fBAB607ED;
	selp.f32 	%f836, 0fB94D4153, %f835, %p127;
	selp.f32 	%f837, 0f3C0885E4, 0f3D2AAABB, %p127;
	fma.rn.f32 	%f838, %f836, %f832, %f837;
	selp.f32 	%f839, 0fBE2AAAA8, 0fBEFFFFFF, %p127;
	fma.rn.f32 	%f840, %f838, %f832, %f839;
	fma.rn.f32 	%f841, %f840, %f834, %f833;
	and.b32  	%r782, %r780, 2;
	setp.eq.s32 	%p128, %r782, 0;
	mov.f32 	%f842, 0f00000000;
	sub.f32 	%f843, %f842, %f841;
	selp.f32 	%f126, %f841, %f843, %p128;
	@%p120 bra 	$L__BB0_115;
	setp.eq.f32 	%p129, %f122, 0f7F800000;
	@%p129 bra 	$L__BB0_114;
	mov.b32 	%r176, %f120;
	shl.b32 	%r784, %r176, 8;
	or.b32  	%r177, %r784, -2147483648;
	mov.b64 	%rd596, 0;
	mov.b32 	%r1328, 0;
$L__BB0_110:
	.pragma "nounroll";
	mul.wide.u32 	%rd326, %r1328, 4;
	mov.u64 	%rd327, __cudart_i2opi_f;
	add.s64 	%rd328, %rd327, %rd326;
	ld.global.nc.u32 	%r785, [%rd328];
	mad.wide.u32 	%rd329, %r785, %r177, %rd596;
	shr.u64 	%rd596, %rd329, 32;
	add.s64 	%rd330, %rd5, %rd326;
	st.local.u32 	[%rd330], %rd329;
	add.s32 	%r1328, %r1328, 1;
	setp.ne.s32 	%p130, %r1328, 6;
	@%p130 bra 	$L__BB0_110;
	shr.u32 	%r786, %r176, 23;
	st.local.u32 	[%rd5+24], %rd596;
	and.b32  	%r180, %r786, 31;
	and.b32  	%r787, %r786, 224;
	add.s32 	%r788, %r787, -128;
	shr.u32 	%r789, %r788, 5;
	mul.wide.u32 	%rd331, %r789, 4;
	sub.s64 	%rd75, %rd5, %rd331;
	ld.local.u32 	%r1329, [%rd75+24];
	ld.local.u32 	%r1330, [%rd75+20];
	setp.eq.s32 	%p131, %r180, 0;
	@%p131 bra 	$L__BB0_113;
	shf.l.wrap.b32 	%r1329, %r1330, %r1329, %r180;
	ld.local.u32 	%r790, [%rd75+16];
	shf.l.wrap.b32 	%r1330, %r790, %r1330, %r180;
$L__BB0_113:
	shr.u32 	%r791, %r1329, 30;
	shf.l.wrap.b32 	%r792, %r1330, %r1329, 2;
	shl.b32 	%r793, %r1330, 2;
	shr.u32 	%r794, %r792, 31;
	add.s32 	%r795, %r794, %r791;
	neg.s32 	%r796, %r795;
	setp.lt.s32 	%p132, %r176, 0;
	selp.b32 	%r1331, %r796, %r795, %p132;
	xor.b32  	%r797, %r792, %r176;
	shr.s32 	%r798, %r792, 31;
	xor.b32  	%r799, %r798, %r792;
	xor.b32  	%r800, %r798, %r793;
	cvt.u64.u32 	%rd332, %r799;
	shl.b64 	%rd333, %rd332, 32;
	cvt.u64.u32 	%rd334, %r800;
	or.b64  	%rd335, %rd333, %rd334;
	cvt.rn.f64.s64 	%fd25, %rd335;
	mul.f64 	%fd26, %fd25, 0d3BF921FB54442D19;
	cvt.rn.f32.f64 	%f844, %fd26;
	neg.f32 	%f845, %f844;
	setp.lt.s32 	%p133, %r797, 0;
	selp.f32 	%f1701, %f845, %f844, %p133;
	bra.uni 	$L__BB0_115;
$L__BB0_114:
	mov.f32 	%f846, 0f00000000;
	mul.rn.f32 	%f1701, %f120, %f846;
	mov.b32 	%r1331, 0;
$L__BB0_115:
	mul.f32 	%f847, %f17, %f126;
	sqrt.rn.f32 	%f848, %f119;
	mul.f32 	%f849, %f108, %f114;
	mul.rn.f32 	%f850, %f1701, %f1701;
	and.b32  	%r802, %r1331, 1;
	setp.eq.b32 	%p134, %r802, 1;
	selp.f32 	%f851, 0f3F800000, %f1701, %p134;
	fma.rn.f32 	%f852, %f850, %f851, 0f00000000;
	fma.rn.f32 	%f853, %f850, 0f37CBAC00, 0fBAB607ED;
	selp.f32 	%f854, %f853, 0fB94D4153, %p134;
	selp.f32 	%f855, 0f3D2AAABB, 0f3C0885E4, %p134;
	fma.rn.f32 	%f856, %f854, %f850, %f855;
	selp.f32 	%f857, 0fBEFFFFFF, 0fBE2AAAA8, %p134;
	fma.rn.f32 	%f858, %f856, %f850, %f857;
	fma.rn.f32 	%f859, %f858, %f852, %f851;
	and.b32  	%r803, %r1331, 2;
	setp.eq.s32 	%p135, %r803, 0;
	mov.f32 	%f860, 0f00000000;
	sub.f32 	%f861, %f860, %f859;
	selp.f32 	%f862, %f859, %f861, %p135;
	mul.f32 	%f863, %f17, %f862;
	mul.f32 	%f864, %f848, %f847;
	mul.f32 	%f865, %f863, 0f00000000;
	sub.f32 	%f866, %f864, %f865;
	mul.f32 	%f867, %f848, %f863;
	fma.rn.f32 	%f868, %f847, 0f00000000, %f867;
	mul.f32 	%f869, %f849, %f866;
	mul.f32 	%f870, %f118, %f868;
	sub.f32 	%f871, %f869, %f870;
	mul.f32 	%f872, %f849, %f868;
	fma.rn.f32 	%f873, %f118, %f866, %f872;
	ld.const.f32 	%f874, [Ar];
	mul.f32 	%f875, %f874, %f871;
	ld.const.f32 	%f876, [Ai];
	mul.f32 	%f877, %f876, %f873;
	sub.f32 	%f130, %f875, %f877;
	mul.f32 	%f878, %f876, %f871;
	fma.rn.f32 	%f131, %f874, %f873, %f878;
	add.f32 	%f132, %f101, %f22;
	add.f32 	%f133, %f102, %f23;
	mul.f32 	%f879, %f132, 0f40800000;
	mul.f32 	%f880, %f133, 0f00000000;
	sub.f32 	%f881, %f879, %f880;
	mul.f32 	%f882, %f133, 0f40800000;
	fma.rn.f32 	%f883, %f132, 0f00000000, %f882;
	abs.f32 	%f884, %f881;
	abs.f32 	%f885, %f883;
	add.f32 	%f886, %f884, %f885;
	rcp.rn.f32 	%f887, %f886;
	mul.f32 	%f888, %f103, %f887;
	mul.f32 	%f889, %f104, %f887;
	mul.f32 	%f890, %f881, %f887;
	mul.f32 	%f891, %f883, %f887;
	mul.f32 	%f892, %f891, %f891;
	fma.rn.f32 	%f893, %f890, %f890, %f892;
	rcp.rn.f32 	%f894, %f893;
	mul.f32 	%f895, %f889, %f891;
	fma.rn.f32 	%f896, %f888, %f890, %f895;
	mul.f32 	%f897, %f889, %f890;
	mul.f32 	%f898, %f888, %f891;
	sub.f32 	%f899, %f897, %f898;
	fma.rn.f32 	%f900, %f896, %f894, %f99;
	fma.rn.f32 	%f134, %f899, %f894, %f100;
	fma.rn.f32 	%f901, %f900, 0f3BBB989D, 0f3F000000;
	cvt.sat.f32.f32 	%f902, %f901;
	mov.f32 	%f903, 0f4B400001;
	mov.f32 	%f904, 0f437C0000;
	fma.rm.f32 	%f905, %f902, %f904, %f903;
	add.f32 	%f906, %f905, 0fCB40007F;
	neg.f32 	%f907, %f906;
	fma.rn.f32 	%f908, %f900, 0f3FB8AA3B, %f907;
	fma.rn.f32 	%f909, %f900, 0f32A57060, %f908;
	mov.b32 	%r804, %f905;
	shl.b32 	%r805, %r804, 23;
	mov.b32 	%f910, %r805;
	ex2.approx.ftz.f32 	%f911, %f909;
	mul.f32 	%f135, %f911, %f910;
	mul.f32 	%f912, %f134, 0f3F22F983;
	cvt.rni.s32.f32 	%r1339, %f912;
	cvt.rn.f32.s32 	%f913, %r1339;
	fma.rn.f32 	%f914, %f913, 0fBFC90FDA, %f134;
	fma.rn.f32 	%f915, %f913, 0fB3A22168, %f914;
	fma.rn.f32 	%f1703, %f913, 0fA7C234C5, %f915;
	abs.f32 	%f137, %f134;
	setp.ltu.f32 	%p136, %f137, 0f47CE4780;
	mov.u32 	%r1335, %r1339;
	mov.f32 	%f1702, %f1703;
	@%p136 bra 	$L__BB0_123;
	setp.eq.f32 	%p137, %f137, 0f7F800000;
	@%p137 bra 	$L__BB0_122;
	mov.b32 	%r190, %f134;
	shl.b32 	%r807, %r190, 8;
	or.b32  	%r191, %r807, -2147483648;
	mov.b64 	%rd597, 0;
	mov.b32 	%r1332, 0;
$L__BB0_118:
	.pragma "nounroll";
	mul.wide.u32 	%rd337, %r1332, 4;
	mov.u64 	%rd338, __cudart_i2opi_f;
	add.s64 	%rd339, %rd338, %rd337;
	ld.global.nc.u32 	%r808, [%rd339];
	mad.wide.u32 	%rd340, %r808, %r191, %rd597;
	shr.u64 	%rd597, %rd340, 32;
	add.s64 	%rd341, %rd8, %rd337;
	st.local.u32 	[%rd341], %rd340;
	add.s32 	%r1332, %r1332, 1;
	setp.ne.s32 	%p138, %r1332, 6;
	@%p138 bra 	$L__BB0_118;
	shr.u32 	%r809, %r190, 23;
	st.local.u32 	[%rd8+24], %rd597;
	and.b32  	%r194, %r809, 31;
	and.b32  	%r810, %r809, 224;
	add.s32 	%r811, %r810, -128;
	shr.u32 	%r812, %r811, 5;
	mul.wide.u32 	%rd342, %r812, 4;
	sub.s64 	%rd78, %rd8, %rd342;
	ld.local.u32 	%r1333, [%rd78+24];
	ld.local.u32 	%r1334, [%rd78+20];
	setp.eq.s32 	%p139, %r194, 0;
	@%p139 bra 	$L__BB0_121;
	shf.l.wrap.b32 	%r1333, %r1334, %r1333, %r194;
	ld.local.u32 	%r813, [%rd78+16];
	shf.l.wrap.b32 	%r1334, %r813, %r1334, %r194;
$L__BB0_121:
	shr.u32 	%r814, %r1333, 30;
	shf.l.wrap.b32 	%r815, %r1334, %r1333, 2;
	shl.b32 	%r816, %r1334, 2;
	shr.u32 	%r817, %r815, 31;
	add.s32 	%r818, %r817, %r814;
	neg.s32 	%r819, %r818;
	setp.lt.s32 	%p140, %r190, 0;
	selp.b32 	%r1335, %r819, %r818, %p140;
	xor.b32  	%r820, %r815, %r190;
	shr.s32 	%r821, %r815, 31;
	xor.b32  	%r822, %r821, %r815;
	xor.b32  	%r823, %r821, %r816;
	cvt.u64.u32 	%rd343, %r822;
	shl.b64 	%rd344, %rd343, 32;
	cvt.u64.u32 	%rd345, %r823;
	or.b64  	%rd346, %rd344, %rd345;
	cvt.rn.f64.s64 	%fd27, %rd346;
	mul.f64 	%fd28, %fd27, 0d3BF921FB54442D19;
	cvt.rn.f32.f64 	%f916, %fd28;
	neg.f32 	%f917, %f916;
	setp.lt.s32 	%p141, %r820, 0;
	selp.f32 	%f1702, %f917, %f916, %p141;
	bra.uni 	$L__BB0_123;
$L__BB0_122:
	mov.f32 	%f918, 0f00000000;
	mul.rn.f32 	%f1702, %f134, %f918;
	mov.b32 	%r1335, 0;
$L__BB0_123:
	add.s32 	%r825, %r1335, 1;
	mul.rn.f32 	%f919, %f1702, %f1702;
	and.b32  	%r826, %r1335, 1;
	setp.eq.b32 	%p143, %r826, 1;
	selp.f32 	%f920, %f1702, 0f3F800000, %p143;
	fma.rn.f32 	%f921, %f919, %f920, 0f00000000;
	fma.rn.f32 	%f922, %f919, 0f37CBAC00, 0fBAB607ED;
	selp.f32 	%f923, 0fB94D4153, %f922, %p143;
	selp.f32 	%f924, 0f3C0885E4, 0f3D2AAABB, %p143;
	fma.rn.f32 	%f925, %f923, %f919, %f924;
	selp.f32 	%f926, 0fBE2AAAA8, 0fBEFFFFFF, %p143;
	fma.rn.f32 	%f927, %f925, %f919, %f926;
	fma.rn.f32 	%f928, %f927, %f921, %f920;
	and.b32  	%r827, %r825, 2;
	setp.eq.s32 	%p144, %r827, 0;
	mov.f32 	%f929, 0f00000000;
	sub.f32 	%f930, %f929, %f928;
	selp.f32 	%f141, %f928, %f930, %p144;
	@%p136 bra 	$L__BB0_131;
	setp.eq.f32 	%p145, %f137, 0f7F800000;
	@%p145 bra 	$L__BB0_130;
	mov.b32 	%r203, %f134;
	shl.b32 	%r829, %r203, 8;
	or.b32  	%r204, %r829, -2147483648;
	mov.b64 	%rd598, 0;
	mov.b32 	%r1336, 0;
$L__BB0_126:
	.pragma "nounroll";
	mul.wide.u32 	%rd348, %r1336, 4;
	mov.u64 	%rd349, __cudart_i2opi_f;
	add.s64 	%rd350, %rd349, %rd348;
	ld.global.nc.u32 	%r830, [%rd350];
	mad.wide.u32 	%rd351, %r830, %r204, %rd598;
	shr.u64 	%rd598, %rd351, 32;
	add.s64 	%rd352, %rd7, %rd348;
	st.local.u32 	[%rd352], %rd351;
	add.s32 	%r1336, %r1336, 1;
	setp.ne.s32 	%p146, %r1336, 6;
	@%p146 bra 	$L__BB0_126;
	shr.u32 	%r831, %r203, 23;
	st.local.u32 	[%rd7+24], %rd598;
	and.b32  	%r207, %r831, 31;
	and.b32  	%r832, %r831, 224;
	add.s32 	%r833, %r832, -128;
	shr.u32 	%r834, %r833, 5;
	mul.wide.u32 	%rd353, %r834, 4;
	sub.s64 	%rd81, %rd7, %rd353;
	ld.local.u32 	%r1337, [%rd81+24];
	ld.local.u32 	%r1338, [%rd81+20];
	setp.eq.s32 	%p147, %r207, 0;
	@%p147 bra 	$L__BB0_129;
	shf.l.wrap.b32 	%r1337, %r1338, %r1337, %r207;
	ld.local.u32 	%r835, [%rd81+16];
	shf.l.wrap.b32 	%r1338, %r835, %r1338, %r207;
$L__BB0_129:
	shr.u32 	%r836, %r1337, 30;
	shf.l.wrap.b32 	%r837, %r1338, %r1337, 2;
	shl.b32 	%r838, %r1338, 2;
	shr.u32 	%r839, %r837, 31;
	add.s32 	%r840, %r839, %r836;
	neg.s32 	%r841, %r840;
	setp.lt.s32 	%p148, %r203, 0;
	selp.b32 	%r1339, %r841, %r840, %p148;
	xor.b32  	%r842, %r837, %r203;
	shr.s32 	%r843, %r837, 31;
	xor.b32  	%r844, %r843, %r837;
	xor.b32  	%r845, %r843, %r838;
	cvt.u64.u32 	%rd354, %r844;
	shl.b64 	%rd355, %rd354, 32;
	cvt.u64.u32 	%rd356, %r845;
	or.b64  	%rd357, %rd355, %rd356;
	cvt.rn.f64.s64 	%fd29, %rd357;
	mul.f64 	%fd30, %fd29, 0d3BF921FB54442D19;
	cvt.rn.f32.f64 	%f931, %fd30;
	neg.f32 	%f932, %f931;
	setp.lt.s32 	%p149, %r842, 0;
	selp.f32 	%f1703, %f932, %f931, %p149;
	bra.uni 	$L__BB0_131;
$L__BB0_130:
	mov.f32 	%f933, 0f00000000;
	mul.rn.f32 	%f1703, %f134, %f933;
	mov.b32 	%r1339, 0;
$L__BB0_131:
	mul.rn.f32 	%f934, %f1703, %f1703;
	and.b32  	%r847, %r1339, 1;
	setp.eq.b32 	%p150, %r847, 1;
	selp.f32 	%f935, 0f3F800000, %f1703, %p150;
	fma.rn.f32 	%f936, %f934, %f935, 0f00000000;
	fma.rn.f32 	%f937, %f934, 0f37CBAC00, 0fBAB607ED;
	selp.f32 	%f938, %f937, 0fB94D4153, %p150;
	selp.f32 	%f939, 0f3D2AAABB, 0f3C0885E4, %p150;
	fma.rn.f32 	%f940, %f938, %f934, %f939;
	selp.f32 	%f941, 0fBEFFFFFF, 0fBE2AAAA8, %p150;
	fma.rn.f32 	%f942, %f940, %f934, %f941;
	fma.rn.f32 	%f943, %f942, %f936, %f935;
	and.b32  	%r848, %r1339, 2;
	setp.eq.s32 	%p151, %r848, 0;
	mov.f32 	%f944, 0f00000000;
	sub.f32 	%f945, %f944, %f943;
	selp.f32 	%f946, %f943, %f945, %p151;
	mul.f32 	%f145, %f135, %f946;
	abs.f32 	%f947, %f132;
	abs.f32 	%f948, %f133;
	add.f32 	%f949, %f947, %f948;
	rcp.rn.f32 	%f950, %f949;
	mul.f32 	%f951, %f950, %f11;
	mul.f32 	%f952, %f950, 0f00000000;
	mul.f32 	%f953, %f132, %f950;
	mul.f32 	%f954, %f133, %f950;
	mul.f32 	%f955, %f954, %f954;
	fma.rn.f32 	%f956, %f953, %f953, %f955;
	rcp.rn.f32 	%f957, %f956;
	mul.f32 	%f958, %f953, %f951;
	fma.rn.f32 	%f959, %f952, %f954, %f958;
	mul.f32 	%f960, %f957, %f959;
	mul.f32 	%f961, %f952, %f953;
	mul.f32 	%f962, %f954, %f951;
	sub.f32 	%f963, %f961, %f962;
	mul.f32 	%f964, %f957, %f963;
	mul.f32 	%f965, %f964, %f964;
	fma.rn.f32 	%f966, %f960, %f960, %f965;
	sqrt.rn.f32 	%f146, %f966;
	abs.f32 	%f967, %f960;
	abs.f32 	%f968, %f964;
	setp.gt.f32 	%p152, %f968, %f967;
	selp.f32 	%f969, %f968, %f967, %p152;
	selp.f32 	%f970, %f967, %f968, %p152;
	div.rn.f32 	%f971, %f970, %f969;
	mul.f32 	%f972, %f971, %f971;
	fma.rn.f32 	%f973, %f972, 0f3B33710B, 0fBC807748;
	fma.rn.f32 	%f974, %f973, %f972, 0f3D2CDAB2;
	fma.rn.f32 	%f975, %f974, %f972, 0fBD992D10;
	fma.rn.f32 	%f976, %f975, %f972, 0f3DD9EA6C;
	fma.rn.f32 	%f977, %f976, %f972, 0fBE117CB1;
	fma.rn.f32 	%f978, %f977, %f972, 0f3E4CBCE0;
	fma.rn.f32 	%f979, %f978, %f972, 0fBEAAAA7D;
	mul.f32 	%f980, %f972, %f979;
	fma.rn.f32 	%f981, %f980, %f971, %f971;
	neg.f32 	%f982, %f981;
	fma.rn.f32 	%f983, 0f3F6EE581, 0f3FD774EB, %f982;
	selp.f32 	%f984, %f983, %f981, %p152;
	selp.f32 	%f985, 0f3F6EE581, 0f3FEEE581, %p152;
	selp.f32 	%f986, %f981, %f982, %p152;
	mov.b32 	%r849, %f960;
	fma.rn.f32 	%f987, %f985, 0f3FD774EB, %f986;
	setp.lt.s32 	%p153, %r849, 0;
	selp.f32 	%f988, %f987, %f984, %p153;
	add.f32 	%f989, %f967, %f968;
	setp.eq.f32 	%p154, %f969, 0f00000000;
	selp.f32 	%f990, 0f40490FDB, 0f00000000, %p153;
	setp.eq.f32 	%p155, %f967, %f968;
	selp.f32 	%f991, 0f4016CBE4, 0f3F490FDB, %p153;
	selp.f32 	%f992, %f991, %f988, %p155;
	selp.f32 	%f993, %f990, %f992, %p154;
	abs.f32 	%f994, %f989;
	setp.nan.f32 	%p156, %f994, %f994;
	copysign.f32 	%f995, %f964, %f993;
	selp.f32 	%f996, %f989, %f995, %p156;
	mul.f32 	%f147, %f996, 0f3F000000;
	mul.f32 	%f997, %f147, 0f3F22F983;
	cvt.rni.s32.f32 	%r1347, %f997;
	cvt.rn.f32.s32 	%f998, %r1347;
	fma.rn.f32 	%f999, %f998, 0fBFC90FDA, %f147;
	fma.rn.f32 	%f1000, %f998, 0fB3A22168, %f999;
	fma.rn.f32 	%f1705, %f998, 0fA7C234C5, %f1000;
	abs.f32 	%f149, %f147;
	setp.ltu.f32 	%p157, %f149, 0f47CE4780;
	mov.u32 	%r1343, %r1347;
	mov.f32 	%f1704, %f1705;
	@%p157 bra 	$L__BB0_139;
	setp.eq.f32 	%p158, %f149, 0f7F800000;
	@%p158 bra 	$L__BB0_138;
	mov.b32 	%r217, %f147;
	shl.b32 	%r851, %r217, 8;
	or.b32  	%r218, %r851, -2147483648;
	mov.b64 	%rd599, 0;
	mov.b32 	%r1340, 0;
$L__BB0_134:
	.pragma "nounroll";
	mul.wide.u32 	%rd359, %r1340, 4;
	mov.u64 	%rd360, __cudart_i2opi_f;
	add.s64 	%rd361, %rd360, %rd359;
	ld.global.nc.u32 	%r852, [%rd361];
	mad.wide.u32 	%rd362, %r852, %r218, %rd599;
	shr.u64 	%rd599, %rd362, 32;
	add.s64 	%rd363, %rd6, %rd359;
	st.local.u32 	[%rd363], %rd362;
	add.s32 	%r1340, %r1340, 1;
	setp.ne.s32 	%p159, %r1340, 6;
	@%p159 bra 	$L__BB0_134;
	shr.u32 	%r853, %r217, 23;
	st.local.u32 	[%rd6+24], %rd599;
	and.b32  	%r221, %r853, 31;
	and.b32  	%r854, %r853, 224;
	add.s32 	%r855, %r854, -128;
	shr.u32 	%r856, %r855, 5;
	mul.wide.u32 	%rd364, %r856, 4;
	sub.s64 	%rd84, %rd6, %rd364;
	ld.local.u32 	%r1341, [%rd84+24];
	ld.local.u32 	%r1342, [%rd84+20];
	setp.eq.s32 	%p160, %r221, 0;
	@%p160 bra 	$L__BB0_137;
	shf.l.wrap.b32 	%r1341, %r1342, %r1341, %r221;
	ld.local.u32 	%r857, [%rd84+16];
	shf.l.wrap.b32 	%r1342, %r857, %r1342, %r221;
$L__BB0_137:
	shr.u32 	%r858, %r1341, 30;
	shf.l.wrap.b32 	%r859, %r1342, %r1341, 2;
	shl.b32 	%r860, %r1342, 2;
	shr.u32 	%r861, %r859, 31;
	add.s32 	%r862, %r861, %r858;
	neg.s32 	%r863, %r862;
	setp.lt.s32 	%p161, %r217, 0;
	selp.b32 	%r1343, %r863, %r862, %p161;
	xor.b32  	%r864, %r859, %r217;
	shr.s32 	%r865, %r859, 31;
	xor.b32  	%r866, %r865, %r859;
	xor.b32  	%r867, %r865, %r860;
	cvt.u64.u32 	%rd365, %r866;
	shl.b64 	%rd366, %rd365, 32;
	cvt.u64.u32 	%rd367, %r867;
	or.b64  	%rd368, %rd366, %rd367;
	cvt.rn.f64.s64 	%fd31, %rd368;
	mul.f64 	%fd32, %fd31, 0d3BF921FB54442D19;
	cvt.rn.f32.f64 	%f1001, %fd32;
	neg.f32 	%f1002, %f1001;
	setp.lt.s32 	%p162, %r864, 0;
	selp.f32 	%f1704, %f1002, %f1001, %p162;
	bra.uni 	$L__BB0_139;
$L__BB0_138:
	mov.f32 	%f1003, 0f00000000;
	mul.rn.f32 	%f1704, %f147, %f1003;
	mov.b32 	%r1343, 0;
$L__BB0_139:
	add.s32 	%r869, %r1343, 1;
	mul.rn.f32 	%f1004, %f1704, %f1704;
	and.b32  	%r870, %r1343, 1;
	setp.eq.b32 	%p164, %r870, 1;
	selp.f32 	%f1005, %f1704, 0f3F800000, %p164;
	fma.rn.f32 	%f1006, %f1004, %f1005, 0f00000000;
	fma.rn.f32 	%f1007, %f1004, 0f37CBAC00, 0fBAB607ED;
	selp.f32 	%f1008, 0fB94D4153, %f1007, %p164;
	selp.f32 	%f1009, 0f3C0885E4, 0f3D2AAABB, %p164;
	fma.rn.f32 	%f1010, %f1008, %f1004, %f1009;
	selp.f32 	%f1011, 0fBE2AAAA8, 0fBEFFFFFF, %p164;
	fma.rn.f32 	%f1012, %f1010, %f1004, %f1011;
	fma.rn.f32 	%f1013, %f1012, %f1006, %f1005;
	and.b32  	%r871, %r869, 2;
	setp.eq.s32 	%p165, %r871, 0;
	mov.f32 	%f1014, 0f00000000;
	sub.f32 	%f1015, %f1014, %f1013;
	selp.f32 	%f153, %f1013, %f1015, %p165;
	@%p157 bra 	$L__BB0_147;
	setp.eq.f32 	%p166, %f149, 0f7F800000;
	@%p166 bra 	$L__BB0_146;
	mov.b32 	%r230, %f147;
	shl.b32 	%r873, %r230, 8;
	or.b32  	%r231, %r873, -2147483648;
	mov.b64 	%rd600, 0;
	mov.b32 	%r1344, 0;
$L__BB0_142:
	.pragma "nounroll";
	mul.wide.u32 	%rd370, %r1344, 4;
	mov.u64 	%rd371, __cudart_i2opi_f;
	add.s64 	%rd372, %rd371, %rd370;
	ld.global.nc.u32 	%r874, [%rd372];
	mad.wide.u32 	%rd373, %r874, %r231, %rd600;
	shr.u64 	%rd600, %rd373, 32;
	add.s64 	%rd374, %rd5, %rd370;
	st.local.u32 	[%rd374], %rd373;
	add.s32 	%r1344, %r1344, 1;
	setp.ne.s32 	%p167, %r1344, 6;
	@%p167 bra 	$L__BB0_142;
	shr.u32 	%r875, %r230, 23;
	st.local.u32 	[%rd5+24], %rd600;
	and.b32  	%r234, %r875, 31;
	and.b32  	%r876, %r875, 224;
	add.s32 	%r877, %r876, -128;
	shr.u32 	%r878, %r877, 5;
	mul.wide.u32 	%rd375, %r878, 4;
	sub.s64 	%rd87, %rd5, %rd375;
	ld.local.u32 	%r1345, [%rd87+24];
	ld.local.u32 	%r1346, [%rd87+20];
	setp.eq.s32 	%p168, %r234, 0;
	@%p168 bra 	$L__BB0_145;
	shf.l.wrap.b32 	%r1345, %r1346, %r1345, %r234;
	ld.local.u32 	%r879, [%rd87+16];
	shf.l.wrap.b32 	%r1346, %r879, %r1346, %r234;
$L__BB0_145:
	shr.u32 	%r880, %r1345, 30;
	shf.l.wrap.b32 	%r881, %r1346, %r1345, 2;
	shl.b32 	%r882, %r1346, 2;
	shr.u32 	%r883, %r881, 31;
	add.s32 	%r884, %r883, %r880;
	neg.s32 	%r885, %r884;
	setp.lt.s32 	%p169, %r230, 0;
	selp.b32 	%r1347, %r885, %r884, %p169;
	xor.b32  	%r886, %r881, %r230;
	shr.s32 	%r887, %r881, 31;
	xor.b32  	%r888, %r887, %r881;
	xor.b32  	%r889, %r887, %r882;
	cvt.u64.u32 	%rd376, %r888;
	shl.b64 	%rd377, %rd376, 32;
	cvt.u64.u32 	%rd378, %r889;
	or.b64  	%rd379, %rd377, %rd378;
	cvt.rn.f64.s64 	%fd33, %rd379;
	mul.f64 	%fd34, %fd33, 0d3BF921FB54442D19;
	cvt.rn.f32.f64 	%f1016, %fd34;
	neg.f32 	%f1017, %f1016;
	setp.lt.s32 	%p170, %r886, 0;
	selp.f32 	%f1705, %f1017, %f1016, %p170;
	bra.uni 	$L__BB0_147;
$L__BB0_146:
	mov.f32 	%f1018, 0f00000000;
	mul.rn.f32 	%f1705, %f147, %f1018;
	mov.b32 	%r1347, 0;
$L__BB0_147:
	mul.f32 	%f1019, %f17, %f153;
	sqrt.rn.f32 	%f1020, %f146;
	mul.f32 	%f1021, %f135, %f141;
	mul.rn.f32 	%f1022, %f1705, %f1705;
	and.b32  	%r891, %r1347, 1;
	setp.eq.b32 	%p171, %r891, 1;
	selp.f32 	%f1023, 0f3F800000, %f1705, %p171;
	fma.rn.f32 	%f1024, %f1022, %f1023, 0f00000000;
	fma.rn.f32 	%f1025, %f1022, 0f37CBAC00, 0fBAB607ED;
	selp.f32 	%f1026, %f1025, 0fB94D4153, %p171;
	selp.f32 	%f1027, 0f3D2AAABB, 0f3C0885E4, %p171;
	fma.rn.f32 	%f1028, %f1026, %f1022, %f1027;
	selp.f32 	%f1029, 0fBEFFFFFF, 0fBE2AAAA8, %p171;
	fma.rn.f32 	%f1030, %f1028, %f1022, %f1029;
	fma.rn.f32 	%f1031, %f1030, %f1024, %f1023;
	and.b32  	%r892, %r1347, 2;
	setp.eq.s32 	%p172, %r892, 0;
	mov.f32 	%f1032, 0f00000000;
	sub.f32 	%f1033, %f1032, %f1031;
	selp.f32 	%f1034, %f1031, %f1033, %p172;
	mul.f32 	%f1035, %f17, %f1034;
	mul.f32 	%f1036, %f1020, %f1019;
	mul.f32 	%f1037, %f1035, 0f00000000;
	sub.f32 	%f1038, %f1036, %f1037;
	mul.f32 	%f1039, %f1020, %f1035;
	fma.rn.f32 	%f1040, %f1019, 0f00000000, %f1039;
	mul.f32 	%f1041, %f1021, %f1038;
	mul.f32 	%f1042, %f145, %f1040;
	sub.f32 	%f1043, %f1041, %f1042;
	mul.f32 	%f1044, %f1021, %f1040;
	fma.rn.f32 	%f1045, %f145, %f1038, %f1044;
	mul.f32 	%f1046, %f20, %f1043;
	mul.f32 	%f1047, %f21, %f1045;
	sub.f32 	%f1048, %f1046, %f1047;
	mul.f32 	%f1049, %f21, %f1043;
	fma.rn.f32 	%f1050, %f20, %f1045, %f1049;
	add.f32 	%f1051, %f130, 0f00000000;
	add.f32 	%f157, %f1051, %f1048;
	add.f32 	%f1052, %f131, 0f00000000;
	add.f32 	%f158, %f1052, %f1050;
	add.f32 	%f159, %f101, %f25;
	add.f32 	%f160, %f102, %f26;
	mul.f32 	%f1053, %f159, 0f40800000;
	mul.f32 	%f1054, %f160, 0f00000000;
	sub.f32 	%f1055, %f1053, %f1054;
	mul.f32 	%f1056, %f160, 0f40800000;
	fma.rn.f32 	%f1057, %f159, 0f00000000, %f1056;
	abs.f32 	%f1058, %f1055;
	abs.f32 	%f1059, %f1057;
	add.f32 	%f1060, %f1058, %f1059;
	rcp.rn.f32 	%f1061, %f1060;
	mul.f32 	%f1062, %f103, %f1061;
	mul.f32 	%f1063, %f104, %f1061;
	mul.f32 	%f1064, %f1055, %f1061;
	mul.f32 	%f1065, %f1057, %f1061;
	mul.f32 	%f1066, %f1065, %f1065;
	fma.rn.f32 	%f1067, %f1064, %f1064, %f1066;
	rcp.rn.f32 	%f1068, %f1067;
	mul.f32 	%f1069, %f1063, %f1065;
	fma.rn.f32 	%f1070, %f1062, %f1064, %f1069;
	mul.f32 	%f1071, %f1063, %f1064;
	mul.f32 	%f1072, %f1062, %f1065;
	sub.f32 	%f1073, %f1071, %f1072;
	fma.rn.f32 	%f1074, %f1070, %f1068, %f99;
	fma.rn.f32 	%f161, %f1073, %f1068, %f100;
	fma.rn.f32 	%f1075, %f1074, 0f3BBB989D, 0f3F000000;
	cvt.sat.f32.f32 	%f1076, %f1075;
	mov.f32 	%f1077, 0f4B400001;
	mov.f32 	%f1078, 0f437C0000;
	fma.rm.f32 	%f1079, %f1076, %f1078, %f1077;
	add.f32 	%f1080, %f1079, 0fCB40007F;
	neg.f32 	%f1081, %f1080;
	fma.rn.f32 	%f1082, %f1074, 0f3FB8AA3B, %f1081;
	fma.rn.f32 	%f1083, %f1074, 0f32A57060, %f1082;
	mov.b32 	%r893, %f1079;
	shl.b32 	%r894, %r893, 23;
	mov.b32 	%f1084, %r894;
	ex2.approx.ftz.f32 	%f1085, %f1083;
	mul.f32 	%f162, %f1085, %f1084;
	mul.f32 	%f1086, %f161, 0f3F22F983;
	cvt.rni.s32.f32 	%r1355, %f1086;
	cvt.rn.f32.s32 	%f1087, %r1355;
	fma.rn.f32 	%f1088, %f1087, 0fBFC90FDA, %f161;
	fma.rn.f32 	%f1089, %f1087, 0fB3A22168, %f1088;
	fma.rn.f32 	%f1707, %f1087, 0fA7C234C5, %f1089;
	abs.f32 	%f164, %f161;
	setp.ltu.f32 	%p173, %f164, 0f47CE4780;
	mov.u32 	%r1351, %r1355;
	mov.f32 	%f1706, %f1707;
	@%p173 bra 	$L__BB0_155;
	setp.eq.f32 	%p174, %f164, 0f7F800000;
	@%p174 bra 	$L__BB0_154;
	mov.b32 	%r244, %f161;
	shl.b32 	%r896, %r244, 8;
	or.b32  	%r245, %r896, -2147483648;
	mov.b64 	%rd601, 0;
	mov.b32 	%r1348, 0;
$L__BB0_150:
	.pragma "nounroll";
	mul.wide.u32 	%rd381, %r1348, 4;
	mov.u64 	%rd382, __cudart_i2opi_f;
	add.s64 	%rd383, %rd382, %rd381;
	ld.global.nc.u32 	%r897, [%rd383];
	mad.wide.u32 	%rd384, %r897, %r245, %rd601;
	shr.u64 	%rd601, %rd384, 32;
	add.s64 	%rd385, %rd8, %rd381;
	st.local.u32 	[%rd385], %rd384;
	add.s32 	%r1348, %r1348, 1;
	setp.ne.s32 	%p175, %r1348, 6;
	@%p175 bra 	$L__BB0_150;
	shr.u32 	%r898, %r244, 23;
	st.local.u32 	[%rd8+24], %rd601;
	and.b32  	%r248, %r898, 31;
	and.b32  	%r899, %r898, 224;
	add.s32 	%r900, %r899, -128;
	shr.u32 	%r901, %r900, 5;
	mul.wide.u32 	%rd386, %r901, 4;
	sub.s64 	%rd90, %rd8, %rd386;
	ld.local.u32 	%r1349, [%rd90+24];
	ld.local.u32 	%r1350, [%rd90+20];
	setp.eq.s32 	%p176, %r248, 0;
	@%p176 bra 	$L__BB0_153;
	shf.l.wrap.b32 	%r1349, %r1350, %r1349, %r248;
	ld.local.u32 	%r902, [%rd90+16];
	shf.l.wrap.b32 	%r1350, %r902, %r1350, %r248;
$L__BB0_153:
	shr.u32 	%r903, %r1349, 30;
	shf.l.wrap.b32 	%r904, %r1350, %r1349, 2;
	shl.b32 	%r905, %r1350, 2;
	shr.u32 	%r906, %r904, 31;
	add.s32 	%r907, %r906, %r903;
	neg.s32 	%r908, %r907;
	setp.lt.s32 	%p177, %r244, 0;
	selp.b32 	%r1351, %r908, %r907, %p177;
	xor.b32  	%r909, %r904, %r244;
	shr.s32 	%r910, %r904, 31;
	xor.b32  	%r911, %r910, %r904;
	xor.b32  	%r912, %r910, %r905;
	cvt.u64.u32 	%rd387, %r911;
	shl.b64 	%rd388, %rd387, 32;
	cvt.u64.u32 	%rd389, %r912;
	or.b64  	%rd390, %rd388, %rd389;
	cvt.rn.f64.s64 	%fd35, %rd390;
	mul.f64 	%fd36, %fd35, 0d3BF921FB54442D19;
	cvt.rn.f32.f64 	%f1090, %fd36;
	neg.f32 	%f1091, %f1090;
	setp.lt.s32 	%p178, %r909, 0;
	selp.f32 	%f1706, %f1091, %f1090, %p178;
	bra.uni 	$L__BB0_155;
$L__BB0_154:
	mov.f32 	%f1092, 0f00000000;
	mul.rn.f32 	%f1706, %f161, %f1092;
	mov.b32 	%r1351, 0;
$L__BB0_155:
	add.s32 	%r914, %r1351, 1;
	mul.rn.f32 	%f1093, %f1706, %f1706;
	and.b32  	%r915, %r1351, 1;
	setp.eq.b32 	%p180, %r915, 1;
	selp.f32 	%f1094, %f1706, 0f3F800000, %p180;
	fma.rn.f32 	%f1095, %f1093, %f1094, 0f00000000;
	fma.rn.f32 	%f1096, %f1093, 0f37CBAC00, 0fBAB607ED;
	selp.f32 	%f1097, 0fB94D4153, %f1096, %p180;
	selp.f32 	%f1098, 0f3C0885E4, 0f3D2AAABB, %p180;
	fma.rn.f32 	%f1099, %f1097, %f1093, %f1098;
	selp.f32 	%f1100, 0fBE2AAAA8, 0fBEFFFFFF, %p180;
	fma.rn.f32 	%f1101, %f1099, %f1093, %f1100;
	fma.rn.f32 	%f1102, %f1101, %f1095, %f1094;
	and.b32  	%r916, %r914, 2;
	setp.eq.s32 	%p181, %r916, 0;
	mov.f32 	%f1103, 0f00000000;
	sub.f32 	%f1104, %f1103, %f1102;
	selp.f32 	%f168, %f1102, %f1104, %p181;
	@%p173 bra 	$L__BB0_163;
	setp.eq.f32 	%p182, %f164, 0f7F800000;
	@%p182 bra 	$L__BB0_162;
	mov.b32 	%r257, %f161;
	shl.b32 	%r918, %r257, 8;
	or.b32  	%r258, %r918, -2147483648;
	mov.b64 	%rd602, 0;
	mov.b32 	%r1352, 0;
$L__BB0_158:
	.pragma "nounroll";
	mul.wide.u32 	%rd392, %r1352, 4;
	mov.u64 	%rd393, __cudart_i2opi_f;
	add.s64 	%rd394, %rd393, %rd392;
	ld.global.nc.u32 	%r919, [%rd394];
	mad.wide.u32 	%rd395, %r919, %r258, %rd602;
	shr.u64 	%rd602, %rd395, 32;
	add.s64 	%rd396, %rd7, %rd392;
	st.local.u32 	[%rd396], %rd395;
	add.s32 	%r1352, %r1352, 1;
	setp.ne.s32 	%p183, %r1352, 6;
	@%p183 bra 	$L__BB0_158;
	shr.u32 	%r920, %r257, 23;
	st.local.u32 	[%rd7+24], %rd602;
	and.b32  	%r261, %r920, 31;
	and.b32  	%r921, %r920, 224;
	add.s32 	%r922, %r921, -128;
	shr.u32 	%r923, %r922, 5;
	mul.wide.u32 	%rd397, %r923, 4;
	sub.s64 	%rd93, %rd7, %rd397;
	ld.local.u32 	%r1353, [%rd93+24];
	ld.local.u32 	%r1354, [%rd93+20];
	setp.eq.s32 	%p184, %r261, 0;
	@%p184 bra 	$L__BB0_161;
	shf.l.wrap.b32 	%r1353, %r1354, %r1353, %r261;
	ld.local.u32 	%r924, [%rd93+16];
	shf.l.wrap.b32 	%r1354, %r924, %r1354, %r261;
$L__BB0_161:
	shr.u32 	%r925, %r1353, 30;
	shf.l.wrap.b32 	%r926, %r1354, %r1353, 2;
	shl.b32 	%r927, %r1354, 2;
	shr.u32 	%r928, %r926, 31;
	add.s32 	%r929, %r928, %r925;
	neg.s32 	%r930, %r929;
	setp.lt.s32 	%p185, %r257, 0;
	selp.b32 	%r1355, %r930, %r929, %p185;
	xor.b32  	%r931, %r926, %r257;
	shr.s32 	%r932, %r926, 31;
	xor.b32  	%r933, %r932, %r926;
	xor.b32  	%r934, %r932, %r927;
	cvt.u64.u32 	%rd398, %r933;
	shl.b64 	%rd399, %rd398, 32;
	cvt.u64.u32 	%rd400, %r934;
	or.b64  	%rd401, %rd399, %rd400;
	cvt.rn.f64.s64 	%fd37, %rd401;
	mul.f64 	%fd38, %fd37, 0d3BF921FB54442D19;
	cvt.rn.f32.f64 	%f1105, %fd38;
	neg.f32 	%f1106, %f1105;
	setp.lt.s32 	%p186, %r931, 0;
	selp.f32 	%f1707, %f1106, %f1105, %p186;
	bra.uni 	$L__BB0_163;
$L__BB0_162:
	mov.f32 	%f1107, 0f00000000;
	mul.rn.f32 	%f1707, %f161, %f1107;
	mov.b32 	%r1355, 0;
$L__BB0_163:
	mul.rn.f32 	%f1108, %f1707, %f1707;
	and.b32  	%r936, %r1355, 1;
	setp.eq.b32 	%p187, %r936, 1;
	selp.f32 	%f1109, 0f3F800000, %f1707, %p187;
	fma.rn.f32 	%f1110, %f1108, %f1109, 0f00000000;
	fma.rn.f32 	%f1111, %f1108, 0f37CBAC00, 0fBAB607ED;
	selp.f32 	%f1112, %f1111, 0fB94D4153, %p187;
	selp.f32 	%f1113, 0f3D2AAABB, 0f3C0885E4, %p187;
	fma.rn.f32 	%f1114, %f1112, %f1108, %f1113;
	selp.f32 	%f1115, 0fBEFFFFFF, 0fBE2AAAA8, %p187;
	fma.rn.f32 	%f1116, %f1114, %f1108, %f1115;
	fma.rn.f32 	%f1117, %f1116, %f1110, %f1109;
	and.b32  	%r937, %r1355, 2;
	setp.eq.s32 	%p188, %r937, 0;
	mov.f32 	%f1118, 0f00000000;
	sub.f32 	%f1119, %f1118, %f1117;
	selp.f32 	%f1120, %f1117, %f1119, %p188;
	mul.f32 	%f172, %f162, %f1120;
	abs.f32 	%f1121, %f159;
	abs.f32 	%f1122, %f160;
	add.f32 	%f1123, %f1121, %f1122;
	rcp.rn.f32 	%f1124, %f1123;
	mul.f32 	%f1125, %f1124, %f11;
	mul.f32 	%f1126, %f1124, 0f00000000;
	mul.f32 	%f1127, %f159, %f1124;
	mul.f32 	%f1128, %f160, %f1124;
	mul.f32 	%f1129, %f1128, %f1128;
	fma.rn.f32 	%f1130, %f1127, %f1127, %f1129;
	rcp.rn.f32 	%f1131, %f1130;
	mul.f32 	%f1132, %f1127, %f1125;
	fma.rn.f32 	%f1133, %f1126, %f1128, %f1132;
	mul.f32 	%f1134, %f1131, %f1133;
	mul.f32 	%f1135, %f1126, %f1127;
	mul.f32 	%f1136, %f1128, %f1125;
	sub.f32 	%f1137, %f1135, %f1136;
	mul.f32 	%f1138, %f1131, %f1137;
	mul.f32 	%f1139, %f1138, %f1138;
	fma.rn.f32 	%f1140, %f1134, %f1134, %f1139;
	sqrt.rn.f32 	%f173, %f1140;
	abs.f32 	%f1141, %f1134;
	abs.f32 	%f1142, %f1138;
	setp.gt.f32 	%p189, %f1142, %f1141;
	selp.f32 	%f1143, %f1142, %f1141, %p189;
	selp.f32 	%f1144, %f1141, %f1142, %p189;
	div.rn.f32 	%f1145, %f1144, %f1143;
	mul.f32 	%f1146, %f1145, %f1145;
	fma.rn.f32 	%f1147, %f1146, 0f3B33710B, 0fBC807748;
	fma.rn.f32 	%f1148, %f1147, %f1146, 0f3D2CDAB2;
	fma.rn.f32 	%f1149, %f1148, %f1146, 0fBD992D10;
	fma.rn.f32 	%f1150, %f1149, %f1146, 0f3DD9EA6C;
	fma.rn.f32 	%f1151, %f1150, %f1146, 0fBE117CB1;
	fma.rn.f32 	%f1152, %f1151, %f1146, 0f3E4CBCE0;
	fma.rn.f32 	%f1153, %f1152, %f1146, 0fBEAAAA7D;
	mul.f32 	%f1154, %f1146, %f1153;
	fma.rn.f32 	%f1155, %f1154, %f1145, %f1145;
	neg.f32 	%f1156, %f1155;
	fma.rn.f32 	%f1157, 0f3F6EE581, 0f3FD774EB, %f1156;
	selp.f32 	%f1158, %f1157, %f1155, %p189;
	selp.f32 	%f1159, 0f3F6EE581, 0f3FEEE581, %p189;
	selp.f32 	%f1160, %f1155, %f1156, %p189;
	mov.b32 	%r938, %f1134;
	fma.rn.f32 	%f1161, %f1159, 0f3FD774EB, %f1160;
	setp.lt.s32 	%p190, %r938, 0;
	selp.f32 	%f1162, %f1161, %f1158, %p190;
	add.f32 	%f1163, %f1141, %f1142;
	setp.eq.f32 	%p191, %f1143, 0f00000000;
	selp.f32 	%f1164, 0f40490FDB, 0f00000000, %p190;
	setp.eq.f32 	%p192, %f1141, %f1142;
	selp.f32 	%f1165, 0f4016CBE4, 0f3F490FDB, %p190;
	selp.f32 	%f1166, %f1165, %f1162, %p192;
	selp.f32 	%f1167, %f1164, %f1166, %p191;
	abs.f32 	%f1168, %f1163;
	setp.nan.f32 	%p193, %f1168, %f1168;
	copysign.f32 	%f1169, %f1138, %f1167;
	selp.f32 	%f1170, %f1163, %f1169, %p193;
	mul.f32 	%f174, %f1170, 0f3F000000;
	mul.f32 	%f1171, %f174, 0f3F22F983;
	cvt.rni.s32.f32 	%r1363, %f1171;
	cvt.rn.f32.s32 	%f1172, %r1363;
	fma.rn.f32 	%f1173, %f1172, 0fBFC90FDA, %f174;
	fma.rn.f32 	%f1174, %f1172, 0fB3A22168, %f1173;
	fma.rn.f32 	%f1709, %f1172, 0fA7C234C5, %f1174;
	abs.f32 	%f176, %f174;
	setp.ltu.f32 	%p194, %f176, 0f47CE4780;
	mov.u32 	%r1359, %r1363;
	mov.f32 	%f1708, %f1709;
	@%p194 bra 	$L__BB0_171;
	setp.eq.f32 	%p195, %f176, 0f7F800000;
	@%p195 bra 	$L__BB0_170;
	mov.b32 	%r271, %f174;
	shl.b32 	%r940, %r271, 8;
	or.b32  	%r272, %r940, -2147483648;
	mov.b64 	%rd603, 0;
	mov.b32 	%r1356, 0;
$L__BB0_166:
	.pragma "nounroll";
	mul.wide.u32 	%rd403, %r1356, 4;
	mov.u64 	%rd404, __cudart_i2opi_f;
	add.s64 	%rd405, %rd404, %rd403;
	ld.global.nc.u32 	%r941, [%rd405];
	mad.wide.u32 	%rd406, %r941, %r272, %rd603;
	shr.u64 	%rd603, %rd406, 32;
	add.s64 	%rd407, %rd6, %rd403;
	st.local.u32 	[%rd407], %rd406;
	add.s32 	%r1356, %r1356, 1;
	setp.ne.s32 	%p196, %r1356, 6;
	@%p196 bra 	$L__BB0_166;
	shr.u32 	%r942, %r271, 23;
	st.local.u32 	[%rd6+24], %rd603;
	and.b32  	%r275, %r942, 31;
	and.b32  	%r943, %r942, 224;
	add.s32 	%r944, %r943, -128;
	shr.u32 	%r945, %r944, 5;
	mul.wide.u32 	%rd408, %r945, 4;
	sub.s64 	%rd96, %rd6, %rd408;
	ld.local.u32 	%r1357, [%rd96+24];
	ld.local.u32 	%r1358, [%rd96+20];
	setp.eq.s32 	%p197, %r275, 0;
	@%p197 bra 	$L__BB0_169;
	shf.l.wrap.b32 	%r1357, %r1358, %r1357, %r275;
	ld.local.u32 	%r946, [%rd96+16];
	shf.l.wrap.b32 	%r1358, %r946, %r1358, %r275;
$L__BB0_169:
	shr.u32 	%r947, %r1357, 30;
	shf.l.wrap.b32 	%r948, %r1358, %r1357, 2;
	shl.b32 	%r949, %r1358, 2;
	shr.u32 	%r950, %r948, 31;
	add.s32 	%r951, %r950, %r947;
	neg.s32 	%r952, %r951;
	setp.lt.s32 	%p198, %r271, 0;
	selp.b32 	%r1359, %r952, %r951, %p198;
	xor.b32  	%r953, %r948, %r271;
	shr.s32 	%r954, %r948, 31;
	xor.b32  	%r955, %r954, %r948;
	xor.b32  	%r956, %r954, %r949;
	cvt.u64.u32 	%rd409, %r955;
	shl.b64 	%rd410, %rd409, 32;
	cvt.u64.u32 	%rd411, %r956;
	or.b64  	%rd412, %rd410, %rd411;
	cvt.rn.f64.s64 	%fd39, %rd412;
	mul.f64 	%fd40, %fd39, 0d3BF921FB54442D19;
	cvt.rn.f32.f64 	%f1175, %fd40;
	neg.f32 	%f1176, %f1175;
	setp.lt.s32 	%p199, %r953, 0;
	selp.f32 	%f1708, %f1176, %f1175, %p199;
	bra.uni 	$L__BB0_171;
$L__BB0_170:
	mov.f32 	%f1177, 0f00000000;
	mul.rn.f32 	%f1708, %f174, %f1177;
	mov.b32 	%r1359, 0;
$L__BB0_171:
	add.s32 	%r958, %r1359, 1;
	mul.rn.f32 	%f1178, %f1708, %f1708;
	and.b32  	%r959, %r1359, 1;
	setp.eq.b32 	%p201, %r959, 1;
	selp.f32 	%f1179, %f1708, 0f3F800000, %p201;
	fma.rn.f32 	%f1180, %f1178, %f1179, 0f00000000;
	fma.rn.f32 	%f1181, %f1178, 0f37CBAC00, 0fBAB607ED;
	selp.f32 	%f1182, 0fB94D4153, %f1181, %p201;
	selp.f32 	%f1183, 0f3C0885E4, 0f3D2AAABB, %p201;
	fma.rn.f32 	%f1184, %f1182, %f1178, %f1183;
	selp.f32 	%f1185, 0fBE2AAAA8, 0fBEFFFFFF, %p201;
	fma.rn.f32 	%f1186, %f1184, %f1178, %f1185;
	fma.rn.f32 	%f1187, %f1186, %f1180, %f1179;
	and.b32  	%r960, %r958, 2;
	setp.eq.s32 	%p202, %r960, 0;
	mov.f32 	%f1188, 0f00000000;
	sub.f32 	%f1189, %f1188, %f1187;
	selp.f32 	%f180, %f1187, %f1189, %p202;
	@%p194 bra 	$L__BB0_179;
	setp.eq.f32 	%p203, %f176, 0f7F800000;
	@%p203 bra 	$L__BB0_178;
	mov.b32 	%r284, %f174;
	shl.b32 	%r962, %r284, 8;
	or.b32  	%r285, %r962, -2147483648;
	mov.b64 	%rd604, 0;
	mov.b32 	%r1360, 0;
$L__BB0_174:
	.pragma "nounroll";
	mul.wide.u32 	%rd414, %r1360, 4;
	mov.u64 	%rd415, __cudart_i2opi_f;
	add.s64 	%rd416, %rd415, %rd414;
	ld.global.nc.u32 	%r963, [%rd416];
	mad.wide.u32 	%rd417, %r963, %r285, %rd604;
	shr.u64 	%rd604, %rd417, 32;
	add.s64 	%rd418, %rd5, %rd414;
	st.local.u32 	[%rd418], %rd417;
	add.s32 	%r1360, %r1360, 1;
	setp.ne.s32 	%p204, %r1360, 6;
	@%p204 bra 	$L__BB0_174;
	shr.u32 	%r964, %r284, 23;
	st.local.u32 	[%rd5+24], %rd604;
	and.b32  	%r288, %r964, 31;
	and.b32  	%r965, %r964, 224;
	add.s32 	%r966, %r965, -128;
	shr.u32 	%r967, %r966, 5;
	mul.wide.u32 	%rd419, %r967, 4;
	sub.s64 	%rd99, %rd5, %rd419;
	ld.local.u32 	%r1361, [%rd99+24];
	ld.local.u32 	%r1362, [%rd99+20];
	setp.eq.s32 	%p205, %r288, 0;
	@%p205 bra 	$L__BB0_177;
	shf.l.wrap.b32 	%r1361, %r1362, %r1361, %r288;
	ld.local.u32 	%r968, [%rd99+16];
	shf.l.wrap.b32 	%r1362, %r968, %r1362, %r288;
$L__BB0_177:
	shr.u32 	%r969, %r1361, 30;
	shf.l.wrap.b32 	%r970, %r1362, %r1361, 2;
	shl.b32 	%r971, %r1362, 2;
	shr.u32 	%r972, %r970, 31;
	add.s32 	%r973, %r972, %r969;
	neg.s32 	%r974, %r973;
	setp.lt.s32 	%p206, %r284, 0;
	selp.b32 	%r1363, %r974, %r973, %p206;
	xor.b32  	%r975, %r970, %r284;
	shr.s32 	%r976, %r970, 31;
	xor.b32  	%r977, %r976, %r970;
	xor.b32  	%r978, %r976, %r971;
	cvt.u64.u32 	%rd420, %r977;
	shl.b64 	%rd421, %rd420, 32;
	cvt.u64.u32 	%rd422, %r978;
	or.b64  	%rd423, %rd421, %rd422;
	cvt.rn.f64.s64 	%fd41, %rd423;
	mul.f64 	%fd42, %fd41, 0d3BF921FB54442D19;
	cvt.rn.f32.f64 	%f1190, %fd42;
	neg.f32 	%f1191, %f1190;
	setp.lt.s32 	%p207, %r975, 0;
	selp.f32 	%f1709, %f1191, %f1190, %p207;
	bra.uni 	$L__BB0_179;
$L__BB0_178:
	mov.f32 	%f1192, 0f00000000;
	mul.rn.f32 	%f1709, %f174, %f1192;
	mov.b32 	%r1363, 0;
$L__BB0_179:
	mul.f32 	%f1193, %f17, %f180;
	sqrt.rn.f32 	%f1194, %f173;
	mul.f32 	%f1195, %f162, %f168;
	mul.rn.f32 	%f1196, %f1709, %f1709;
	and.b32  	%r980, %r1363, 1;
	setp.eq.b32 	%p208, %r980, 1;
	selp.f32 	%f1197, 0f3F800000, %f1709, %p208;
	fma.rn.f32 	%f1198, %f1196, %f1197, 0f00000000;
	fma.rn.f32 	%f1199, %f1196, 0f37CBAC00, 0fBAB607ED;
	selp.f32 	%f1200, %f1199, 0fB94D4153, %p208;
	selp.f32 	%f1201, 0f3D2AAABB, 0f3C0885E4, %p208;
	fma.rn.f32 	%f1202, %f1200, %f1196, %f1201;
	selp.f32 	%f1203, 0fBEFFFFFF, 0fBE2AAAA8, %p208;
	fma.rn.f32 	%f1204, %f1202, %f1196, %f1203;
	fma.rn.f32 	%f1205, %f1204, %f1198, %f1197;
	and.b32  	%r981, %r1363, 2;
	setp.eq.s32 	%p209, %r981, 0;
	mov.f32 	%f1206, 0f00000000;
	sub.f32 	%f1207, %f1206, %f1205;
	selp.f32 	%f1208, %f1205, %f1207, %p209;
	mul.f32 	%f1209, %f17, %f1208;
	mul.f32 	%f1210, %f1194, %f1193;
	mul.f32 	%f1211, %f1209, 0f00000000;
	sub.f32 	%f1212, %f1210, %f1211;
	mul.f32 	%f1213, %f1194, %f1209;
	fma.rn.f32 	%f1214, %f1193, 0f00000000, %f1213;
	mul.f32 	%f1215, %f1195, %f1212;
	mul.f32 	%f1216, %f172, %f1214;
	sub.f32 	%f1217, %f1215, %f1216;
	mul.f32 	%f1218, %f1195, %f1214;
	fma.rn.f32 	%f1219, %f172, %f1212, %f1218;
	ld.const.f32 	%f1220, [Ar+8];
	mul.f32 	%f1221, %f1220, %f1217;
	mul.f32 	%f1222, %f24, %f1219;
	sub.f32 	%f1223, %f1221, %f1222;
	mul.f32 	%f1224, %f24, %f1217;
	fma.rn.f32 	%f1225, %f1220, %f1219, %f1224;
	add.f32 	%f184, %f157, %f1223;
	add.f32 	%f185, %f158, %f1225;
	add.f32 	%f186, %f101, %f27;
	add.f32 	%f187, %f102, %f28;
	mul.f32 	%f1226, %f186, 0f40800000;
	mul.f32 	%f1227, %f187, 0f00000000;
	sub.f32 	%f1228, %f1226, %f1227;
	mul.f32 	%f1229, %f187, 0f40800000;
	fma.rn.f32 	%f1230, %f186, 0f00000000, %f1229;
	abs.f32 	%f1231, %f1228;
	abs.f32 	%f1232, %f1230;
	add.f32 	%f1233, %f1231, %f1232;
	rcp.rn.f32 	%f1234, %f1233;
	mul.f32 	%f1235, %f103, %f1234;
	mul.f32 	%f1236, %f104, %f1234;
	mul.f32 	%f1237, %f1228, %f1234;
	mul.f32 	%f1238, %f1230, %f1234;
	mul.f32 	%f1239, %f1238, %f1238;
	fma.rn.f32 	%f1240, %f1237, %f1237, %f1239;
	rcp.rn.f32 	%f1241, %f1240;
	mul.f32 	%f1242, %f1236, %f1238;
	fma.rn.f32 	%f1243, %f1235, %f1237, %f1242;
	mul.f32 	%f1244, %f1236, %f1237;
	mul.f32 	%f1245, %f1235, %f1238;
	sub.f32 	%f1246, %f1244, %f1245;
	fma.rn.f32 	%f1247, %f1243, %f1241, %f99;
	fma.rn.f32 	%f188, %f1246, %f1241, %f100;
	fma.rn.f32 	%f1248, %f1247, 0f3BBB989D, 0f3F000000;
	cvt.sat.f32.f32 	%f1249, %f1248;
	mov.f32 	%f1250, 0f4B400001;
	mov.f32 	%f1251, 0f437C0000;
	fma.rm.f32 	%f1252, %f1249, %f1251, %f1250;
	add.f32 	%f1253, %f1252, 0fCB40007F;
	neg.f32 	%f1254, %f1253;
	fma.rn.f32 	%f1255, %f1247, 0f3FB8AA3B, %f1254;
	fma.rn.f32 	%f1256, %f1247, 0f32A57060, %f1255;
	mov.b32 	%r982, %f1252;
	shl.b32 	%r983, %r982, 23;
	mov.b32 	%f1257, %r983;
	ex2.approx.ftz.f32 	%f1258, %f1256;
	mul.f32 	%f189, %f1258, %f1257;
	mul.f32 	%f1259, %f188, 0f3F22F983;
	cvt.rni.s32.f32 	%r1371, %f1259;
	cvt.rn.f32.s32 	%f1260, %r1371;
	fma.rn.f32 	%f1261, %f1260, 0fBFC90FDA, %f188;
	fma.rn.f32 	%f1262, %f1260, 0fB3A22168, %f1261;
	fma.rn.f32 	%f1711, %f1260, 0fA7C234C5, %f1262;
	abs.f32 	%f191, %f188;
	setp.ltu.f32 	%p210, %f191, 0f47CE4780;
	mov.u32 	%r1367, %r1371;
	mov.f32 	%f1710, %f1711;
	@%p210 bra 	$L__BB0_187;
	setp.eq.f32 	%p211, %f191, 0f7F800000;
	@%p211 bra 	$L__BB0_186;
	mov.b32 	%r298, %f188;
	shl.b32 	%r985, %r298, 8;
	or.b32  	%r299, %r985, -2147483648;
	mov.b64 	%rd605, 0;
	mov.b32 	%r1364, 0;
$L__BB0_182:
	.pragma "nounroll";
	mul.wide.u32 	%rd425, %r1364, 4;
	mov.u64 	%rd426, __cudart_i2opi_f;
	add.s64 	%rd427, %rd426, %rd425;
	ld.global.nc.u32 	%r986, [%rd427];
	mad.wide.u32 	%rd428, %r986, %r299, %rd605;
	shr.u64 	%rd605, %rd428, 32;
	add.s64 	%rd429, %rd8, %rd425;
	st.local.u32 	[%rd429], %rd428;
	add.s32 	%r1364, %r1364, 1;
	setp.ne.s32 	%p212, %r1364, 6;
	@%p212 bra 	$L__BB0_182;
	shr.u32 	%r987, %r298, 23;
	st.local.u32 	[%rd8+24], %rd605;
	and.b32  	%r302, %r987, 31;
	and.b32  	%r988, %r987, 224;
	add.s32 	%r989, %r988, -128;
	shr.u32 	%r990, %r989, 5;
	mul.wide.u32 	%rd430, %r990, 4;
	sub.s64 	%rd102, %rd8, %rd430;
	ld.local.u32 	%r1365, [%rd102+24];
	ld.local.u32 	%r1366, [%rd102+20];
	setp.eq.s32 	%p213, %r302, 0;
	@%p213 bra 	$L__BB0_185;
	shf.l.wrap.b32 	%r1365, %r1366, %r1365, %r302;
	ld.local.u32 	%r991, [%rd102+16];
	shf.l.wrap.b32 	%r1366, %r991, %r1366, %r302;
$L__BB0_185:
	shr.u32 	%r992, %r1365, 30;
	shf.l.wrap.b32 	%r993, %r1366, %r1365, 2;
	shl.b32 	%r994, %r1366, 2;
	shr.u32 	%r995, %r993, 31;
	add.s32 	%r996, %r995, %r992;
	neg.s32 	%r997, %r996;
	setp.lt.s32 	%p214, %r298, 0;
	selp.b32 	%r1367, %r997, %r996, %p214;
	xor.b32  	%r998, %r993, %r298;
	shr.s32 	%r999, %r993, 31;
	xor.b32  	%r1000, %r999, %r993;
	xor.b32  	%r1001, %r999, %r994;
	cvt.u64.u32 	%rd431, %r1000;
	shl.b64 	%rd432, %rd431, 32;
	cvt.u64.u32 	%rd433, %r1001;
	or.b64  	%rd434, %rd432, %rd433;
	cvt.rn.f64.s64 	%fd43, %rd434;
	mul.f64 	%fd44, %fd43, 0d3BF921FB54442D19;
	cvt.rn.f32.f64 	%f1263, %fd44;
	neg.f32 	%f1264, %f1263;
	setp.lt.s32 	%p215, %r998, 0;
	selp.f32 	%f1710, %f1264, %f1263, %p215;
	bra.uni 	$L__BB0_187;
$L__BB0_186:
	mov.f32 	%f1265, 0f00000000;
	mul.rn.f32 	%f1710, %f188, %f1265;
	mov.b32 	%r1367, 0;
$L__BB0_187:
	add.s32 	%r1003, %r1367, 1;
	mul.rn.f32 	%f1266, %f1710, %f1710;
	and.b32  	%r1004, %r1367, 1;
	setp.eq.b32 	%p217, %r1004, 1;
	selp.f32 	%f1267, %f1710, 0f3F800000, %p217;
	fma.rn.f32 	%f1268, %f1266, %f1267, 0f00000000;
	fma.rn.f32 	%f1269, %f1266, 0f37CBAC00, 0fBAB607ED;
	selp.f32 	%f1270, 0fB94D4153, %f1269, %p217;
	selp.f32 	%f1271, 0f3C0885E4, 0f3D2AAABB, %p217;
	fma.rn.f32 	%f1272, %f1270, %f1266, %f1271;
	selp.f32 	%f1273, 0fBE2AAAA8, 0fBEFFFFFF, %p217;
	fma.rn.f32 	%f1274, %f1272, %f1266, %f1273;
	fma.rn.f32 	%f1275, %f1274, %f1268, %f1267;
	and.b32  	%r1005, %r1003, 2;
	setp.eq.s32 	%p218, %r1005, 0;
	mov.f32 	%f1276, 0f00000000;
	sub.f32 	%f1277, %f1276, %f1275;
	selp.f32 	%f195, %f1275, %f1277, %p218;
	@%p210 bra 	$L__BB0_195;
	setp.eq.f32 	%p219, %f191, 0f7F800000;
	@%p219 bra 	$L__BB0_194;
	mov.b32 	%r311, %f188;
	shl.b32 	%r1007, %r311, 8;
	or.b32  	%r312, %r1007, -2147483648;
	mov.b64 	%rd606, 0;
	mov.b32 	%r1368, 0;
$L__BB0_190:
	.pragma "nounroll";
	mul.wide.u32 	%rd436, %r1368, 4;
	mov.u64 	%rd437, __cudart_i2opi_f;
	add.s64 	%rd438, %rd437, %rd436;
	ld.global.nc.u32 	%r1008, [%rd438];
	mad.wide.u32 	%rd439, %r1008, %r312, %rd606;
	shr.u64 	%rd606, %rd439, 32;
	add.s64 	%rd440, %rd7, %rd436;
	st.local.u32 	[%rd440], %rd439;
	add.s32 	%r1368, %r1368, 1;
	setp.ne.s32 	%p220, %r1368, 6;
	@%p220 bra 	$L__BB0_190;
	shr.u32 	%r1009, %r311, 23;
	st.local.u32 	[%rd7+24], %rd606;
	and.b32  	%r315, %r1009, 31;
	and.b32  	%r1010, %r1009, 224;
	add.s32 	%r1011, %r1010, -128;
	shr.u32 	%r1012, %r1011, 5;
	mul.wide.u32 	%rd441, %r1012, 4;
	sub.s64 	%rd105, %rd7, %rd441;
	ld.local.u32 	%r1369, [%rd105+24];
	ld.local.u32 	%r1370, [%rd105+20];
	setp.eq.s32 	%p221, %r315, 0;
	@%p221 bra 	$L__BB0_193;
	shf.l.wrap.b32 	%r1369, %r1370, %r1369, %r315;
	ld.local.u32 	%r1013, [%rd105+16];
	shf.l.wrap.b32 	%r1370, %r1013, %r1370, %r315;
$L__BB0_193:
	shr.u32 	%r1014, %r1369, 30;
	shf.l.wrap.b32 	%r1015, %r1370, %r1369, 2;
	shl.b32 	%r1016, %r1370, 2;
	shr.u32 	%r1017, %r1015, 31;
	add.s32 	%r1018, %r1017, %r1014;
	neg.s32 	%r1019, %r1018;
	setp.lt.s32 	%p222, %r311, 0;
	selp.b32 	%r1371, %r1019, %r1018, %p222;
	xor.b32  	%r1020, %r1015, %r311;
	shr.s32 	%r1021, %r1015, 31;
	xor.b32  	%r1022, %r1021, %r1015;
	xor.b32  	%r1023, %r1021, %r1016;
	cvt.u64.u32 	%rd442, %r1022;
	shl.b64 	%rd443, %rd442, 32;
	cvt.u64.u32 	%rd444, %r1023;
	or.b64  	%rd445, %rd443, %rd444;
	cvt.rn.f64.s64 	%fd45, %rd445;
	mul.f64 	%fd46, %fd45, 0d3BF921FB54442D19;
	cvt.rn.f32.f64 	%f1278, %fd46;
	neg.f32 	%f1279, %f1278;
	setp.lt.s32 	%p223, %r1020, 0;
	selp.f32 	%f1711, %f1279, %f1278, %p223;
	bra.uni 	$L__BB0_195;
$L__BB0_194:
	mov.f32 	%f1280, 0f00000000;
	mul.rn.f32 	%f1711, %f188, %f1280;
	mov.b32 	%r1371, 0;
$L__BB0_195:
	mul.rn.f32 	%f1281, %f1711, %f1711;
	and.b32  	%r1025, %r1371, 1;
	setp.eq.b32 	%p224, %r1025, 1;
	selp.f32 	%f1282, 0f3F800000, %f1711, %p224;
	fma.rn.f32 	%f1283, %f1281, %f1282, 0f00000000;
	fma.rn.f32 	%f1284, %f1281, 0f37CBAC00, 0fBAB607ED;
	selp.f32 	%f1285, %f1284, 0fB94D4153, %p224;
	selp.f32 	%f1286, 0f3D2AAABB, 0f3C0885E4, %p224;
	fma.rn.f32 	%f1287, %f1285, %f1281, %f1286;
	selp.f32 	%f1288, 0fBEFFFFFF, 0fBE2AAAA8, %p224;
	fma.rn.f32 	%f1289, %f1287, %f1281, %f1288;
	fma.rn.f32 	%f1290, %f1289, %f1283, %f1282;
	and.b32  	%r1026, %r1371, 2;
	setp.eq.s32 	%p225, %r1026, 0;
	mov.f32 	%f1291, 0f00000000;
	sub.f32 	%f1292, %f1291, %f1290;
	selp.f32 	%f1293, %f1290, %f1292, %p225;
	mul.f32 	%f199, %f189, %f1293;
	abs.f32 	%f1294, %f186;
	abs.f32 	%f1295, %f187;
	add.f32 	%f1296, %f1294, %f1295;
	rcp.rn.f32 	%f1297, %f1296;
	mul.f32 	%f1298, %f1297, %f11;
	mul.f32 	%f1299, %f1297, 0f00000000;
	mul.f32 	%f1300, %f186, %f1297;
	mul.f32 	%f1301, %f187, %f1297;
	mul.f32 	%f1302, %f1301, %f1301;
	fma.rn.f32 	%f1303, %f1300, %f1300, %f1302;
	rcp.rn.f32 	%f1304, %f1303;
	mul.f32 	%f1305, %f1300, %f1298;
	fma.rn.f32 	%f1306, %f1299, %f1301, %f1305;
	mul.f32 	%f1307, %f1304, %f1306;
	mul.f32 	%f1308, %f1299, %f1300;
	mul.f32 	%f1309, %f1301, %f1298;
	sub.f32 	%f1310, %f1308, %f1309;
	mul.f32 	%f1311, %f1304, %f1310;
	mul.f32 	%f1312, %f1311, %f1311;
	fma.rn.f32 	%f1313, %f1307, %f1307, %f1312;
	sqrt.rn.f32 	%f200, %f1313;
	abs.f32 	%f1314, %f1307;
	abs.f32 	%f1315, %f1311;
	setp.gt.f32 	%p226, %f1315, %f1314;
	selp.f32 	%f1316, %f1315, %f1314, %p226;
	selp.f32 	%f1317, %f1314, %f1315, %p226;
	div.rn.f32 	%f1318, %f1317, %f1316;
	mul.f32 	%f1319, %f1318, %f1318;
	fma.rn.f32 	%f1320, %f1319, 0f3B33710B, 0fBC807748;
	fma.rn.f32 	%f1321, %f1320, %f1319, 0f3D2CDAB2;
	fma.rn.f32 	%f1322, %f1321, %f1319, 0fBD992D10;
	fma.rn.f32 	%f1323, %f1322, %f1319, 0f3DD9EA6C;
	fma.rn.f32 	%f1324, %f1323, %f1319, 0fBE117CB1;
	fma.rn.f32 	%f1325, %f1324, %f1319, 0f3E4CBCE0;
	fma.rn.f32 	%f1326, %f1325, %f1319, 0fBEAAAA7D;
	mul.f32 	%f1327, %f1319, %f1326;
	fma.rn.f32 	%f1328, %f1327, %f1318, %f1318;
	neg.f32 	%f1329, %f1328;
	fma.rn.f32 	%f1330, 0f3F6EE581, 0f3FD774EB, %f1329;
	selp.f32 	%f1331, %f1330, %f1328, %p226;
	selp.f32 	%f1332, 0f3F6EE581, 0f3FEEE581, %p226;
	selp.f32 	%f1333, %f1328, %f1329, %p226;
	mov.b32 	%r1027, %f1307;
	fma.rn.f32 	%f1334, %f1332, 0f3FD774EB, %f1333;
	setp.lt.s32 	%p227, %r1027, 0;
	selp.f32 	%f1335, %f1334, %f1331, %p227;
	add.f32 	%f1336, %f1314, %f1315;
	setp.eq.f32 	%p228, %f1316, 0f00000000;
	selp.f32 	%f1337, 0f40490FDB, 0f00000000, %p227;
	setp.eq.f32 	%p229, %f1314, %f1315;
	selp.f32 	%f1338, 0f4016CBE4, 0f3F490FDB, %p227;
	selp.f32 	%f1339, %f1338, %f1335, %p229;
	selp.f32 	%f1340, %f1337, %f1339, %p228;
	abs.f32 	%f1341, %f1336;
	setp.nan.f32 	%p230, %f1341, %f1341;
	copysign.f32 	%f1342, %f1311, %f1340;
	selp.f32 	%f1343, %f1336, %f1342, %p230;
	mul.f32 	%f201, %f1343, 0f3F000000;
	mul.f32 	%f1344, %f201, 0f3F22F983;
	cvt.rni.s32.f32 	%r1379, %f1344;
	cvt.rn.f32.s32 	%f1345, %r1379;
	fma.rn.f32 	%f1346, %f1345, 0fBFC90FDA, %f201;
	fma.rn.f32 	%f1347, %f1345, 0fB3A22168, %f1346;
	fma.rn.f32 	%f1713, %f1345, 0fA7C234C5, %f1347;
	abs.f32 	%f203, %f201;
	setp.ltu.f32 	%p231, %f203, 0f47CE4780;
	mov.u32 	%r1375, %r1379;
	mov.f32 	%f1712, %f1713;
	@%p231 bra 	$L__BB0_203;
	setp.eq.f32 	%p232, %f203, 0f7F800000;
	@%p232 bra 	$L__BB0_202;
	mov.b32 	%r325, %f201;
	shl.b32 	%r1029, %r325, 8;
	or.b32  	%r326, %r1029, -2147483648;
	mov.b64 	%rd607, 0;
	mov.b32 	%r1372, 0;
$L__BB0_198:
	.pragma "nounroll";
	mul.wide.u32 	%rd447, %r1372, 4;
	mov.u64 	%rd448, __cudart_i2opi_f;
	add.s64 	%rd449, %rd448, %rd447;
	ld.global.nc.u32 	%r1030, [%rd449];
	mad.wide.u32 	%rd450, %r1030, %r326, %rd607;
	shr.u64 	%rd607, %rd450, 32;
	add.s64 	%rd451, %rd6, %rd447;
	st.local.u32 	[%rd451], %rd450;
	add.s32 	%r1372, %r1372, 1;
	setp.ne.s32 	%p233, %r1372, 6;
	@%p233 bra 	$L__BB0_198;
	shr.u32 	%r1031, %r325, 23;
	st.local.u32 	[%rd6+24], %rd607;
	and.b32  	%r329, %r1031, 31;
	and.b32  	%r1032, %r1031, 224;
	add.s32 	%r1033, %r1032, -128;
	shr.u32 	%r1034, %r1033, 5;
	mul.wide.u32 	%rd452, %r1034, 4;
	sub.s64 	%rd108, %rd6, %rd452;
	ld.local.u32 	%r1373, [%rd108+24];
	ld.local.u32 	%r1374, [%rd108+20];
	setp.eq.s32 	%p234, %r329, 0;
	@%p234 bra 	$L__BB0_201;
	shf.l.wrap.b32 	%r1373, %r1374, %r1373, %r329;
	ld.local.u32 	%r1035, [%rd108+16];
	shf.l.wrap.b32 	%r1374, %r1035, %r1374, %r329;
$L__BB0_201:
	shr.u32 	%r1036, %r1373, 30;
	shf.l.wrap.b32 	%r1037, %r1374, %r1373, 2;
	shl.b32 	%r1038, %r1374, 2;
	shr.u32 	%r1039, %r1037, 31;
	add.s32 	%r1040, %r1039, %r1036;
	neg.s32 	%r1041, %r1040;
	setp.lt.s32 	%p235, %r325, 0;
	selp.b32 	%r1375, %r1041, %r1040, %p235;
	xor.b32  	%r1042, %r1037, %r325;
	shr.s32 	%r1043, %r1037, 31;
	xor.b32  	%r1044, %r1043, %r1037;
	xor.b32  	%r1045, %r1043, %r1038;
	cvt.u64.u32 	%rd453, %r1044;
	shl.b64 	%rd454, %rd453, 32;
	cvt.u64.u32 	%rd455, %r1045;
	or.b64  	%rd456, %rd454, %rd455;
	cvt.rn.f64.s64 	%fd47, %rd456;
	mul.f64 	%fd48, %fd47, 0d3BF921FB54442D19;
	cvt.rn.f32.f64 	%f1348, %fd48;
	neg.f32 	%f1349, %f1348;
	setp.lt.s32 	%p236, %r1042, 0;
	selp.f32 	%f1712, %f1349, %f1348, %p236;
	bra.uni 	$L__BB0_203;
$L__BB0_202:
	mov.f32 	%f1350, 0f00000000;
	mul.rn.f32 	%f1712, %f201, %f1350;
	mov.b32 	%r1375, 0;
$L__BB0_203:
	add.s32 	%r1047, %r1375, 1;
	mul.rn.f32 	%f1351, %f1712, %f1712;
	and.b32  	%r1048, %r1375, 1;
	setp.eq.b32 	%p238, %r1048, 1;
	selp.f32 	%f1352, %f1712, 0f3F800000, %p238;
	fma.rn.f32 	%f1353, %f1351, %f1352, 0f00000000;
	fma.rn.f32 	%f1354, %f1351, 0f37CBAC00, 0fBAB607ED;
	selp.f32 	%f1355, 0fB94D4153, %f1354, %p238;
	selp.f32 	%f1356, 0f3C0885E4, 0f3D2AAABB, %p238;
	fma.rn.f32 	%f1357, %f1355, %f1351, %f1356;
	selp.f32 	%f1358, 0fBE2AAAA8, 0fBEFFFFFF, %p238;
	fma.rn.f32 	%f1359, %f1357, %f1351, %f1358;
	fma.rn.f32 	%f1360, %f1359, %f1353, %f1352;
	and.b32  	%r1049, %r1047, 2;
	setp.eq.s32 	%p239, %r1049, 0;
	mov.f32 	%f1361, 0f00000000;
	sub.f32 	%f1362, %f1361, %f1360;
	selp.f32 	%f207, %f1360, %f1362, %p239;
	@%p231 bra 	$L__BB0_211;
	setp.eq.f32 	%p240, %f203, 0f7F800000;
	@%p240 bra 	$L__BB0_210;
	mov.b32 	%r338, %f201;
	shl.b32 	%r1051, %r338, 8;
	or.b32  	%r339, %r1051, -2147483648;
	mov.b64 	%rd608, 0;
	mov.b32 	%r1376, 0;
$L__BB0_206:
	.pragma "nounroll";
	mul.wide.u32 	%rd458, %r1376, 4;
	mov.u64 	%rd459, __cudart_i2opi_f;
	add.s64 	%rd460, %rd459, %rd458;
	ld.global.nc.u32 	%r1052, [%rd460];
	mad.wide.u32 	%rd461, %r1052, %r339, %rd608;
	shr.u64 	%rd608, %rd461, 32;
	add.s64 	%rd462, %rd5, %rd458;
	st.local.u32 	[%rd462], %rd461;
	add.s32 	%r1376, %r1376, 1;
	setp.ne.s32 	%p241, %r1376, 6;
	@%p241 bra 	$L__BB0_206;
	shr.u32 	%r1053, %r338, 23;
	st.local.u32 	[%rd5+24], %rd608;
	and.b32  	%r342, %r1053, 31;
	and.b32  	%r1054, %r1053, 224;
	add.s32 	%r1055, %r1054, -128;
	shr.u32 	%r1056, %r1055, 5;
	mul.wide.u32 	%rd463, %r1056, 4;
	sub.s64 	%rd111, %rd5, %rd463;
	ld.local.u32 	%r1377, [%rd111+24];
	ld.local.u32 	%r1378, [%rd111+20];
	setp.eq.s32 	%p242, %r342, 0;
	@%p242 bra 	$L__BB0_209;
	shf.l.wrap.b32 	%r1377, %r1378, %r1377, %r342;
	ld.local.u32 	%r1057, [%rd111+16];
	shf.l.wrap.b32 	%r1378, %r1057, %r1378, %r342;
$L__BB0_209:
	shr.u32 	%r1058, %r1377, 30;
	shf.l.wrap.b32 	%r1059, %r1378, %r1377, 2;
	shl.b32 	%r1060, %r1378, 2;
	shr.u32 	%r1061, %r1059, 31;
	add.s32 	%r1062, %r1061, %r1058;
	neg.s32 	%r1063, %r1062;
	setp.lt.s32 	%p243, %r338, 0;
	selp.b32 	%r1379, %r1063, %r1062, %p243;
	xor.b32  	%r1064, %r1059, %r338;
	shr.s32 	%r1065, %r1059, 31;
	xor.b32  	%r1066, %r1065, %r1059;
	xor.b32  	%r1067, %r1065, %r1060;
	cvt.u64.u32 	%rd464, %r1066;
	shl.b64 	%rd465, %rd464, 32;
	cvt.u64.u32 	%rd466, %r1067;
	or.b64  	%rd467, %rd465, %rd466;
	cvt.rn.f64.s64 	%fd49, %rd467;
	mul.f64 	%fd50, %fd49, 0d3BF921FB54442D19;
	cvt.rn.f32.f64 	%f1363, %fd50;
	neg.f32 	%f1364, %f1363;
	setp.lt.s32 	%p244, %r1064, 0;
	selp.f32 	%f1713, %f1364, %f1363, %p244;
	bra.uni 	$L__BB0_211;
$L__BB0_210:
	mov.f32 	%f1365, 0f00000000;
	mul.rn.f32 	%f1713, %f201, %f1365;
	mov.b32 	%r1379, 0;
$L__BB0_211:
	mul.f32 	%f1366, %f17, %f207;
	sqrt.rn.f32 	%f1367, %f200;
	mul.f32 	%f1368, %f189, %f195;
	mul.rn.f32 	%f1369, %f1713, %f1713;
	and.b32  	%r1069, %r1379, 1;
	setp.eq.b32 	%p245, %r1069, 1;
	selp.f32 	%f1370, 0f3F800000, %f1713, %p245;
	fma.rn.f32 	%f1371, %f1369, %f1370, 0f00000000;
	fma.rn.f32 	%f1372, %f1369, 0f37CBAC00, 0fBAB607ED;
	selp.f32 	%f1373, %f1372, 0fB94D4153, %p245;
	selp.f32 	%f1374, 0f3D2AAABB, 0f3C0885E4, %p245;
	fma.rn.f32 	%f1375, %f1373, %f1369, %f1374;
	selp.f32 	%f1376, 0fBEFFFFFF, 0fBE2AAAA8, %p245;
	fma.rn.f32 	%f1377, %f1375, %f1369, %f1376;
	fma.rn.f32 	%f1378, %f1377, %f1371, %f1370;
	and.b32  	%r1070, %r1379, 2;
	setp.eq.s32 	%p246, %r1070, 0;
	mov.f32 	%f1379, 0f00000000;
	sub.f32 	%f1380, %f1379, %f1378;
	selp.f32 	%f1381, %f1378, %f1380, %p246;
	mul.f32 	%f1382, %f17, %f1381;
	mul.f32 	%f1383, %f1367, %f1366;
	mul.f32 	%f1384, %f1382, 0f00000000;
	sub.f32 	%f1385, %f1383, %f1384;
	mul.f32 	%f1386, %f1367, %f1382;
	fma.rn.f32 	%f1387, %f1366, 0f00000000, %f1386;
	mul.f32 	%f1388, %f1368, %f1385;
	mul.f32 	%f1389, %f199, %f1387;
	sub.f32 	%f1390, %f1388, %f1389;
	mul.f32 	%f1391, %f1368, %f1387;
	fma.rn.f32 	%f1392, %f199, %f1385, %f1391;
	ld.const.f32 	%f1393, [Ar+12];
	mul.f32 	%f1394, %f1393, %f1390;
	ld.const.f32 	%f1395, [Ai+12];
	mul.f32 	%f1396, %f1395, %f1392;
	sub.f32 	%f1397, %f1394, %f1396;
	mul.f32 	%f1398, %f1395, %f1390;
	fma.rn.f32 	%f1399, %f1393, %f1392, %f1398;
	add.f32 	%f1400, %f184, %f1397;
	add.f32 	%f1401, %f185, %f1399;
	mul.f32 	%f1402, %f92, %f1400;
	mul.f32 	%f1403, %f93, %f1401;
	sub.f32 	%f1724, %f1402, %f1403;
	mul.f32 	%f1404, %f93, %f1400;
	fma.rn.f32 	%f1725, %f92, %f1401, %f1404;
	bra.uni 	$L__BB0_266;
$L__BB0_212:
	mul.f32 	%f1405, %f36, 0f3F22F983;
	cvt.rni.s32.f32 	%r1403, %f1405;
	cvt.rn.f32.s32 	%f1406, %r1403;
	fma.rn.f32 	%f1407, %f1406, 0fBFC90FDA, %f36;
	fma.rn.f32 	%f1408, %f1406, 0fB3A22168, %f1407;
	fma.rn.f32 	%f1721, %f1406, 0fA7C234C5, %f1408;
	abs.f32 	%f214, %f36;
	setp.ltu.f32 	%p247, %f214, 0f47CE4780;
	mov.u32 	%r1383, %r1403;
	mov.f32 	%f1714, %f1721;
	@%p247 bra 	$L__BB0_220;
	setp.eq.f32 	%p248, %f214, 0f7F800000;
	@%p248 bra 	$L__BB0_219;
	mov.b32 	%r352, %f36;
	shl.b32 	%r1072, %r352, 8;
	or.b32  	%r353, %r1072, -2147483648;
	mov.b64 	%rd609, 0;
	mov.b32 	%r1380, 0;
$L__BB0_215:
	.pragma "nounroll";
	mul.wide.u32 	%rd469, %r1380, 4;
	mov.u64 	%rd470, __cudart_i2opi_f;
	add.s64 	%rd471, %rd470, %rd469;
	ld.global.nc.u32 	%r1073, [%rd471];
	mad.wide.u32 	%rd472, %r1073, %r353, %rd609;
	shr.u64 	%rd609, %rd472, 32;
	add.s64 	%rd473, %rd15, %rd469;
	st.local.u32 	[%rd473], %rd472;
	add.s32 	%r1380, %r1380, 1;
	setp.ne.s32 	%p249, %r1380, 6;
	@%p249 bra 	$L__BB0_215;
	shr.u32 	%r1074, %r352, 23;
	st.local.u32 	[%rd15+24], %rd609;
	and.b32  	%r356, %r1074, 31;
	and.b32  	%r1075, %r1074, 224;
	add.s32 	%r1076, %r1075, -128;
	shr.u32 	%r1077, %r1076, 5;
	mul.wide.u32 	%rd474, %r1077, 4;
	sub.s64 	%rd114, %rd15, %rd474;
	ld.local.u32 	%r1381, [%rd114+24];
	ld.local.u32 	%r1382, [%rd114+20];
	setp.eq.s32 	%p250, %r356, 0;
	@%p250 bra 	$L__BB0_218;
	shf.l.wrap.b32 	%r1381, %r1382, %r1381, %r356;
	ld.local.u32 	%r1078, [%rd114+16];
	shf.l.wrap.b32 	%r1382, %r1078, %r1382, %r356;
$L__BB0_218:
	shr.u32 	%r1079, %r1381, 30;
	shf.l.wrap.b32 	%r1080, %r1382, %r1381, 2;
	shl.b32 	%r1081, %r1382, 2;
	shr.u32 	%r1082, %r1080, 31;
	add.s32 	%r1083, %r1082, %r1079;
	neg.s32 	%r1084, %r1083;
	setp.lt.s32 	%p251, %r352, 0;
	selp.b32 	%r1383, %r1084, %r1083, %p251;
	xor.b32  	%r1085, %r1080, %r352;
	shr.s32 	%r1086, %r1080, 31;
	xor.b32  	%r1087, %r1086, %r1080;
	xor.b32  	%r1088, %r1086, %r1081;
	cvt.u64.u32 	%rd475, %r1087;
	shl.b64 	%rd476, %rd475, 32;
	cvt.u64.u32 	%rd477, %r1088;
	or.b64  	%rd478, %rd476, %rd477;
	cvt.rn.f64.s64 	%fd51, %rd478;
	mul.f64 	%fd52, %fd51, 0d3BF921FB54442D19;
	cvt.rn.f32.f64 	%f1409, %fd52;
	neg.f32 	%f1410, %f1409;
	setp.lt.s32 	%p252, %r1085, 0;
	selp.f32 	%f1714, %f1410, %f1409, %p252;
	bra.uni 	$L__BB0_220;
$L__BB0_219:
	mov.f32 	%f1411, 0f00000000;
	mul.rn.f32 	%f1714, %f36, %f1411;
	mov.b32 	%r1383, 0;
$L__BB0_220:
	mul.rn.f32 	%f1414, %f1714, %f1714;
	and.b32  	%r1090, %r1383, 1;
	setp.eq.b32 	%p253, %r1090, 1;
	selp.f32 	%f1415, 0f3F800000, %f1714, %p253;
	fma.rn.f32 	%f1416, %f1414, %f1415, 0f00000000;
	fma.rn.f32 	%f1417, %f1414, 0f37CBAC00, 0fBAB607ED;
	selp.f32 	%f1418, %f1417, 0fB94D4153, %p253;
	selp.f32 	%f1419, 0f3D2AAABB, 0f3C0885E4, %p253;
	fma.rn.f32 	%f1420, %f1418, %f1414, %f1419;
	selp.f32 	%f1421, 0fBEFFFFFF, 0fBE2AAAA8, %p253;
	fma.rn.f32 	%f1422, %f1420, %f1414, %f1421;
	fma.rn.f32 	%f1423, %f1422, %f1416, %f1415;
	and.b32  	%r1091, %r1383, 2;
	setp.eq.s32 	%p254, %r1091, 0;
	mov.f32 	%f1723, 0f00000000;
	sub.f32 	%f1424, %f1723, %f1423;
	selp.f32 	%f1425, %f1423, %f1424, %p254;
	mul.f32 	%f1426, %f1425, 0f3F000000;
	mul.f32 	%f1427, %f282, %f1426;
	mul.f32 	%f1428, %f4, %f1427;
	sub.f32 	%f218, %f1428, %f9;
	fma.rn.f32 	%f219, %f5, %f1427, %f7;
	abs.f32 	%f220, %f218;
	abs.f32 	%f1429, %f219;
	setp.gt.f32 	%p255, %f220, %f1429;
	selp.f32 	%f1430, %f220, %f1429, %p255;
	selp.f32 	%f1431, %f1429, %f220, %p255;
	div.rn.f32 	%f1432, %f1431, %f1430;
	fma.rn.f32 	%f1433, %f1432, %f1432, 0f3F800000;
	sqrt.rn.f32 	%f1434, %f1433;
	mul.f32 	%f1435, %f1434, %f1430;
	setp.eq.f32 	%p256, %f1430, 0f00000000;
	setp.gt.f32 	%p257, %f1430, 0f7F7FFFFF;
	setp.gt.f32 	%p258, %f1431, 0f7F7FFFFF;
	add.f32 	%f1436, %f220, %f1429;
	selp.f32 	%f1437, %f1436, %f1435, %p257;
	selp.f32 	%f1438, %f1436, %f1437, %p256;
	selp.f32 	%f221, %f1436, %f1438, %p258;
	setp.leu.f32 	%p259, %f221, 0f00000000;
	mov.f32 	%f1719, 0f3F800000;
	@%p259 bra 	$L__BB0_255;
	setp.geu.f32 	%p260, %f221, %f11;
	mov.f32 	%f1719, 0f00000000;
	@%p260 bra 	$L__BB0_255;
	neg.f32 	%f222, %f218;
	fma.rn.f32 	%f1441, %f219, 0f3BBB989D, 0f3F000000;
	cvt.sat.f32.f32 	%f1442, %f1441;
	mov.f32 	%f1443, 0f4B400001;
	mov.f32 	%f1444, 0f437C0000;
	fma.rm.f32 	%f1445, %f1442, %f1444, %f1443;
	add.f32 	%f1446, %f1445, 0fCB40007F;
	neg.f32 	%f1447, %f1446;
	fma.rn.f32 	%f1448, %f219, 0f3FB8AA3B, %f1447;
	fma.rn.f32 	%f1449, %f219, 0f32A57060, %f1448;
	mov.b32 	%r1092, %f1445;
	shl.b32 	%r1093, %r1092, 23;
	mov.b32 	%f1450, %r1093;
	ex2.approx.ftz.f32 	%f1451, %f1449;
	mul.f32 	%f223, %f1451, %f1450;
	mul.f32 	%f1452, %f218, 0fBF22F983;
	cvt.rni.s32.f32 	%r1391, %f1452;
	cvt.rn.f32.s32 	%f1453, %r1391;
	fma.rn.f32 	%f1454, %f1453, 0fBFC90FDA, %f222;
	fma.rn.f32 	%f1455, %f1453, 0fB3A22168, %f1454;
	fma.rn.f32 	%f1716, %f1453, 0fA7C234C5, %f1455;
	abs.f32 	%f225, %f222;
	setp.ltu.f32 	%p261, %f225, 0f47CE4780;
	mov.u32 	%r1387, %r1391;
	mov.f32 	%f1715, %f1716;
	@%p261 bra 	$L__BB0_230;
	setp.eq.f32 	%p262, %f225, 0f7F800000;
	@%p262 bra 	$L__BB0_229;
	mov.b32 	%r366, %f222;
	shl.b32 	%r1095, %r366, 8;
	or.b32  	%r367, %r1095, -2147483648;
	mov.b64 	%rd610, 0;
	mov.b32 	%r1384, 0;
$L__BB0_225:
	.pragma "nounroll";
	mul.wide.u32 	%rd480, %r1384, 4;
	mov.u64 	%rd481, __cudart_i2opi_f;
	add.s64 	%rd482, %rd481, %rd480;
	ld.global.nc.u32 	%r1096, [%rd482];
	mad.wide.u32 	%rd483, %r1096, %r367, %rd610;
	shr.u64 	%rd610, %rd483, 32;
	add.s64 	%rd484, %rd14, %rd480;
	st.local.u32 	[%rd484], %rd483;
	add.s32 	%r1384, %r1384, 1;
	setp.ne.s32 	%p263, %r1384, 6;
	@%p263 bra 	$L__BB0_225;
	shr.u32 	%r1097, %r366, 23;
	st.local.u32 	[%rd14+24], %rd610;
	and.b32  	%r370, %r1097, 31;
	and.b32  	%r1098, %r1097, 224;
	add.s32 	%r1099, %r1098, -128;
	shr.u32 	%r1100, %r1099, 5;
	mul.wide.u32 	%rd485, %r1100, 4;
	sub.s64 	%rd117, %rd14, %rd485;
	ld.local.u32 	%r1385, [%rd117+24];
	ld.local.u32 	%r1386, [%rd117+20];
	setp.eq.s32 	%p264, %r370, 0;
	@%p264 bra 	$L__BB0_228;
	shf.l.wrap.b32 	%r1385, %r1386, %r1385, %r370;
	ld.local.u32 	%r1101, [%rd117+16];
	shf.l.wrap.b32 	%r1386, %r1101, %r1386, %r370;
$L__BB0_228:
	shr.u32 	%r1102, %r1385, 30;
	shf.l.wrap.b32 	%r1103, %r1386, %r1385, 2;
	shl.b32 	%r1104, %r1386, 2;
	shr.u32 	%r1105, %r1103, 31;
	add.s32 	%r1106, %r1105, %r1102;
	neg.s32 	%r1107, %r1106;
	setp.lt.s32 	%p265, %r366, 0;
	selp.b32 	%r1387, %r1107, %r1106, %p265;
	xor.b32  	%r1108, %r1103, %r366;
	shr.s32 	%r1109, %r1103, 31;
	xor.b32  	%r1110, %r1109, %r1103;
	xor.b32  	%r1111, %r1109, %r1104;
	cvt.u64.u32 	%rd486, %r1110;
	shl.b64 	%rd487, %rd486, 32;
	cvt.u64.u32 	%rd488, %r1111;
	or.b64  	%rd489, %rd487, %rd488;
	cvt.rn.f64.s64 	%fd53, %rd489;
	mul.f64 	%fd54, %fd53, 0d3BF921FB54442D19;
	cvt.rn.f32.f64 	%f1456, %fd54;
	neg.f32 	%f1457, %f1456;
	setp.lt.s32 	%p266, %r1108, 0;
	selp.f32 	%f1715, %f1457, %f1456, %p266;
	bra.uni 	$L__BB0_230;
$L__BB0_229:
	mov.f32 	%f1458, 0f00000000;
	mul.rn.f32 	%f1715, %f222, %f1458;
	mov.b32 	%r1387, 0;
$L__BB0_230:
	add.s32 	%r1113, %r1387, 1;
	mul.rn.f32 	%f1459, %f1715, %f1715;
	and.b32  	%r1114, %r1387, 1;
	setp.eq.b32 	%p268, %r1114, 1;
	selp.f32 	%f1460, %f1715, 0f3F800000, %p268;
	fma.rn.f32 	%f1461, %f1459, %f1460, 0f00000000;
	fma.rn.f32 	%f1462, %f1459, 0f37CBAC00, 0fBAB607ED;
	selp.f32 	%f1463, 0fB94D4153, %f1462, %p268;
	selp.f32 	%f1464, 0f3C0885E4, 0f3D2AAABB, %p268;
	fma.rn.f32 	%f1465, %f1463, %f1459, %f1464;
	selp.f32 	%f1466, 0fBE2AAAA8, 0fBEFFFFFF, %p268;
	fma.rn.f32 	%f1467, %f1465, %f1459, %f1466;
	fma.rn.f32 	%f1468, %f1467, %f1461, %f1460;
	and.b32  	%r1115, %r1113, 2;
	setp.eq.s32 	%p269, %r1115, 0;
	mov.f32 	%f1469, 0f00000000;
	sub.f32 	%f1470, %f1469, %f1468;
	selp.f32 	%f229, %f1468, %f1470, %p269;
	@%p261 bra 	$L__BB0_238;
	setp.eq.f32 	%p270, %f225, 0f7F800000;
	@%p270 bra 	$L__BB0_237;
	mov.b32 	%r379, %f222;
	shl.b32 	%r1117, %r379, 8;
	or.b32  	%r380, %r1117, -2147483648;
	mov.b64 	%rd611, 0;
	mov.b32 	%r1388, 0;
$L__BB0_233:
	.pragma "nounroll";
	mul.wide.u32 	%rd491, %r1388, 4;
	mov.u64 	%rd492, __cudart_i2opi_f;
	add.s64 	%rd493, %rd492, %rd491;
	ld.global.nc.u32 	%r1118, [%rd493];
	mad.wide.u32 	%rd494, %r1118, %r380, %rd611;
	shr.u64 	%rd611, %rd494, 32;
	add.s64 	%rd495, %rd13, %rd491;
	st.local.u32 	[%rd495], %rd494;
	add.s32 	%r1388, %r1388, 1;
	setp.ne.s32 	%p271, %r1388, 6;
	@%p271 bra 	$L__BB0_233;
	shr.u32 	%r1119, %r379, 23;
	st.local.u32 	[%rd13+24], %rd611;
	and.b32  	%r383, %r1119, 31;
	and.b32  	%r1120, %r1119, 224;
	add.s32 	%r1121, %r1120, -128;
	shr.u32 	%r1122, %r1121, 5;
	mul.wide.u32 	%rd496, %r1122, 4;
	sub.s64 	%rd120, %rd13, %rd496;
	ld.local.u32 	%r1389, [%rd120+24];
	ld.local.u32 	%r1390, [%rd120+20];
	setp.eq.s32 	%p272, %r383, 0;
	@%p272 bra 	$L__BB0_236;
	shf.l.wrap.b32 	%r1389, %r1390, %r1389, %r383;
	ld.local.u32 	%r1123, [%rd120+16];
	shf.l.wrap.b32 	%r1390, %r1123, %r1390, %r383;
$L__BB0_236:
	shr.u32 	%r1124, %r1389, 30;
	shf.l.wrap.b32 	%r1125, %r1390, %r1389, 2;
	shl.b32 	%r1126, %r1390, 2;
	shr.u32 	%r1127, %r1125, 31;
	add.s32 	%r1128, %r1127, %r1124;
	neg.s32 	%r1129, %r1128;
	setp.lt.s32 	%p273, %r379, 0;
	selp.b32 	%r1391, %r1129, %r1128, %p273;
	xor.b32  	%r1130, %r1125, %r379;
	shr.s32 	%r1131, %r1125, 31;
	xor.b32  	%r1132, %r1131, %r1125;
	xor.b32  	%r1133, %r1131, %r1126;
	cvt.u64.u32 	%rd497, %r1132;
	shl.b64 	%rd498, %rd497, 32;
	cvt.u64.u32 	%rd499, %r1133;
	or.b64  	%rd500, %rd498, %rd499;
	cvt.rn.f64.s64 	%fd55, %rd500;
	mul.f64 	%fd56, %fd55, 0d3BF921FB54442D19;
	cvt.rn.f32.f64 	%f1471, %fd56;
	neg.f32 	%f1472, %f1471;
	setp.lt.s32 	%p274, %r1130, 0;
	selp.f32 	%f1716, %f1472, %f1471, %p274;
	bra.uni 	$L__BB0_238;
$L__BB0_237:
	mov.f32 	%f1473, 0f00000000;
	mul.rn.f32 	%f1716, %f222, %f1473;
	mov.b32 	%r1391, 0;
$L__BB0_238:
	neg.f32 	%f233, %f219;
	mul.rn.f32 	%f1474, %f1716, %f1716;
	and.b32  	%r1135, %r1391, 1;
	setp.eq.b32 	%p275, %r1135, 1;
	selp.f32 	%f1475, 0f3F800000, %f1716, %p275;
	fma.rn.f32 	%f1476, %f1474, %f1475, 0f00000000;
	fma.rn.f32 	%f1477, %f1474, 0f37CBAC00, 0fBAB607ED;
	selp.f32 	%f1478, %f1477, 0fB94D4153, %p275;
	selp.f32 	%f1479, 0f3D2AAABB, 0f3C0885E4, %p275;
	fma.rn.f32 	%f1480, %f1478, %f1474, %f1479;
	selp.f32 	%f1481, 0fBEFFFFFF, 0fBE2AAAA8, %p275;
	fma.rn.f32 	%f1482, %f1480, %f1474, %f1481;
	fma.rn.f32 	%f1483, %f1482, %f1476, %f1475;
	and.b32  	%r1136, %r1391, 2;
	setp.eq.s32 	%p276, %r1136, 0;
	mov.f32 	%f1484, 0f00000000;
	sub.f32 	%f1485, %f1484, %f1483;
	selp.f32 	%f1486, %f1483, %f1485, %p276;
	mul.f32 	%f234, %f223, %f1486;
	mul.f32 	%f1487, %f218, 0f3F22F983;
	cvt.rni.s32.f32 	%r1399, %f1487;
	cvt.rn.f32.s32 	%f1488, %r1399;
	fma.rn.f32 	%f1489, %f1488, 0fBFC90FDA, %f218;
	fma.rn.f32 	%f1490, %f1488, 0fB3A22168, %f1489;
	fma.rn.f32 	%f1718, %f1488, 0fA7C234C5, %f1490;
	setp.ltu.f32 	%p277, %f220, 0f47CE4780;
	mov.u32 	%r1395, %r1399;
	mov.f32 	%f1717, %f1718;
	@%p277 bra 	$L__BB0_246;
	setp.eq.f32 	%p278, %f220, 0f7F800000;
	@%p278 bra 	$L__BB0_245;
	mov.b32 	%r393, %f218;
	shl.b32 	%r1138, %r393, 8;
	or.b32  	%r394, %r1138, -2147483648;
	mov.b64 	%rd612, 0;
	mov.b32 	%r1392, 0;
$L__BB0_241:
	.pragma "nounroll";
	mul.wide.u32 	%rd502, %r1392, 4;
	mov.u64 	%rd503, __cudart_i2opi_f;
	add.s64 	%rd504, %rd503, %rd502;
	ld.global.nc.u32 	%r1139, [%rd504];
	mad.wide.u32 	%rd505, %r1139, %r394, %rd612;
	shr.u64 	%rd612, %rd505, 32;
	add.s64 	%rd506, %rd12, %rd502;
	st.local.u32 	[%rd506], %rd505;
	add.s32 	%r1392, %r1392, 1;
	setp.ne.s32 	%p279, %r1392, 6;
	@%p279 bra 	$L__BB0_241;
	shr.u32 	%r1140, %r393, 23;
	st.local.u32 	[%rd12+24], %rd612;
	and.b32  	%r397, %r1140, 31;
	and.b32  	%r1141, %r1140, 224;
	add.s32 	%r1142, %r1141, -128;
	shr.u32 	%r1143, %r1142, 5;
	mul.wide.u32 	%rd507, %r1143, 4;
	sub.s64 	%rd123, %rd12, %rd507;
	ld.local.u32 	%r1393, [%rd123+24];
	ld.local.u32 	%r1394, [%rd123+20];
	setp.eq.s32 	%p280, %r397, 0;
	@%p280 bra 	$L__BB0_244;
	shf.l.wrap.b32 	%r1393, %r1394, %r1393, %r397;
	ld.local.u32 	%r1144, [%rd123+16];
	shf.l.wrap.b32 	%r1394, %r1144, %r1394, %r397;
$L__BB0_244:
	shr.u32 	%r1145, %r1393, 30;
	shf.l.wrap.b32 	%r1146, %r1394, %r1393, 2;
	shl.b32 	%r1147, %r1394, 2;
	shr.u32 	%r1148, %r1146, 31;
	add.s32 	%r1149, %r1148, %r1145;
	neg.s32 	%r1150, %r1149;
	setp.lt.s32 	%p281, %r393, 0;
	selp.b32 	%r1395, %r1150, %r1149, %p281;
	xor.b32  	%r1151, %r1146, %r393;
	shr.s32 	%r1152, %r1146, 31;
	xor.b32  	%r1153, %r1152, %r1146;
	xor.b32  	%r1154, %r1152, %r1147;
	cvt.u64.u32 	%rd508, %r1153;
	shl.b64 	%rd509, %rd508, 32;
	cvt.u64.u32 	%rd510, %r1154;
	or.b64  	%rd511, %rd509, %rd510;
	cvt.rn.f64.s64 	%fd57, %rd511;
	mul.f64 	%fd58, %fd57, 0d3BF921FB54442D19;
	cvt.rn.f32.f64 	%f1491, %fd58;
	neg.f32 	%f1492, %f1491;
	setp.lt.s32 	%p282, %r1151, 0;
	selp.f32 	%f1717, %f1492, %f1491, %p282;
	bra.uni 	$L__BB0_246;
$L__BB0_245:
	mov.f32 	%f1493, 0f00000000;
	mul.rn.f32 	%f1717, %f218, %f1493;
	mov.b32 	%r1395, 0;
$L__BB0_246:
	add.s32 	%r1156, %r1395, 1;
	mul.rn.f32 	%f1494, %f1717, %f1717;
	and.b32  	%r1157, %r1395, 1;
	setp.eq.b32 	%p284, %r1157, 1;
	selp.f32 	%f1495, %f1717, 0f3F800000, %p284;
	fma.rn.f32 	%f1496, %f1494, %f1495, 0f00000000;
	fma.rn.f32 	%f1497, %f1494, 0f37CBAC00, 0fBAB607ED;
	selp.f32 	%f1498, 0fB94D4153, %f1497, %p284;
	selp.f32 	%f1499, 0f3C0885E4, 0f3D2AAABB, %p284;
	fma.rn.f32 	%f1500, %f1498, %f1494, %f1499;
	selp.f32 	%f1501, 0fBE2AAAA8, 0fBEFFFFFF, %p284;
	fma.rn.f32 	%f1502, %f1500, %f1494, %f1501;
	fma.rn.f32 	%f1503, %f1502, %f1496, %f1495;
	and.b32  	%r1158, %r1156, 2;
	setp.eq.s32 	%p285, %r1158, 0;
	mov.f32 	%f1504, 0f00000000;
	sub.f32 	%f1505, %f1504, %f1503;
	selp.f32 	%f239, %f1503, %f1505, %p285;
	@%p277 bra 	$L__BB0_254;
	setp.eq.f32 	%p286, %f220, 0f7F800000;
	@%p286 bra 	$L__BB0_253;
	mov.b32 	%r406, %f218;
	shl.b32 	%r1160, %r406, 8;
	or.b32  	%r407, %r1160, -2147483648;
	mov.b64 	%rd613, 0;
	mov.b32 	%r1396, 0;
$L__BB0_249:
	.pragma "nounroll";
	mul.wide.u32 	%rd513, %r1396, 4;
	mov.u64 	%rd514, __cudart_i2opi_f;
	add.s64 	%rd515, %rd514, %rd513;
	ld.global.nc.u32 	%r1161, [%rd515];
	mad.wide.u32 	%rd516, %r1161, %r407, %rd613;
	shr.u64 	%rd613, %rd516, 32;
	add.s64 	%rd517, %rd11, %rd513;
	st.local.u32 	[%rd517], %rd516;
	add.s32 	%r1396, %r1396, 1;
	setp.ne.s32 	%p287, %r1396, 6;
	@%p287 bra 	$L__BB0_249;
	shr.u32 	%r1162, %r406, 23;
	st.local.u32 	[%rd11+24], %rd613;
	and.b32  	%r410, %r1162, 31;
	and.b32  	%r1163, %r1162, 224;
	add.s32 	%r1164, %r1163, -128;
	shr.u32 	%r1165, %r1164, 5;
	mul.wide.u32 	%rd518, %r1165, 4;
	sub.s64 	%rd126, %rd11, %rd518;
	ld.local.u32 	%r1397, [%rd126+24];
	ld.local.u32 	%r1398, [%rd126+20];
	setp.eq.s32 	%p288, %r410, 0;
	@%p288 bra 	$L__BB0_252;
	shf.l.wrap.b32 	%r1397, %r1398, %r1397, %r410;
	ld.local.u32 	%r1166, [%rd126+16];
	shf.l.wrap.b32 	%r1398, %r1166, %r1398, %r410;
$L__BB0_252:
	shr.u32 	%r1167, %r1397, 30;
	shf.l.wrap.b32 	%r1168, %r1398, %r1397, 2;
	shl.b32 	%r1169, %r1398, 2;
	shr.u32 	%r1170, %r1168, 31;
	add.s32 	%r1171, %r1170, %r1167;
	neg.s32 	%r1172, %r1171;
	setp.lt.s32 	%p289, %r406, 0;
	selp.b32 	%r1399, %r1172, %r1171, %p289;
	xor.b32  	%r1173, %r1168, %r406;
	shr.s32 	%r1174, %r1168, 31;
	xor.b32  	%r1175, %r1174, %r1168;
	xor.b32  	%r1176, %r1174, %r1169;
	cvt.u64.u32 	%rd519, %r1175;
	shl.b64 	%rd520, %rd519, 32;
	cvt.u64.u32 	%rd521, %r1176;
	or.b64  	%rd522, %rd520, %rd521;
	cvt.rn.f64.s64 	%fd59, %rd522;
	mul.f64 	%fd60, %fd59, 0d3BF921FB54442D19;
	cvt.rn.f32.f64 	%f1506, %fd60;
	neg.f32 	%f1507, %f1506;
	setp.lt.s32 	%p290, %r1173, 0;
	selp.f32 	%f1718, %f1507, %f1506, %p290;
	bra.uni 	$L__BB0_254;
$L__BB0_253:
	mov.f32 	%f1508, 0f00000000;
	mul.rn.f32 	%f1718, %f218, %f1508;
	mov.b32 	%r1399, 0;
$L__BB0_254:
	fma.rn.f32 	%f1509, %f233, 0f3BBB989D, 0f3F000000;
	cvt.sat.f32.f32 	%f1510, %f1509;
	mov.f32 	%f1511, 0f4B400001;
	mov.f32 	%f1512, 0f437C0000;
	fma.rm.f32 	%f1513, %f1510, %f1512, %f1511;
	add.f32 	%f1514, %f1513, 0fCB40007F;
	neg.f32 	%f1515, %f1514;
	fma.rn.f32 	%f1516, %f233, 0f3FB8AA3B, %f1515;
	fma.rn.f32 	%f1517, %f233, 0f32A57060, %f1516;
	ex2.approx.ftz.f32 	%f1518, %f1517;
	mov.b32 	%r1178, %f1513;
	shl.b32 	%r1179, %r1178, 23;
	mov.b32 	%f1519, %r1179;
	mul.f32 	%f1520, %f1518, %f1519;
	add.f32 	%f1521, %f219, %f219;
	mul.f32 	%f1522, %f218, 0fC0000000;
	mul.rn.f32 	%f1523, %f1718, %f1718;
	and.b32  	%r1180, %r1399, 1;
	setp.eq.b32 	%p291, %r1180, 1;
	selp.f32 	%f1524, 0f3F800000, %f1718, %p291;
	fma.rn.f32 	%f1525, %f1523, %f1524, 0f00000000;
	fma.rn.f32 	%f1526, %f1523, 0f37CBAC00, 0fBAB607ED;
	selp.f32 	%f1527, %f1526, 0fB94D4153, %p291;
	selp.f32 	%f1528, 0f3D2AAABB, 0f3C0885E4, %p291;
	fma.rn.f32 	%f1529, %f1527, %f1523, %f1528;
	selp.f32 	%f1530, 0fBEFFFFFF, 0fBE2AAAA8, %p291;
	fma.rn.f32 	%f1531, %f1529, %f1523, %f1530;
	fma.rn.f32 	%f1532, %f1531, %f1525, %f1524;
	and.b32  	%r1181, %r1399, 2;
	setp.eq.s32 	%p292, %r1181, 0;
	mov.f32 	%f1533, 0f00000000;
	sub.f32 	%f1534, %f1533, %f1532;
	selp.f32 	%f1535, %f1532, %f1534, %p292;
	mul.f32 	%f1536, %f1520, %f1535;
	mul.f32 	%f1537, %f223, %f229;
	mul.f32 	%f1538, %f1520, %f239;
	sub.f32 	%f1539, %f1537, %f1538;
	sub.f32 	%f1540, %f234, %f1536;
	abs.f32 	%f1541, %f1521;
	abs.f32 	%f1542, %f1522;
	add.f32 	%f1543, %f1541, %f1542;
	rcp.rn.f32 	%f1544, %f1543;
	mul.f32 	%f1545, %f1544, %f1539;
	mul.f32 	%f1546, %f1544, %f1540;
	mul.f32 	%f1547, %f1521, %f1544;
	mul.f32 	%f1548, %f1522, %f1544;
	mul.f32 	%f1549, %f1548, %f1548;
	fma.rn.f32 	%f1550, %f1547, %f1547, %f1549;
	rcp.rn.f32 	%f1551, %f1550;
	mul.f32 	%f1552, %f1548, %f1546;
	fma.rn.f32 	%f1553, %f1547, %f1545, %f1552;
	mul.f32 	%f1719, %f1551, %f1553;
	mul.f32 	%f1554, %f1547, %f1546;
	mul.f32 	%f1555, %f1548, %f1545;
	sub.f32 	%f1556, %f1554, %f1555;
	mul.f32 	%f1723, %f1551, %f1556;
$L__BB0_255:
	@%p81 bra 	$L__BB0_265;
	@%p247 bra 	$L__BB0_264;
	setp.eq.f32 	%p295, %f214, 0f7F800000;
	@%p295 bra 	$L__BB0_263;
	mov.b32 	%r419, %f36;
	shl.b32 	%r1183, %r419, 8;
	or.b32  	%r420, %r1183, -2147483648;
	mov.b64 	%rd614, 0;
	mov.b32 	%r1400, 0;
$L__BB0_259:
	.pragma "nounroll";
	mul.wide.u32 	%rd524, %r1400, 4;
	mov.u64 	%rd525, __cudart_i2opi_f;
	add.s64 	%rd526, %rd525, %rd524;
	ld.global.nc.u32 	%r1184, [%rd526];
	mad.wide.u32 	%rd527, %r1184, %r420, %rd614;
	shr.u64 	%rd614, %rd527, 32;
	add.s64 	%rd528, %rd10, %rd524;
	st.local.u32 	[%rd528], %rd527;
	add.s32 	%r1400, %r1400, 1;
	setp.ne.s32 	%p296, %r1400, 6;
	@%p296 bra 	$L__BB0_259;
	shr.u32 	%r1185, %r419, 23;
	st.local.u32 	[%rd10+24], %rd614;
	and.b32  	%r423, %r1185, 31;
	and.b32  	%r1186, %r1185, 224;
	add.s32 	%r1187, %r1186, -128;
	shr.u32 	%r1188, %r1187, 5;
	mul.wide.u32 	%rd529, %r1188, 4;
	sub.s64 	%rd129, %rd10, %rd529;
	ld.local.u32 	%r1401, [%rd129+24];
	ld.local.u32 	%r1402, [%rd129+20];
	setp.eq.s32 	%p297, %r423, 0;
	@%p297 bra 	$L__BB0_262;
	shf.l.wrap.b32 	%r1401, %r1402, %r1401, %r423;
	ld.local.u32 	%r1189, [%rd129+16];
	shf.l.wrap.b32 	%r1402, %r1189, %r1402, %r423;
$L__BB0_262:
	shr.u32 	%r1190, %r1401, 30;
	shf.l.wrap.b32 	%r1191, %r1402, %r1401, 2;
	shl.b32 	%r1192, %r1402, 2;
	shr.u32 	%r1193, %r1191, 31;
	add.s32 	%r1194, %r1193, %r1190;
	neg.s32 	%r1195, %r1194;
	setp.lt.s32 	%p298, %r419, 0;
	selp.b32 	%r1403, %r1195, %r1194, %p298;
	xor.b32  	%r1196, %r1191, %r419;
	shr.s32 	%r1197, %r1191, 31;
	xor.b32  	%r1198, %r1197, %r1191;
	xor.b32  	%r1199, %r1197, %r1192;
	cvt.u64.u32 	%rd530, %r1198;
	shl.b64 	%rd531, %rd530, 32;
	cvt.u64.u32 	%rd532, %r1199;
	or.b64  	%rd533, %rd531, %rd532;
	cvt.rn.f64.s64 	%fd61, %rd533;
	mul.f64 	%fd62, %fd61, 0d3BF921FB54442D19;
	cvt.rn.f32.f64 	%f1557, %fd62;
	neg.f32 	%f1558, %f1557;
	setp.lt.s32 	%p299, %r1196, 0;
	selp.f32 	%f1721, %f1558, %f1557, %p299;
	bra.uni 	$L__BB0_264;
$L__BB0_263:
	mov.f32 	%f1559, 0f00000000;
	mul.rn.f32 	%f1721, %f36, %f1559;
	mov.b32 	%r1403, 0;
$L__BB0_264:
	add.s32 	%r1201, %r1403, 1;
	mul.rn.f32 	%f1560, %f1721, %f1721;
	and.b32  	%r1202, %r1403, 1;
	setp.eq.b32 	%p300, %r1202, 1;
	selp.f32 	%f1561, %f1721, 0f3F800000, %p300;
	fma.rn.f32 	%f1562, %f1560, %f1561, 0f00000000;
	fma.rn.f32 	%f1563, %f1560, 0f37CBAC00, 0fBAB607ED;
	selp.f32 	%f1564, 0fB94D4153, %f1563, %p300;
	selp.f32 	%f1565, 0f3C0885E4, 0f3D2AAABB, %p300;
	fma.rn.f32 	%f1566, %f1564, %f1560, %f1565;
	selp.f32 	%f1567, 0fBE2AAAA8, 0fBEFFFFFF, %p300;
	fma.rn.f32 	%f1568, %f1566, %f1560, %f1567;
	fma.rn.f32 	%f1569, %f1568, %f1562, %f1561;
	and.b32  	%r1203, %r1201, 2;
	setp.eq.s32 	%p301, %r1203, 0;
	mov.f32 	%f1570, 0f00000000;
	sub.f32 	%f1571, %f1570, %f1569;
	selp.f32 	%f1572, %f1569, %f1571, %p301;
	mul.f32 	%f1573, %f1719, %f1572;
	mul.f32 	%f1574, %f1723, 0f00000000;
	sub.f32 	%f252, %f1573, %f1574;
	mul.f32 	%f1575, %f1723, %f1572;
	fma.rn.f32 	%f1723, %f1719, 0f00000000, %f1575;
	mov.f32 	%f1719, %f252;
$L__BB0_265:
	mul.f32 	%f1576, %f92, %f1719;
	mul.f32 	%f1577, %f93, %f1723;
	sub.f32 	%f1724, %f1576, %f1577;
	mul.f32 	%f1578, %f92, %f1723;
	fma.rn.f32 	%f1725, %f93, %f1719, %f1578;
$L__BB0_266:
	mov.u32 	%r1407, %r8;
	mov.f32 	%f1726, %f29;
	@%p1 bra 	$L__BB0_272;
	mov.b64 	%rd615, 0;
	mov.b32 	%r1404, 0;
$L__BB0_268:
	.pragma "nounroll";
	mul.wide.u32 	%rd535, %r1404, 4;
	mov.u64 	%rd536, __cudart_i2opi_f;
	add.s64 	%rd537, %rd536, %rd535;
	ld.global.nc.u32 	%r1205, [%rd537];
	mad.wide.u32 	%rd538, %r1205, %r6, %rd615;
	shr.u64 	%rd615, %rd538, 32;
	add.s64 	%rd539, %rd4, %rd535;
	st.local.u32 	[%rd539], %rd538;
	add.s32 	%r1404, %r1404, 1;
	setp.ne.s32 	%p302, %r1404, 6;
	@%p302 bra 	$L__BB0_268;
	setp.eq.s32 	%p303, %r7, 0;
	st.local.u32 	[%rd4+24], %rd615;
	ld.local.u32 	%r1405, [%rd26+24];
	ld.local.u32 	%r1406, [%rd26+20];
	@%p303 bra 	$L__BB0_271;
	shf.l.wrap.b32 	%r1405, %r1406, %r1405, %r7;
	ld.local.u32 	%r1206, [%rd26+16];
	shf.l.wrap.b32 	%r1406, %r1206, %r1406, %r7;
$L__BB0_271:
	setp.lt.s32 	%p304, %r5, 0;
	shr.u32 	%r1207, %r1405, 30;
	shf.l.wrap.b32 	%r1208, %r1406, %r1405, 2;
	shl.b32 	%r1209, %r1406, 2;
	shr.u32 	%r1210, %r1208, 31;
	add.s32 	%r1211, %r1210, %r1207;
	neg.s32 	%r1212, %r1211;
	selp.b32 	%r1407, %r1212, %r1211, %p304;
	xor.b32  	%r1213, %r1208, %r5;
	shr.s32 	%r1214, %r1208, 31;
	xor.b32  	%r1215, %r1214, %r1208;
	xor.b32  	%r1216, %r1214, %r1209;
	cvt.u64.u32 	%rd540, %r1215;
	shl.b64 	%rd541, %rd540, 32;
	cvt.u64.u32 	%rd542, %r1216;
	or.b64  	%rd543, %rd541, %rd542;
	cvt.rn.f64.s64 	%fd63, %rd543;
	mul.f64 	%fd64, %fd63, 0d3BF921FB54442D19;
	cvt.rn.f32.f64 	%f1579, %fd64;
	neg.f32 	%f1580, %f1579;
	setp.lt.s32 	%p305, %r1213, 0;
	selp.f32 	%f1726, %f1580, %f1579, %p305;
$L__BB0_272:
	add.s32 	%r1217, %r1407, 1;
	mul.rn.f32 	%f1581, %f1726, %f1726;
	and.b32  	%r1218, %r1407, 1;
	setp.eq.b32 	%p306, %r1218, 1;
	selp.f32 	%f1582, %f1726, 0f3F800000, %p306;
	fma.rn.f32 	%f1583, %f1581, %f1582, 0f00000000;
	fma.rn.f32 	%f1584, %f1581, 0f37CBAC00, 0fBAB607ED;
	selp.f32 	%f1585, 0fB94D4153, %f1584, %p306;
	selp.f32 	%f1586, 0f3C0885E4, 0f3D2AAABB, %p306;
	fma.rn.f32 	%f1587, %f1585, %f1581, %f1586;
	selp.f32 	%f1588, 0fBE2AAAA8, 0fBEFFFFFF, %p306;
	fma.rn.f32 	%f1589, %f1587, %f1581, %f1588;
	fma.rn.f32 	%f1590, %f1589, %f1583, %f1582;
	and.b32  	%r1219, %r1217, 2;
	setp.eq.s32 	%p307, %r1219, 0;
	mov.f32 	%f1591, 0f00000000;
	sub.f32 	%f1592, %f1591, %f1590;
	selp.f32 	%f262, %f1590, %f1592, %p307;
	mov.u32 	%r1411, %r8;
	mov.f32 	%f1727, %f29;
	@%p1 bra 	$L__BB0_278;
	mov.b64 	%rd616, 0;
	mov.b32 	%r1408, 0;
$L__BB0_274:
	.pragma "nounroll";
	mul.wide.u32 	%rd545, %r1408, 4;
	mov.u64 	%rd546, __cudart_i2opi_f;
	add.s64 	%rd547, %rd546, %rd545;
	ld.global.nc.u32 	%r1221, [%rd547];
	mad.wide.u32 	%rd548, %r1221, %r6, %rd616;
	shr.u64 	%rd616, %rd548, 32;
	add.s64 	%rd549, %rd3, %rd545;
	st.local.u32 	[%rd549], %rd548;
	add.s32 	%r1408, %r1408, 1;
	setp.ne.s32 	%p308, %r1408, 6;
	@%p308 bra 	$L__BB0_274;
	setp.eq.s32 	%p309, %r7, 0;
	st.local.u32 	[%rd3+24], %rd616;
	ld.local.u32 	%r1409, [%rd27+24];
	ld.local.u32 	%r1410, [%rd27+20];
	@%p309 bra 	$L__BB0_277;
	shf.l.wrap.b32 	%r1409, %r1410, %r1409, %r7;
	ld.local.u32 	%r1222, [%rd27+16];
	shf.l.wrap.b32 	%r1410, %r1222, %r1410, %r7;
$L__BB0_277:
	setp.lt.s32 	%p310, %r5, 0;
	shr.u32 	%r1223, %r1409, 30;
	shf.l.wrap.b32 	%r1224, %r1410, %r1409, 2;
	shl.b32 	%r1225, %r1410, 2;
	shr.u32 	%r1226, %r1224, 31;
	add.s32 	%r1227, %r1226, %r1223;
	neg.s32 	%r1228, %r1227;
	selp.b32 	%r1411, %r1228, %r1227, %p310;
	xor.b32  	%r1229, %r1224, %r5;
	shr.s32 	%r1230, %r1224, 31;
	xor.b32  	%r1231, %r1230, %r1224;
	xor.b32  	%r1232, %r1230, %r1225;
	cvt.u64.u32 	%rd550, %r1231;
	shl.b64 	%rd551, %rd550, 32;
	cvt.u64.u32 	%rd552, %r1232;
	or.b64  	%rd553, %rd551, %rd552;
	cvt.rn.f64.s64 	%fd65, %rd553;
	mul.f64 	%fd66, %fd65, 0d3BF921FB54442D19;
	cvt.rn.f32.f64 	%f1593, %fd66;
	neg.f32 	%f1594, %f1593;
	setp.lt.s32 	%p311, %r1229, 0;
	selp.f32 	%f1727, %f1594, %f1593, %p311;
$L__BB0_278:
	mul.f32 	%f1595, %f17, %f262;
	mul.rn.f32 	%f1596, %f1727, %f1727;
	and.b32  	%r1233, %r1411, 1;
	setp.eq.b32 	%p312, %r1233, 1;
	selp.f32 	%f1597, 0f3F800000, %f1727, %p312;
	fma.rn.f32 	%f1598, %f1596, %f1597, 0f00000000;
	fma.rn.f32 	%f1599, %f1596, 0f37CBAC00, 0fBAB607ED;
	selp.f32 	%f1600, %f1599, 0fB94D4153, %p312;
	selp.f32 	%f1601, 0f3D2AAABB, 0f3C0885E4, %p312;
	fma.rn.f32 	%f1602, %f1600, %f1596, %f1601;
	selp.f32 	%f1603, 0fBEFFFFFF, 0fBE2AAAA8, %p312;
	fma.rn.f32 	%f1604, %f1602, %f1596, %f1603;
	fma.rn.f32 	%f1605, %f1604, %f1598, %f1597;
	and.b32  	%r1234, %r1411, 2;
	setp.eq.s32 	%p313, %r1234, 0;
	mov.f32 	%f1606, 0f00000000;
	sub.f32 	%f1607, %f1606, %f1605;
	selp.f32 	%f1608, %f1605, %f1607, %p313;
	mul.f32 	%f1609, %f17, %f1608;
	mul.f32 	%f1610, %f1724, %f1595;
	mul.f32 	%f1611, %f1725, %f1609;
	sub.f32 	%f1612, %f1610, %f1611;
	mul.f32 	%f1613, %f1724, %f1609;
	fma.rn.f32 	%f1614, %f1725, %f1595, %f1613;
	ld.global.v2.f32 	{%f1615, %f1616}, [%rd30];
	neg.f32 	%f1617, %f1616;
	ld.global.v2.f32 	{%f1618, %f1619}, [%rd29];
	mul.f32 	%f1620, %f1615, %f1618;
	mul.f32 	%f1621, %f1616, %f1619;
	sub.f32 	%f1622, %f1620, %f1621;
	mul.f32 	%f1623, %f1618, %f1617;
	mul.f32 	%f1624, %f1615, %f1619;
	sub.f32 	%f1625, %f1623, %f1624;
	mul.f32 	%f1626, %f1622, %f1612;
	mul.f32 	%f1627, %f1625, %f1614;
	sub.f32 	%f265, %f1626, %f1627;
	mul.f32 	%f1628, %f1622, %f1614;
	fma.rn.f32 	%f266, %f1625, %f1612, %f1628;
	ld.global.f32 	%f267, [%rd31];
	ld.global.f32 	%f1629, [%rd32];
	mul.f32 	%f268, %f6, %f1629;
	mul.f32 	%f1630, %f268, 0f3F22F983;
	cvt.rni.s32.f32 	%r1419, %f1630;
	cvt.rn.f32.s32 	%f1631, %r1419;
	fma.rn.f32 	%f1632, %f1631, 0fBFC90FDA, %f268;
	fma.rn.f32 	%f1633, %f1631, 0fB3A22168, %f1632;
	fma.rn.f32 	%f1729, %f1631, 0fA7C234C5, %f1633;
	abs.f32 	%f270, %f268;
	setp.ltu.f32 	%p314, %f270, 0f47CE4780;
	mov.u32 	%r1415, %r1419;
	mov.f32 	%f1728, %f1729;
	@%p314 bra 	$L__BB0_286;
	setp.eq.f32 	%p315, %f270, 0f7F800000;
	@%p315 bra 	$L__BB0_285;
	mov.b32 	%r453, %f268;
	shl.b32 	%r1236, %r453, 8;
	or.b32  	%r454, %r1236, -2147483648;
	mov.b64 	%rd617, 0;
	mov.b32 	%r1412, 0;
$L__BB0_281:
	.pragma "nounroll";
	mul.wide.u32 	%rd555, %r1412, 4;
	mov.u64 	%rd556, __cudart_i2opi_f;
	add.s64 	%rd557, %rd556, %rd555;
	ld.global.nc.u32 	%r1237, [%rd557];
	mad.wide.u32 	%rd558, %r1237, %r454, %rd617;
	shr.u64 	%rd617, %rd558, 32;
	add.s64 	%rd559, %rd2, %rd555;
	st.local.u32 	[%rd559], %rd558;
	add.s32 	%r1412, %r1412, 1;
	setp.ne.s32 	%p316, %r1412, 6;
	@%p316 bra 	$L__BB0_281;
	shr.u32 	%r1238, %r453, 23;
	st.local.u32 	[%rd2+24], %rd617;
	and.b32  	%r457, %r1238, 31;
	and.b32  	%r1239, %r1238, 224;
	add.s32 	%r1240, %r1239, -128;
	shr.u32 	%r1241, %r1240, 5;
	mul.wide.u32 	%rd560, %r1241, 4;
	sub.s64 	%rd136, %rd2, %rd560;
	ld.local.u32 	%r1413, [%rd136+24];
	ld.local.u32 	%r1414, [%rd136+20];
	setp.eq.s32 	%p317, %r457, 0;
	@%p317 bra 	$L__BB0_284;
	shf.l.wrap.b32 	%r1413, %r1414, %r1413, %r457;
	ld.local.u32 	%r1242, [%rd136+16];
	shf.l.wrap.b32 	%r1414, %r1242, %r1414, %r457;
$L__BB0_284:
	shr.u32 	%r1243, %r1413, 30;
	shf.l.wrap.b32 	%r1244, %r1414, %r1413, 2;
	shl.b32 	%r1245, %r1414, 2;
	shr.u32 	%r1246, %r1244, 31;
	add.s32 	%r1247, %r1246, %r1243;
	neg.s32 	%r1248, %r1247;
	setp.lt.s32 	%p318, %r453, 0;
	selp.b32 	%r1415, %r1248, %r1247, %p318;
	xor.b32  	%r1249, %r1244, %r453;
	shr.s32 	%r1250, %r1244, 31;
	xor.b32  	%r1251, %r1250, %r1244;
	xor.b32  	%r1252, %r1250, %r1245;
	cvt.u64.u32 	%rd561, %r1251;
	shl.b64 	%rd562, %rd561, 32;
	cvt.u64.u32 	%rd563, %r1252;
	or.b64  	%rd564, %rd562, %rd563;
	cvt.rn.f64.s64 	%fd67, %rd564;
	mul.f64 	%fd68, %fd67, 0d3BF921FB54442D19;
	cvt.rn.f32.f64 	%f1634, %fd68;
	neg.f32 	%f1635, %f1634;
	setp.lt.s32 	%p319, %r1249, 0;
	selp.f32 	%f1728, %f1635, %f1634, %p319;
	bra.uni 	$L__BB0_286;
$L__BB0_285:
	mov.f32 	%f1636, 0f00000000;
	mul.rn.f32 	%f1728, %f268, %f1636;
	mov.b32 	%r1415, 0;
$L__BB0_286:
	add.s32 	%r1254, %r1415, 1;
	mul.rn.f32 	%f1637, %f1728, %f1728;
	and.b32  	%r1255, %r1415, 1;
	setp.eq.b32 	%p321, %r1255, 1;
	selp.f32 	%f1638, %f1728, 0f3F800000, %p321;
	fma.rn.f32 	%f1639, %f1637, %f1638, 0f00000000;
	fma.rn.f32 	%f1640, %f1637, 0f37CBAC00, 0fBAB607ED;
	selp.f32 	%f1641, 0fB94D4153, %f1640, %p321;
	selp.f32 	%f1642, 0f3C0885E4, 0f3D2AAABB, %p321;
	fma.rn.f32 	%f1643, %f1641, %f1637, %f1642;
	selp.f32 	%f1644, 0fBE2AAAA8, 0fBEFFFFFF, %p321;
	fma.rn.f32 	%f1645, %f1643, %f1637, %f1644;
	fma.rn.f32 	%f1646, %f1645, %f1639, %f1638;
	and.b32  	%r1256, %r1254, 2;
	setp.eq.s32 	%p322, %r1256, 0;
	mov.f32 	%f1647, 0f00000000;
	sub.f32 	%f1648, %f1647, %f1646;
	selp.f32 	%f274, %f1646, %f1648, %p322;
	@%p314 bra 	$L__BB0_294;
	setp.eq.f32 	%p323, %f270, 0f7F800000;
	@%p323 bra 	$L__BB0_293;
	mov.b32 	%r466, %f268;
	shl.b32 	%r1258, %r466, 8;
	or.b32  	%r467, %r1258, -2147483648;
	mov.b64 	%rd618, 0;
	mov.b32 	%r1416, 0;
$L__BB0_289:
	.pragma "nounroll";
	mul.wide.u32 	%rd566, %r1416, 4;
	mov.u64 	%rd567, __cudart_i2opi_f;
	add.s64 	%rd568, %rd567, %rd566;
	ld.global.nc.u32 	%r1259, [%rd568];
	mad.wide.u32 	%rd569, %r1259, %r467, %rd618;
	shr.u64 	%rd618, %rd569, 32;
	add.s64 	%rd570, %rd1, %rd566;
	st.local.u32 	[%rd570], %rd569;
	add.s32 	%r1416, %r1416, 1;
	setp.ne.s32 	%p324, %r1416, 6;
	@%p324 bra 	$L__BB0_289;
	shr.u32 	%r1260, %r466, 23;
	st.local.u32 	[%rd1+24], %rd618;
	and.b32  	%r470, %r1260, 31;
	and.b32  	%r1261, %r1260, 224;
	add.s32 	%r1262, %r1261, -128;
	shr.u32 	%r1263, %r1262, 5;
	mul.wide.u32 	%rd571, %r1263, 4;
	sub.s64 	%rd139, %rd1, %rd571;
	ld.local.u32 	%r1417, [%rd139+24];
	ld.local.u32 	%r1418, [%rd139+20];
	setp.eq.s32 	%p325, %r470, 0;
	@%p325 bra 	$L__BB0_292;
	shf.l.wrap.b32 	%r1417, %r1418, %r1417, %r470;
	ld.local.u32 	%r1264, [%rd139+16];
	shf.l.wrap.b32 	%r1418, %r1264, %r1418, %r470;
$L__BB0_292:
	shr.u32 	%r1265, %r1417, 30;
	shf.l.wrap.b32 	%r1266, %r1418, %r1417, 2;
	shl.b32 	%r1267, %r1418, 2;
	shr.u32 	%r1268, %r1266, 31;
	add.s32 	%r1269, %r1268, %r1265;
	neg.s32 	%r1270, %r1269;
	setp.lt.s32 	%p326, %r466, 0;
	selp.b32 	%r1419, %r1270, %r1269, %p326;
	xor.b32  	%r1271, %r1266, %r466;
	shr.s32 	%r1272, %r1266, 31;
	xor.b32  	%r1273, %r1272, %r1266;
	xor.b32  	%r1274, %r1272, %r1267;
	cvt.u64.u32 	%rd572, %r1273;
	shl.b64 	%rd573, %rd572, 32;
	cvt.u64.u32 	%rd574, %r1274;
	or.b64  	%rd575, %rd573, %rd574;
	cvt.rn.f64.s64 	%fd69, %rd575;
	mul.f64 	%fd70, %fd69, 0d3BF921FB54442D19;
	cvt.rn.f32.f64 	%f1649, %fd70;
	neg.f32 	%f1650, %f1649;
	setp.lt.s32 	%p327, %r1271, 0;
	selp.f32 	%f1729, %f1650, %f1649, %p327;
	bra.uni 	$L__BB0_294;
$L__BB0_293:
	mov.f32 	%f1651, 0f00000000;
	mul.rn.f32 	%f1729, %f268, %f1651;
	mov.b32 	%r1419, 0;
$L__BB0_294:
	mul.f32 	%f1652, %f17, %f274;
	mul.rn.f32 	%f1653, %f1729, %f1729;
	and.b32  	%r1276, %r1419, 1;
	setp.eq.b32 	%p328, %r1276, 1;
	selp.f32 	%f1654, 0f3F800000, %f1729, %p328;
	fma.rn.f32 	%f1655, %f1653, %f1654, 0f00000000;
	fma.rn.f32 	%f1656, %f1653, 0f37CBAC00, 0fBAB607ED;
	selp.f32 	%f1657, %f1656, 0fB94D4153, %p328;
	selp.f32 	%f1658, 0f3D2AAABB, 0f3C0885E4, %p328;
	fma.rn.f32 	%f1659, %f1657, %f1653, %f1658;
	selp.f32 	%f1660, 0fBEFFFFFF, 0fBE2AAAA8, %p328;
	fma.rn.f32 	%f1661, %f1659, %f1653, %f1660;
	fma.rn.f32 	%f1662, %f1661, %f1655, %f1654;
	and.b32  	%r1277, %r1419, 2;
	setp.eq.s32 	%p329, %r1277, 0;
	mov.f32 	%f1663, 0f00000000;
	sub.f32 	%f1664, %f1663, %f1662;
	selp.f32 	%f1665, %f1662, %f1664, %p329;
	mul.f32 	%f1666, %f17, %f1665;
	mul.f32 	%f1667, %f267, %f1652;
	mul.f32 	%f1668, %f1666, 0f00000000;
	sub.f32 	%f1669, %f1667, %f1668;
	mul.f32 	%f1670, %f267, %f1666;
	fma.rn.f32 	%f1671, %f1652, 0f00000000, %f1670;
	mul.f32 	%f1672, %f265, %f1669;
	mul.f32 	%f1673, %f266, %f1671;
	sub.f32 	%f1674, %f1672, %f1673;
	mul.f32 	%f1675, %f266, %f1669;
	fma.rn.f32 	%f1676, %f265, %f1671, %f1675;
	add.f32 	%f1683, %f1683, %f1674;
	add.f32 	%f1684, %f1684, %f1676;
	add.s32 	%r1279, %r1279, 1;
	setp.ne.s32 	%p330, %r1279, %r484;
	@%p330 bra 	$L__BB0_5;
	add.s32 	%r1278, %r1278, 1;
	setp.ne.s32 	%p331, %r1278, %r482;
	@%p331 bra 	$L__BB0_4;
$L__BB0_296:
	ld.param.u64 	%rd579, [_Z7TXfieldP6float2PKfS2_PKS_S4_S4_S2_S2_ffffffiiiii_param_0];
	cvta.to.global.u64 	%rd576, %rd579;
	mul.wide.s32 	%rd577, %r4, 8;
	add.s64 	%rd578, %rd576, %rd577;
	st.global.v2.f32 	[%rd578], {%f1683, %f1684};
$L__BB0_297:
	ret;

}
	// .globl	_Z7RXfieldP6float2PKfS2_PKS_S4_ffffffiiii
.visible .entry _Z7RXfieldP6float2PKfS2_PKS_S4_ffffffiiii(
	.param .u64 .ptr .align 1 _Z7RXfieldP6float2PKfS2_PKS_S4_ffffffiiii_param_0,
	.param .u64 .ptr .align 1 _Z7RXfieldP6float2PKfS2_PKS_S4_ffffffiiii_param_1,
	.param .u64 .ptr .align 1 _Z7RXfieldP6float2PKfS2_PKS_S4_ffffffiiii_param_2,
	.param .u64 .ptr .align 1 _Z7RXfieldP6float2PKfS2_PKS_S4_ffffffiiii_param_3,
	.param .u64 .ptr .align 1 _Z7RXfieldP6float2PKfS2_PKS_S4_ffffffiiii_param_4,
	.param .f32 _Z7RXfieldP6float2PKfS2_PKS_S4_ffffffiiii_param_5,
	.param .f32 _Z7RXfieldP6float2PKfS2_PKS_S4_ffffffiiii_param_6,
	.param .f32 _Z7RXfieldP6float2PKfS2_PKS_S4_ffffffiiii_param_7,
	.param .f32 _Z7RXfieldP6float2PKfS2_PKS_S4_ffffffiiii_param_8,
	.param .f32 _Z7RXfieldP6float2PKfS2_PKS_S4_ffffffiiii_param_9,
	.param .f32 _Z7RXfieldP6float2PKfS2_PKS_S4_ffffffiiii_param_10,
	.param .u32 _Z7RXfieldP6float2PKfS2_PKS_S4_ffffffiiii_param_11,
	.param .u32 _Z7RXfieldP6float2PKfS2_PKS_S4_ffffffiiii_param_12,
	.param .u32 _Z7RXfieldP6float2PKfS2_PKS_S4_ffffffiiii_param_13,
	.param .u32 _Z7RXfieldP6float2PKfS2_PKS_S4_ffffffiiii_param_14
)
{
	.local .align 4 .b8 	__local_depot1[28];
	.reg .b64 	%SP;
	.reg .b64 	%SPL;
	.reg .pred 	%p<314>;
	.reg .b32 	%r<1346>;
	.reg .b32 	%f<1652>;
	.reg .b64 	%rd<572>;
	.reg .b64 	%fd<67>;

	mov.u64 	%SPL, __local_depot1;
	ld.param.u64 	%rd127, [_Z7RXfieldP6float2PKfS2_PKS_S4_ffffffiiii_param_0];
	ld.param.u64 	%rd128, [_Z7RXfieldP6float2PKfS2_PKS_S4_ffffffiiii_param_1];
	ld.param.u64 	%rd129, [_Z7RXfieldP6float2PKfS2_PKS_S4_ffffffiiii_param_2];
	ld.param.u64 	%rd130, [_Z7RXfieldP6float2PKfS2_PKS_S4_ffffffiiii_param_3];
	ld.param.u64 	%rd131, [_Z7RXfieldP6float2PKfS2_PKS_S4_ffffffiiii_param_4];
	ld.param.f32 	%f270, [_Z7RXfieldP6float2PKfS2_PKS_S4_ffffffiiii_param_5];
	ld.param.f32 	%f271, [_Z7RXfieldP6float2PKfS2_PKS_S4_ffffffiiii_param_6];
	ld.param.f32 	%f272, [_Z7RXfieldP6float2PKfS2_PKS_S4_ffffffiiii_param_7];
	ld.param.f32 	%f273, [_Z7RXfieldP6float2PKfS2_PKS_S4_ffffffiiii_param_8];
	ld.param.f32 	%f274, [_Z7RXfieldP6float2PKfS2_PKS_S4_ffffffiiii_param_9];
	ld.param.f32 	%f275, [_Z7RXfieldP6float2PKfS2_PKS_S4_ffffffiiii_param_10];
	ld.param.u32 	%r452, [_Z7RXfieldP6float2PKfS2_PKS_S4_ffffffiiii_param_11];
	ld.param.u32 	%r453, [_Z7RXfieldP6float2PKfS2_PKS_S4_ffffffiiii_param_12];
	ld.param.u32 	%r454, [_Z7RXfieldP6float2PKfS2_PKS_S4_ffffffiiii_param_13];
	ld.param.u32 	%r455, [_Z7RXfieldP6float2PKfS2_PKS_S4_ffffffiiii_param_14];
	add.u64 	%rd1, %SPL, 0;
	add.u64 	%rd2, %SPL, 0;
	add.u64 	%rd3, %SPL, 0;
	add.u64 	%rd4, %SPL, 0;
	add.u64 	%rd5, %SPL, 0;
	add.u64 	%rd6, %SPL, 0;
	add.u64 	%rd7, %SPL, 0;
	add.u64 	%rd8, %SPL, 0;
	add.u64 	%rd9, %SPL, 0;
	add.u64 	%rd10, %SPL, 0;
	add.u64 	%rd11, %SPL, 0;
	add.u64 	%rd12, %SPL, 0;
	add.u64 	%rd13, %SPL, 0;
	add.u64 	%rd14, %SPL, 0;
	add.u64 	%rd15, %SPL, 0;
	add.u64 	%rd16, %SPL, 0;
	add.u64 	%rd17, %SPL, 0;
	add.u64 	%rd18, %SPL, 0;
	add.u64 	%rd19, %SPL, 0;
	add.u64 	%rd20, %SPL, 0;
	add.u64 	%rd21, %SPL, 0;
	mov.u32 	%r456, %ctaid.x;
	mov.u32 	%r457, %ntid.x;
	mov.u32 	%r458, %tid.x;
	mad.lo.s32 	%r1, %r456, %r457, %r458;
	mov.u32 	%r459, %ctaid.y;
	mov.u32 	%r460, %ntid.y;
	mov.u32 	%r461, %tid.y;
	mad.lo.s32 	%r2, %r459, %r460, %r461;
	mov.u32 	%r462, %ctaid.z;
	mov.u32 	%r463, %ntid.z;
	mov.u32 	%r464, %tid.z;
	mad.lo.s32 	%r3, %r462, %r463, %r464;
	setp.ge.s32 	%p2, %r3, %r452;
	setp.ge.s32 	%p3, %r2, %r453;
	or.pred  	%p4, %p2, %p3;
	setp.ge.s32 	%p5, %r1, %r454;
	or.pred  	%p6, %p4, %p5;
	@%p6 bra 	$L__BB1_278;
	cvta.to.global.u64 	%rd153, %rd128;
	cvta.to.global.u64 	%rd154, %rd130;
	mad.lo.s32 	%r465, %r453, %r3, %r2;
	mad.lo.s32 	%r4, %r465, %r454, %r1;
	mul.wide.u32 	%rd155, %r3, 4;
	add.s64 	%rd156, %rd153, %rd155;
	ld.global.f32 	%f1, [%rd156];
	add.s32 	%r466, %r452, %r3;
	mul.wide.u32 	%rd157, %r466, 4;
	add.s64 	%rd158, %rd153, %rd157;
	ld.global.f32 	%f2, [%rd158];
	add.s32 	%r467, %r466, %r452;
	mul.wide.u32 	%rd159, %r467, 4;
	add.s64 	%rd160, %rd153, %rd159;
	ld.global.f32 	%f3, [%rd160];
	mul.wide.s32 	%rd161, %r1, 8;
	add.s64 	%rd162, %rd154, %rd161;
	ld.global.v2.f32 	{%f4, %f5}, [%rd162];
	setp.lt.s32 	%p7, %r455, 1;
	mov.f32 	%f1650, 0f00000000;
	mov.f32 	%f1651, %f1650;
	@%p7 bra 	$L__BB1_277;
	cvta.to.global.u64 	%rd22, %rd129;
	mul.lo.s32 	%r5, %r453, 5;
	mul.f32 	%f6, %f4, 0f00000000;
	sub.f32 	%f7, %f6, %f5;
	mul.f32 	%f8, %f5, 0f00000000;
	add.f32 	%f9, %f4, %f8;
	mul.f32 	%f10, %f9, 0f00000000;
	mul.f32 	%f11, %f7, 0f00000000;
	ld.const.f32 	%f12, [PI];
	mul.f32 	%f278, %f271, %f271;
	add.f32 	%f13, %f6, %f5;
	sub.f32 	%f14, %f8, %f4;
	abs.f32 	%f279, %f278;
	add.f32 	%f280, %f279, 0f00000000;
	rcp.rn.f32 	%f281, %f280;
	mul.f32 	%f282, %f278, %f281;
	mul.f32 	%f283, %f281, 0f00000000;
	mul.f32 	%f284, %f283, %f283;
	fma.rn.f32 	%f285, %f282, %f282, %f284;
	rcp.rn.f32 	%f286, %f285;
	mov.f32 	%f287, 0f3F000000;
	cvt.sat.f32.f32 	%f288, %f287;
	mov.f32 	%f289, 0f4B400001;
	mov.f32 	%f290, 0f437C0000;
	fma.rm.f32 	%f291, %f288, %f290, %f289;
	add.f32 	%f292, %f291, 0fCB40007F;
	mov.f32 	%f1651, 0f00000000;
	sub.f32 	%f293, %f1651, %f292;
	add.f32 	%f294, %f293, 0f00000000;
	mov.b32 	%r469, %f291;
	shl.b32 	%r470, %r469, 23;
	mov.b32 	%f295, %r470;
	mul.f32 	%f296, %f275, %f4;
	mul.f32 	%f297, %f274, %f296;
	ex2.approx.ftz.f32 	%f298, %f294;
	mul.f32 	%f15, %f298, %f295;
	mul.f32 	%f299, %f297, 0f3F22F983;
	cvt.rni.s32.f32 	%r471, %f299;
	cvt.rn.f32.s32 	%f300, %r471;
	fma.rn.f32 	%f301, %f300, 0fBFC90FDA, %f297;
	fma.rn.f32 	%f302, %f300, 0fB3A22168, %f301;
	fma.rn.f32 	%f303, %f300, 0fA7C234C5, %f302;
	abs.f32 	%f304, %f297;
	setp.ltu.f32 	%p8, %f304, 0f47CE4780;
	setp.eq.f32 	%p9, %f304, 0f7F800000;
	mov.b32 	%r6, %f297;
	shr.u32 	%r472, %r6, 23;
	and.b32  	%r473, %r472, 224;
	add.s32 	%r474, %r473, -128;
	shl.b32 	%r475, %r6, 8;
	or.b32  	%r7, %r475, -2147483648;
	shr.u32 	%r476, %r474, 5;
	and.b32  	%r8, %r472, 31;
	mul.wide.u32 	%rd163, %r476, 4;
	sub.s64 	%rd23, %rd2, %rd163;
	sub.s32 	%r9, 32, %r8;
	mul.rn.f32 	%f305, %f297, %f1651;
	sub.s64 	%rd24, %rd1, %rd163;
	cvta.to.global.u64 	%rd164, %rd131;
	mul.wide.s32 	%rd165, %r1, 8;
	add.s64 	%rd25, %rd164, %rd165;
	ld.const.f32 	%f16, [Ar];
	ld.const.f32 	%f17, [Ai];
	ld.const.f32 	%f306, [Br];
	ld.const.f32 	%f307, [Bi];
	mul.f32 	%f308, %f281, %f306;
	mul.f32 	%f309, %f281, %f307;
	mul.f32 	%f310, %f283, %f309;
	fma.rn.f32 	%f311, %f282, %f308, %f310;
	mul.f32 	%f18, %f286, %f311;
	mul.f32 	%f312, %f282, %f309;
	mul.f32 	%f313, %f283, %f308;
	sub.f32 	%f314, %f312, %f313;
	mul.f32 	%f19, %f286, %f314;
	ld.const.f32 	%f20, [Ar+4];
	ld.const.f32 	%f21, [Ai+4];
	ld.const.f32 	%f315, [Br+4];
	ld.const.f32 	%f316, [Bi+4];
	mul.f32 	%f317, %f281, %f315;
	mul.f32 	%f318, %f281, %f316;
	mul.f32 	%f319, %f283, %f318;
	fma.rn.f32 	%f320, %f282, %f317, %f319;
	mul.f32 	%f22, %f286, %f320;
	mul.f32 	%f321, %f282, %f318;
	mul.f32 	%f322, %f283, %f317;
	sub.f32 	%f323, %f321, %f322;
	mul.f32 	%f23, %f286, %f323;
	ld.const.f32 	%f24, [Ar+8];
	ld.const.f32 	%f25, [Ai+8];
	ld.const.f32 	%f324, [Br+8];
	ld.const.f32 	%f325, [Bi+8];
	mul.f32 	%f326, %f281, %f324;
	mul.f32 	%f327, %f281, %f325;
	mul.f32 	%f328, %f283, %f327;
	fma.rn.f32 	%f329, %f282, %f326, %f328;
	mul.f32 	%f26, %f286, %f329;
	mul.f32 	%f330, %f282, %f327;
	mul.f32 	%f331, %f283, %f326;
	sub.f32 	%f332, %f330, %f331;
	mul.f32 	%f27, %f286, %f332;
	ld.const.f32 	%f28, [Ar+12];
	ld.const.f32 	%f29, [Ai+12];
	ld.const.f32 	%f333, [Br+12];
	ld.const.f32 	%f334, [Bi+12];
	mul.f32 	%f335, %f281, %f333;
	mul.f32 	%f336, %f281, %f334;
	mul.f32 	%f337, %f283, %f336;
	fma.rn.f32 	%f338, %f282, %f335, %f337;
	mul.f32 	%f30, %f286, %f338;
	mul.f32 	%f339, %f282, %f336;
	mul.f32 	%f340, %f283, %f335;
	sub.f32 	%f341, %f339, %f340;
	mul.f32 	%f31, %f286, %f341;
	or.pred  	%p1, %p8, %p9;
	selp.b32 	%r10, %r471, 0, %p8;
	selp.f32 	%f32, %f303, %f305, %p8;
	mov.b32 	%r1213, 0;
	mov.f32 	%f1650, %f1651;
$L__BB1_3:
	mad.lo.s32 	%r477, %r5, %r1213, %r2;
	mul.wide.u32 	%rd166, %r477, 4;
	add.s64 	%rd167, %rd22, %rd166;
	ld.global.f32 	%f342, [%rd167];
	add.s32 	%r478, %r477, %r453;
	mul.wide.u32 	%rd168, %r478, 4;
	add.s64 	%rd169, %rd22, %rd168;
	ld.global.f32 	%f343, [%rd169];
	add.s32 	%r479, %r478, %r453;
	mul.wide.u32 	%rd170, %r479, 4;
	add.s64 	%rd171, %rd22, %rd170;
	ld.global.f32 	%f344, [%rd171];
	add.s32 	%r480, %r479, %r453;
	mul.wide.u32 	%rd172, %r480, 4;
	add.s64 	%rd173, %rd22, %rd172;
	ld.global.f32 	%f345, [%rd173];
	add.s32 	%r481, %r480, %r453;
	mul.wide.u32 	%rd174, %r481, 4;
	add.s64 	%rd175, %rd22, %rd174;
	ld.global.f32 	%f346, [%rd175];
	sub.f32 	%f347, %f1, %f342;
	sub.f32 	%f348, %f2, %f343;
	sub.f32 	%f349, %f3, %f344;
	abs.f32 	%f350, %f347;
	abs.f32 	%f351, %f348;
	abs.f32 	%f352, %f349;
	add.f32 	%f353, %f350, %f351;
	add.f32 	%f354, %f353, %f352;
	min.f32 	%f355, %f350, %f351;
	max.f32 	%f356, %f350, %f351;
	min.f32 	%f357, %f356, %f352;
	max.f32 	%f358, %f356, %f352;
	mov.b32 	%r482, %f358;
	and.b32  	%r483, %r482, -33554432;
	xor.b32  	%r484, %r483, 2122317824;
	mov.b32 	%f359, %r484;
	mul.f32 	%f360, %f357, %f359;
	mul.f32 	%f361, %f355, %f359;
	mul.f32 	%f362, %f358, %f359;
	mul.f32 	%f363, %f360, %f360;
	fma.rn.f32 	%f364, %f361, %f361, %f363;
	fma.rn.f32 	%f365, %f362, %f362, %f364;
	sqrt.rn.f32 	%f366, %f365;
	or.b32  	%r485, %r483, 8388608;
	mov.b32 	%f367, %r485;
	mul.f32 	%f368, %f366, %f367;
	setp.gt.f32 	%p10, %f354, %f358;
	selp.f32 	%f369, %f368, %f354, %p10;
	setp.eq.f32 	%p11, %f358, 0f7F800000;
	selp.f32 	%f35, 0f7F800000, %f369, %p11;
	div.rn.f32 	%f370, %f347, %f35;
	abs.f32 	%f371, %f370;
	fma.rn.f32 	%f372, %f371, 0fBF000000, 0f3F000000;
	rsqrt.approx.ftz.f32 	%f373, %f372;
	mul.f32 	%f374, %f373, %f372;
	mul.f32 	%f375, %f373, 0fBF000000;
	fma.rn.f32 	%f376, %f374, %f375, 0f3F000000;
	fma.rn.f32 	%f377, %f374, %f376, %f374;
	setp.eq.f32 	%p12, %f371, 0f3F800000;
	selp.f32 	%f378, 0f00000000, %f377, %p12;
	setp.gt.f32 	%p13, %f371, 0f3F0F5C29;
	selp.f32 	%f379, %f378, %f371, %p13;
	mul.f32 	%f380, %f379, %f379;
	fma.rn.f32 	%f381, %f380, 0f3D4DD2F7, 0f3C99CA97;
	fma.rn.f32 	%f382, %f381, %f380, 0f3D3F90E8;
	fma.rn.f32 	%f383, %f382, %f380, 0f3D993CCF;
	fma.rn.f32 	%f384, %f383, %f380, 0f3E2AAC04;
	mul.f32 	%f385, %f380, %f384;
	fma.rn.f32 	%f386, %f385, %f379, %f379;
	mul.f32 	%f387, %f386, 0fC0000000;
	fma.rn.f32 	%f388, 0f3F6EE581, 0f3FD774EB, %f387;
	selp.f32 	%f389, %f388, %f386, %p13;
	setp.num.f32 	%p14, %f389, %f389;
	copysign.f32 	%f390, %f370, %f389;
	selp.f32 	%f391, %f390, %f389, %p14;
	sub.f32 	%f36, %f391, %f345;
	div.rn.f32 	%f392, %f348, %f35;
	abs.f32 	%f393, %f392;
	fma.rn.f32 	%f394, %f393, 0fBF000000, 0f3F000000;
	rsqrt.approx.ftz.f32 	%f395, %f394;
	mul.f32 	%f396, %f395, %f394;
	mul.f32 	%f397, %f395, 0fBF000000;
	fma.rn.f32 	%f398, %f396, %f397, 0f3F000000;
	fma.rn.f32 	%f399, %f396, %f398, %f396;
	setp.eq.f32 	%p15, %f393, 0f3F800000;
	selp.f32 	%f400, 0f00000000, %f399, %p15;
	setp.gt.f32 	%p16, %f393, 0f3F0F5C29;
	selp.f32 	%f401, %f400, %f393, %p16;
	mul.f32 	%f402, %f401, %f401;
	fma.rn.f32 	%f403, %f402, 0f3D4DD2F7, 0f3C99CA97;
	fma.rn.f32 	%f404, %f403, %f402, 0f3D3F90E8;
	fma.rn.f32 	%f405, %f404, %f402, 0f3D993CCF;
	fma.rn.f32 	%f406, %f405, %f402, 0f3E2AAC04;
	mul.f32 	%f407, %f402, %f406;
	fma.rn.f32 	%f408, %f407, %f401, %f401;
	mul.f32 	%f409, %f408, 0fC0000000;
	fma.rn.f32 	%f410, 0f3F6EE581, 0f3FD774EB, %f409;
	selp.f32 	%f411, %f410, %f408, %p16;
	setp.num.f32 	%p17, %f411, %f411;
	copysign.f32 	%f412, %f392, %f411;
	selp.f32 	%f413, %f412, %f411, %p17;
	sub.f32 	%f37, %f413, %f346;
	fma.rn.f32 	%f38, %f9, %f35, %f11;
	mul.f32 	%f414, %f38, 0f3F22F983;
	cvt.rni.s32.f32 	%r1221, %f414;
	cvt.rn.f32.s32 	%f415, %r1221;
	fma.rn.f32 	%f416, %f415, 0fBFC90FDA, %f38;
	fma.rn.f32 	%f417, %f415, 0fB3A22168, %f416;
	fma.rn.f32 	%f1608, %f415, 0fA7C234C5, %f417;
	abs.f32 	%f40, %f38;
	setp.ltu.f32 	%p18, %f40, 0f47CE4780;
	mov.u32 	%r1217, %r1221;
	mov.f32 	%f1607, %f1608;
	@%p18 bra 	$L__BB1_11;
	setp.neu.f32 	%p19, %f40, 0f7F800000;
	@%p19 bra 	$L__BB1_6;
	mov.f32 	%f420, 0f00000000;
	mul.rn.f32 	%f1607, %f38, %f420;
	mov.b32 	%r1217, 0;
	bra.uni 	$L__BB1_11;
$L__BB1_6:
	mov.b32 	%r13, %f38;
	shl.b32 	%r487, %r13, 8;
	or.b32  	%r14, %r487, -2147483648;
	mov.b64 	%rd539, 0;
	mov.b32 	%r1214, 0;
	mov.u64 	%rd537, __cudart_i2opi_f;
	mov.u64 	%rd538, %rd21;
$L__BB1_7:
	.pragma "nounroll";
	ld.global.nc.u32 	%r488, [%rd537];
	mad.wide.u32 	%rd178, %r488, %r14, %rd539;
	shr.u64 	%rd539, %rd178, 32;
	st.local.u32 	[%rd538], %rd178;
	add.s32 	%r1214, %r1214, 1;
	add.s64 	%rd538, %rd538, 4;
	add.s64 	%rd537, %rd537, 4;
	setp.ne.s32 	%p20, %r1214, 6;
	@%p20 bra 	$L__BB1_7;
	shr.u32 	%r489, %r13, 23;
	st.local.u32 	[%rd21+24], %rd539;
	and.b32  	%r17, %r489, 31;
	and.b32  	%r490, %r489, 224;
	add.s32 	%r491, %r490, -128;
	shr.u32 	%r492, %r491, 5;
	mul.wide.u32 	%rd179, %r492, 4;
	sub.s64 	%rd32, %rd21, %rd179;
	ld.local.u32 	%r1215, [%rd32+24];
	ld.local.u32 	%r1216, [%rd32+20];
	setp.eq.s32 	%p21, %r17, 0;
	@%p21 bra 	$L__BB1_10;
	shf.l.wrap.b32 	%r1215, %r1216, %r1215, %r17;
	ld.local.u32 	%r493, [%rd32+16];
	shf.l.wrap.b32 	%r1216, %r493, %r1216, %r17;
$L__BB1_10:
	shr.u32 	%r494, %r1215, 30;
	shf.l.wrap.b32 	%r495, %r1216, %r1215, 2;
	shl.b32 	%r496, %r1216, 2;
	shr.u32 	%r497, %r495, 31;
	add.s32 	%r498, %r497, %r494;
	neg.s32 	%r499, %r498;
	setp.lt.s32 	%p22, %r13, 0;
	selp.b32 	%r1217, %r499, %r498, %p22;
	xor.b32  	%r500, %r495, %r13;
	shr.s32 	%r501, %r495, 31;
	xor.b32  	%r502, %r501, %r495;
	xor.b32  	%r503, %r501, %r496;
	cvt.u64.u32 	%rd180, %r502;
	shl.b64 	%rd181, %rd180, 32;
	cvt.u64.u32 	%rd182, %r503;
	or.b64  	%rd183, %rd181, %rd182;
	cvt.rn.f64.s64 	%fd1, %rd183;
	mul.f64 	%fd2, %fd1, 0d3BF921FB54442D19;
	cvt.rn.f32.f64 	%f418, %fd2;
	neg.f32 	%f419, %f418;
	setp.lt.s32 	%p23, %r500, 0;
	selp.f32 	%f1607, %f419, %f418, %p23;
$L__BB1_11:
	add.s32 	%r505, %r1217, 1;
	mul.rn.f32 	%f421, %f1607, %f1607;
	and.b32  	%r506, %r1217, 1;
	setp.eq.b32 	%p25, %r506, 1;
	selp.f32 	%f422, %f1607, 0f3F800000, %p25;
	fma.rn.f32 	%f423, %f421, %f422, 0f00000000;
	fma.rn.f32 	%f424, %f421, 0f37CBAC00, 0fBAB607ED;
	selp.f32 	%f425, 0fB94D4153, %f424, %p25;
	selp.f32 	%f426, 0f3C0885E4, 0f3D2AAABB, %p25;
	fma.rn.f32 	%f427, %f425, %f421, %f426;
	selp.f32 	%f428, 0fBE2AAAA8, 0fBEFFFFFF, %p25;
	fma.rn.f32 	%f429, %f427, %f421, %f428;
	fma.rn.f32 	%f430, %f429, %f423, %f422;
	and.b32  	%r507, %r505, 2;
	setp.eq.s32 	%p26, %r507, 0;
	mov.f32 	%f431, 0f00000000;
	sub.f32 	%f432, %f431, %f430;
	selp.f32 	%f44, %f430, %f432, %p26;
	@%p18 bra 	$L__BB1_19;
	setp.neu.f32 	%p27, %f40, 0f7F800000;
	@%p27 bra 	$L__BB1_14;
	mov.f32 	%f435, 0f00000000;
	mul.rn.f32 	%f1608, %f38, %f435;
	mov.b32 	%r1221, 0;
	bra.uni 	$L__BB1_19;
$L__BB1_14:
	mov.b32 	%r26, %f38;
	shl.b32 	%r509, %r26, 8;
	or.b32  	%r27, %r509, -2147483648;
	mov.b64 	%rd540, 0;
	mov.b32 	%r1218, 0;
$L__BB1_15:
	.pragma "nounroll";
	mul.wide.u32 	%rd185, %r1218, 4;
	mov.u64 	%rd186, __cudart_i2opi_f;
	add.s64 	%rd187, %rd186, %rd185;
	ld.global.nc.u32 	%r510, [%rd187];
	mad.wide.u32 	%rd188, %r510, %r27, %rd540;
	shr.u64 	%rd540, %rd188, 32;
	add.s64 	%rd189, %rd20, %rd185;
	st.local.u32 	[%rd189], %rd188;
	add.s32 	%r1218, %r1218, 1;
	setp.ne.s32 	%p28, %r1218, 6;
	@%p28 bra 	$L__BB1_15;
	shr.u32 	%r511, %r26, 23;
	st.local.u32 	[%rd20+24], %rd540;
	and.b32  	%r30, %r511, 31;
	and.b32  	%r512, %r511, 224;
	add.s32 	%r513, %r512, -128;
	shr.u32 	%r514, %r513, 5;
	mul.wide.u32 	%rd190, %r514, 4;
	sub.s64 	%rd35, %rd20, %rd190;
	ld.local.u32 	%r1219, [%rd35+24];
	ld.local.u32 	%r1220, [%rd35+20];
	setp.eq.s32 	%p29, %r30, 0;
	@%p29 bra 	$L__BB1_18;
	shf.l.wrap.b32 	%r1219, %r1220, %r1219, %r30;
	ld.local.u32 	%r515, [%rd35+16];
	shf.l.wrap.b32 	%r1220, %r515, %r1220, %r30;
$L__BB1_18:
	shr.u32 	%r516, %r1219, 30;
	shf.l.wrap.b32 	%r517, %r1220, %r1219, 2;
	shl.b32 	%r518, %r1220, 2;
	shr.u32 	%r519, %r517, 31;
	add.s32 	%r520, %r519, %r516;
	neg.s32 	%r521, %r520;
	setp.lt.s32 	%p30, %r26, 0;
	selp.b32 	%r1221, %r521, %r520, %p30;
	xor.b32  	%r522, %r517, %r26;
	shr.s32 	%r523, %r517, 31;
	xor.b32  	%r524, %r523, %r517;
	xor.b32  	%r525, %r523, %r518;
	cvt.u64.u32 	%rd191, %r524;
	shl.b64 	%rd192, %rd191, 32;
	cvt.u64.u32 	%rd193, %r525;
	or.b64  	%rd194, %rd192, %rd193;
	cvt.rn.f64.s64 	%fd3, %rd194;
	mul.f64 	%fd4, %fd3, 0d3BF921FB54442D19;
	cvt.rn.f32.f64 	%f433, %fd4;
	neg.f32 	%f434, %f433;
	setp.lt.s32 	%p31, %r522, 0;
	selp.f32 	%f1608, %f434, %f433, %p31;
$L__BB1_19:
	mul.f32 	%f436, %f7, %f35;
	sub.f32 	%f437, %f436, %f10;
	fma.rn.f32 	%f438, %f437, 0f3BBB989D, 0f3F000000;
	cvt.sat.f32.f32 	%f439, %f438;
	mov.f32 	%f440, 0f4B400001;
	mov.f32 	%f441, 0f437C0000;
	fma.rm.f32 	%f442, %f439, %f441, %f440;
	add.f32 	%f443, %f442, 0fCB40007F;
	neg.f32 	%f444, %f443;
	fma.rn.f32 	%f445, %f437, 0f3FB8AA3B, %f444;
	fma.rn.f32 	%f446, %f437, 0f32A57060, %f445;
	ex2.approx.ftz.f32 	%f447, %f446;
	mov.b32 	%r527, %f442;
	shl.b32 	%r528, %r527, 23;
	mov.b32 	%f448, %r528;
	mul.f32 	%f449, %f447, %f448;
	mul.rn.f32 	%f450, %f1608, %f1608;
	and.b32  	%r529, %r1221, 1;
	setp.eq.b32 	%p32, %r529, 1;
	selp.f32 	%f451, 0f3F800000, %f1608, %p32;
	fma.rn.f32 	%f452, %f450, %f451, 0f00000000;
	fma.rn.f32 	%f453, %f450, 0f37CBAC00, 0fBAB607ED;
	selp.f32 	%f454, %f453, 0fB94D4153, %p32;
	selp.f32 	%f455, 0f3D2AAABB, 0f3C0885E4, %p32;
	fma.rn.f32 	%f456, %f454, %f450, %f455;
	selp.f32 	%f457, 0fBEFFFFFF, 0fBE2AAAA8, %p32;
	fma.rn.f32 	%f458, %f456, %f450, %f457;
	fma.rn.f32 	%f459, %f458, %f452, %f451;
	and.b32  	%r530, %r1221, 2;
	setp.eq.s32 	%p33, %r530, 0;
	mov.f32 	%f460, 0f00000000;
	sub.f32 	%f461, %f460, %f459;
	selp.f32 	%f462, %f459, %f461, %p33;
	mul.f32 	%f463, %f449, %f462;
	abs.f32 	%f464, %f35;
	add.f32 	%f465, %f464, 0f00000000;
	rcp.rn.f32 	%f466, %f465;
	mul.f32 	%f467, %f449, %f44;
	mul.f32 	%f468, %f466, %f467;
	mul.f32 	%f469, %f466, %f463;
	mul.f32 	%f470, %f35, %f466;
	mul.f32 	%f471, %f466, 0f00000000;
	mul.f32 	%f472, %f471, %f471;
	fma.rn.f32 	%f473, %f470, %f470, %f472;
	rcp.rn.f32 	%f474, %f473;
	mul.f32 	%f475, %f471, %f469;
	fma.rn.f32 	%f476, %f470, %f468, %f475;
	mul.f32 	%f48, %f474, %f476;
	mul.f32 	%f477, %f470, %f469;
	mul.f32 	%f478, %f471, %f468;
	sub.f32 	%f479, %f477, %f478;
	mul.f32 	%f49, %f474, %f479;
	mul.f32 	%f480, %f36, 0f3F22F983;
	cvt.rni.s32.f32 	%r1245, %f480;
	cvt.rn.f32.s32 	%f481, %r1245;
	fma.rn.f32 	%f482, %f481, 0fBFC90FDA, %f36;
	fma.rn.f32 	%f483, %f481, 0fB3A22168, %f482;
	fma.rn.f32 	%f1616, %f481, 0fA7C234C5, %f483;
	abs.f32 	%f51, %f36;
	setp.ltu.f32 	%p34, %f51, 0f47CE4780;
	mov.u32 	%r1225, %r1245;
	mov.f32 	%f1609, %f1616;
	@%p34 bra 	$L__BB1_27;
	setp.neu.f32 	%p35, %f51, 0f7F800000;
	@%p35 bra 	$L__BB1_22;
	mov.f32 	%f486, 0f00000000;
	mul.rn.f32 	%f1609, %f36, %f486;
	mov.b32 	%r1225, 0;
	bra.uni 	$L__BB1_27;
$L__BB1_22:
	mov.b32 	%r40, %f36;
	shl.b32 	%r532, %r40, 8;
	or.b32  	%r41, %r532, -2147483648;
	mov.b64 	%rd541, 0;
	mov.b32 	%r1222, 0;
$L__BB1_23:
	.pragma "nounroll";
	mul.wide.u32 	%rd196, %r1222, 4;
	mov.u64 	%rd197, __cudart_i2opi_f;
	add.s64 	%rd198, %rd197, %rd196;
	ld.global.nc.u32 	%r533, [%rd198];
	mad.wide.u32 	%rd199, %r533, %r41, %rd541;
	shr.u64 	%rd541, %rd199, 32;
	add.s64 	%rd200, %rd19, %rd196;
	st.local.u32 	[%rd200], %rd199;
	add.s32 	%r1222, %r1222, 1;
	setp.ne.s32 	%p36, %r1222, 6;
	@%p36 bra 	$L__BB1_23;
	shr.u32 	%r534, %r40, 23;
	st.local.u32 	[%rd19+24], %rd541;
	and.b32  	%r44, %r534, 31;
	and.b32  	%r535, %r534, 224;
	add.s32 	%r536, %r535, -128;
	shr.u32 	%r537, %r536, 5;
	mul.wide.u32 	%rd201, %r537, 4;
	sub.s64 	%rd38, %rd19, %rd201;
	ld.local.u32 	%r1223, [%rd38+24];
	ld.local.u32 	%r1224, [%rd38+20];
	setp.eq.s32 	%p37, %r44, 0;
	@%p37 bra 	$L__BB1_26;
	shf.l.wrap.b32 	%r1223, %r1224, %r1223, %r44;
	ld.local.u32 	%r538, [%rd38+16];
	shf.l.wrap.b32 	%r1224, %r538, %r1224, %r44;
$L__BB1_26:
	shr.u32 	%r539, %r1223, 30;
	shf.l.wrap.b32 	%r540, %r1224, %r1223, 2;
	shl.b32 	%r541, %r1224, 2;
	shr.u32 	%r542, %r540, 31;
	add.s32 	%r543, %r542, %r539;
	neg.s32 	%r544, %r543;
	setp.lt.s32 	%p38, %r40, 0;
	selp.b32 	%r1225, %r544, %r543, %p38;
	xor.b32  	%r545, %r540, %r40;
	shr.s32 	%r546, %r540, 31;
	xor.b32  	%r547, %r546, %r540;
	xor.b32  	%r548, %r546, %r541;
	cvt.u64.u32 	%rd202, %r547;
	shl.b64 	%rd203, %rd202, 32;
	cvt.u64.u32 	%rd204, %r548;
	or.b64  	%rd205, %rd203, %rd204;
	cvt.rn.f64.s64 	%fd5, %rd205;
	mul.f64 	%fd6, %fd5, 0d3BF921FB54442D19;
	cvt.rn.f32.f64 	%f484, %fd6;
	neg.f32 	%f485, %f484;
	setp.lt.s32 	%p39, %r545, 0;
	selp.f32 	%f1609, %f485, %f484, %p39;
$L__BB1_27:
	mul.rn.f32 	%f489, %f1609, %f1609;
	and.b32  	%r550, %r1225, 1;
	setp.eq.b32 	%p40, %r550, 1;
	selp.f32 	%f490, 0f3F800000, %f1609, %p40;
	fma.rn.f32 	%f491, %f489, %f490, 0f00000000;
	fma.rn.f32 	%f492, %f489, 0f37CBAC00, 0fBAB607ED;
	selp.f32 	%f493, %f492, 0fB94D4153, %p40;
	selp.f32 	%f494, 0f3D2AAABB, 0f3C0885E4, %p40;
	fma.rn.f32 	%f495, %f493, %f489, %f494;
	selp.f32 	%f496, 0fBEFFFFFF, 0fBE2AAAA8, %p40;
	fma.rn.f32 	%f497, %f495, %f489, %f496;
	fma.rn.f32 	%f498, %f497, %f491, %f490;
	and.b32  	%r551, %r1225, 2;
	setp.eq.s32 	%p41, %r551, 0;
	mov.f32 	%f1618, 0f00000000;
	sub.f32 	%f499, %f1618, %f498;
	selp.f32 	%f500, %f498, %f499, %p41;
	mul.f32 	%f501, %f500, 0f3F000000;
	mul.f32 	%f502, %f270, %f501;
	mul.f32 	%f503, %f4, %f502;
	sub.f32 	%f55, %f503, %f8;
	fma.rn.f32 	%f56, %f5, %f502, %f6;
	abs.f32 	%f57, %f55;
	abs.f32 	%f504, %f56;
	setp.gt.f32 	%p42, %f57, %f504;
	selp.f32 	%f505, %f57, %f504, %p42;
	selp.f32 	%f506, %f504, %f57, %p42;
	div.rn.f32 	%f507, %f506, %f505;
	fma.rn.f32 	%f508, %f507, %f507, 0f3F800000;
	sqrt.rn.f32 	%f509, %f508;
	mul.f32 	%f510, %f509, %f505;
	setp.eq.f32 	%p43, %f505, 0f00000000;
	setp.gt.f32 	%p44, %f505, 0f7F7FFFFF;
	setp.gt.f32 	%p45, %f506, 0f7F7FFFFF;
	add.f32 	%f511, %f57, %f504;
	selp.f32 	%f512, %f511, %f510, %p44;
	selp.f32 	%f513, %f511, %f512, %p43;
	selp.f32 	%f58, %f511, %f513, %p45;
	setp.leu.f32 	%p46, %f58, 0f00000000;
	mov.f32 	%f1614, 0f3F800000;
	@%p46 bra 	$L__BB1_62;
	setp.geu.f32 	%p47, %f58, %f12;
	mov.f32 	%f1614, 0f00000000;
	@%p47 bra 	$L__BB1_62;
	neg.f32 	%f59, %f55;
	fma.rn.f32 	%f516, %f56, 0f3BBB989D, 0f3F000000;
	cvt.sat.f32.f32 	%f517, %f516;
	mov.f32 	%f518, 0f4B400001;
	mov.f32 	%f519, 0f437C0000;
	fma.rm.f32 	%f520, %f517, %f519, %f518;
	add.f32 	%f521, %f520, 0fCB40007F;
	neg.f32 	%f522, %f521;
	fma.rn.f32 	%f523, %f56, 0f3FB8AA3B, %f522;
	fma.rn.f32 	%f524, %f56, 0f32A57060, %f523;
	mov.b32 	%r552, %f520;
	shl.b32 	%r553, %r552, 23;
	mov.b32 	%f525, %r553;
	ex2.approx.ftz.f32 	%f526, %f524;
	mul.f32 	%f60, %f526, %f525;
	mul.f32 	%f527, %f55, 0fBF22F983;
	cvt.rni.s32.f32 	%r1233, %f527;
	cvt.rn.f32.s32 	%f528, %r1233;
	fma.rn.f32 	%f529, %f528, 0fBFC90FDA, %f59;
	fma.rn.f32 	%f530, %f528, 0fB3A22168, %f529;
	fma.rn.f32 	%f1611, %f528, 0fA7C234C5, %f530;
	abs.f32 	%f62, %f59;
	setp.ltu.f32 	%p48, %f62, 0f47CE4780;
	mov.u32 	%r1229, %r1233;
	mov.f32 	%f1610, %f1611;
	@%p48 bra 	$L__BB1_37;
	setp.neu.f32 	%p49, %f62, 0f7F800000;
	@%p49 bra 	$L__BB1_32;
	mov.f32 	%f533, 0f00000000;
	mul.rn.f32 	%f1610, %f59, %f533;
	mov.b32 	%r1229, 0;
	bra.uni 	$L__BB1_37;
$L__BB1_32:
	mov.b32 	%r54, %f59;
	shl.b32 	%r555, %r54, 8;
	or.b32  	%r55, %r555, -2147483648;
	mov.b64 	%rd542, 0;
	mov.b32 	%r1226, 0;
$L__BB1_33:
	.pragma "nounroll";
	mul.wide.u32 	%rd207, %r1226, 4;
	mov.u64 	%rd208, __cudart_i2opi_f;
	add.s64 	%rd209, %rd208, %rd207;
	ld.global.nc.u32 	%r556, [%rd209];
	mad.wide.u32 	%rd210, %r556, %r55, %rd542;
	shr.u64 	%rd542, %rd210, 32;
	add.s64 	%rd211, %rd18, %rd207;
	st.local.u32 	[%rd211], %rd210;
	add.s32 	%r1226, %r1226, 1;
	setp.ne.s32 	%p50, %r1226, 6;
	@%p50 bra 	$L__BB1_33;
	shr.u32 	%r557, %r54, 23;
	st.local.u32 	[%rd18+24], %rd542;
	and.b32  	%r58, %r557, 31;
	and.b32  	%r558, %r557, 224;
	add.s32 	%r559, %r558, -128;
	shr.u32 	%r560, %r559, 5;
	mul.wide.u32 	%rd212, %r560, 4;
	sub.s64 	%rd41, %rd18, %rd212;
	ld.local.u32 	%r1227, [%rd41+24];
	ld.local.u32 	%r1228, [%rd41+20];
	setp.eq.s32 	%p51, %r58, 0;
	@%p51 bra 	$L__BB1_36;
	shf.l.wrap.b32 	%r1227, %r1228, %r1227, %r58;
	ld.local.u32 	%r561, [%rd41+16];
	shf.l.wrap.b32 	%r1228, %r561, %r1228, %r58;
$L__BB1_36:
	shr.u32 	%r562, %r1227, 30;
	shf.l.wrap.b32 	%r563, %r1228, %r1227, 2;
	shl.b32 	%r564, %r1228, 2;
	shr.u32 	%r565, %r563, 31;
	add.s32 	%r566, %r565, %r562;
	neg.s32 	%r567, %r566;
	setp.lt.s32 	%p52, %r54, 0;
	selp.b32 	%r1229, %r567, %r566, %p52;
	xor.b32  	%r568, %r563, %r54;
	shr.s32 	%r569, %r563, 31;
	xor.b32  	%r570, %r569, %r563;
	xor.b32  	%r571, %r569, %r564;
	cvt.u64.u32 	%rd213, %r570;
	shl.b64 	%rd214, %rd213, 32;
	cvt.u64.u32 	%rd215, %r571;
	or.b64  	%rd216, %rd214, %rd215;
	cvt.rn.f64.s64 	%fd7, %rd216;
	mul.f64 	%fd8, %fd7, 0d3BF921FB54442D19;
	cvt.rn.f32.f64 	%f531, %fd8;
	neg.f32 	%f532, %f531;
	setp.lt.s32 	%p53, %r568, 0;
	selp.f32 	%f1610, %f532, %f531, %p53;
$L__BB1_37:
	add.s32 	%r573, %r1229, 1;
	mul.rn.f32 	%f534, %f1610, %f1610;
	and.b32  	%r574, %r1229, 1;
	setp.eq.b32 	%p55, %r574, 1;
	selp.f32 	%f535, %f1610, 0f3F800000, %p55;
	fma.rn.f32 	%f536, %f534, %f535, 0f00000000;
	fma.rn.f32 	%f537, %f534, 0f37CBAC00, 0fBAB607ED;
	selp.f32 	%f538, 0fB94D4153, %f537, %p55;
	selp.f32 	%f539, 0f3C0885E4, 0f3D2AAABB, %p55;
	fma.rn.f32 	%f540, %f538, %f534, %f539;
	selp.f32 	%f541, 0fBE2AAAA8, 0fBEFFFFFF, %p55;
	fma.rn.f32 	%f542, %f540, %f534, %f541;
	fma.rn.f32 	%f543, %f542, %f536, %f535;
	and.b32  	%r575, %r573, 2;
	setp.eq.s32 	%p56, %r575, 0;
	mov.f32 	%f544, 0f00000000;
	sub.f32 	%f545, %f544, %f543;
	selp.f32 	%f66, %f543, %f545, %p56;
	@%p48 bra 	$L__BB1_45;
	setp.neu.f32 	%p57, %f62, 0f7F800000;
	@%p57 bra 	$L__BB1_40;
	mov.f32 	%f548, 0f00000000;
	mul.rn.f32 	%f1611, %f59, %f548;
	mov.b32 	%r1233, 0;
	bra.uni 	$L__BB1_45;
$L__BB1_40:
	mov.b32 	%r67, %f59;
	shl.b32 	%r577, %r67, 8;
	or.b32  	%r68, %r577, -2147483648;
	mov.b64 	%rd543, 0;
	mov.b32 	%r1230, 0;
$L__BB1_41:
	.pragma "nounroll";
	mul.wide.u32 	%rd218, %r1230, 4;
	mov.u64 	%rd219, __cudart_i2opi_f;
	add.s64 	%rd220, %rd219, %rd218;
	ld.global.nc.u32 	%r578, [%rd220];
	mad.wide.u32 	%rd221, %r578, %r68, %rd543;
	shr.u64 	%rd543, %rd221, 32;
	add.s64 	%rd222, %rd17, %rd218;
	st.local.u32 	[%rd222], %rd221;
	add.s32 	%r1230, %r1230, 1;
	setp.ne.s32 	%p58, %r1230, 6;
	@%p58 bra 	$L__BB1_41;
	shr.u32 	%r579, %r67, 23;
	st.local.u32 	[%rd17+24], %rd543;
	and.b32  	%r71, %r579, 31;
	and.b32  	%r580, %r579, 224;
	add.s32 	%r581, %r580, -128;
	shr.u32 	%r582, %r581, 5;
	mul.wide.u32 	%rd223, %r582, 4;
	sub.s64 	%rd44, %rd17, %rd223;
	ld.local.u32 	%r1231, [%rd44+24];
	ld.local.u32 	%r1232, [%rd44+20];
	setp.eq.s32 	%p59, %r71, 0;
	@%p59 bra 	$L__BB1_44;
	shf.l.wrap.b32 	%r1231, %r1232, %r1231, %r71;
	ld.local.u32 	%r583, [%rd44+16];
	shf.l.wrap.b32 	%r1232, %r583, %r1232, %r71;
$L__BB1_44:
	shr.u32 	%r584, %r1231, 30;
	shf.l.wrap.b32 	%r585, %r1232, %r1231, 2;
	shl.b32 	%r586, %r1232, 2;
	shr.u32 	%r587, %r585, 31;
	add.s32 	%r588, %r587, %r584;
	neg.s32 	%r589, %r588;
	setp.lt.s32 	%p60, %r67, 0;
	selp.b32 	%r1233, %r589, %r588, %p60;
	xor.b32  	%r590, %r585, %r67;
	shr.s32 	%r591, %r585, 31;
	xor.b32  	%r592, %r591, %r585;
	xor.b32  	%r593, %r591, %r586;
	cvt.u64.u32 	%rd224, %r592;
	shl.b64 	%rd225, %rd224, 32;
	cvt.u64.u32 	%rd226, %r593;
	or.b64  	%rd227, %rd225, %rd226;
	cvt.rn.f64.s64 	%fd9, %rd227;
	mul.f64 	%fd10, %fd9, 0d3BF921FB54442D19;
	cvt.rn.f32.f64 	%f546, %fd10;
	neg.f32 	%f547, %f546;
	setp.lt.s32 	%p61, %r590, 0;
	selp.f32 	%f1611, %f547, %f546, %p61;
$L__BB1_45:
	neg.f32 	%f70, %f56;
	mul.rn.f32 	%f549, %f1611, %f1611;
	and.b32  	%r595, %r1233, 1;
	setp.eq.b32 	%p62, %r595, 1;
	selp.f32 	%f550, 0f3F800000, %f1611, %p62;
	fma.rn.f32 	%f551, %f549, %f550, 0f00000000;
	fma.rn.f32 	%f552, %f549, 0f37CBAC00, 0fBAB607ED;
	selp.f32 	%f553, %f552, 0fB94D4153, %p62;
	selp.f32 	%f554, 0f3D2AAABB, 0f3C0885E4, %p62;
	fma.rn.f32 	%f555, %f553, %f549, %f554;
	selp.f32 	%f556, 0fBEFFFFFF, 0fBE2AAAA8, %p62;
	fma.rn.f32 	%f557, %f555, %f549, %f556;
	fma.rn.f32 	%f558, %f557, %f551, %f550;
	and.b32  	%r596, %r1233, 2;
	setp.eq.s32 	%p63, %r596, 0;
	mov.f32 	%f559, 0f00000000;
	sub.f32 	%f560, %f559, %f558;
	selp.f32 	%f561, %f558, %f560, %p63;
	mul.f32 	%f71, %f60, %f561;
	mul.f32 	%f562, %f55, 0f3F22F983;
	cvt.rni.s32.f32 	%r1241, %f562;
	cvt.rn.f32.s32 	%f563, %r1241;
	fma.rn.f32 	%f564, %f563, 0fBFC90FDA, %f55;
	fma.rn.f32 	%f565, %f563, 0fB3A22168, %f564;
	fma.rn.f32 	%f1613, %f563, 0fA7C234C5, %f565;
	setp.ltu.f32 	%p64, %f57, 0f47CE4780;
	mov.u32 	%r1237, %r1241;
	mov.f32 	%f1612, %f1613;
	@%p64 bra 	$L__BB1_53;
	setp.neu.f32 	%p65, %f57, 0f7F800000;
	@%p65 bra 	$L__BB1_48;
	mov.f32 	%f568, 0f00000000;
	mul.rn.f32 	%f1612, %f55, %f568;
	mov.b32 	%r1237, 0;
	bra.uni 	$L__BB1_53;
$L__BB1_48:
	mov.b32 	%r81, %f55;
	shl.b32 	%r598, %r81, 8;
	or.b32  	%r82, %r598, -2147483648;
	mov.b64 	%rd544, 0;
	mov.b32 	%r1234, 0;
$L__BB1_49:
	.pragma "nounroll";
	mul.wide.u32 	%rd229, %r1234, 4;
	mov.u64 	%rd230, __cudart_i2opi_f;
	add.s64 	%rd231, %rd230, %rd229;
	ld.global.nc.u32 	%r599, [%rd231];
	mad.wide.u32 	%rd232, %r599, %r82, %rd544;
	shr.u64 	%rd544, %rd232, 32;
	add.s64 	%rd233, %rd16, %rd229;
	st.local.u32 	[%rd233], %rd232;
	add.s32 	%r1234, %r1234, 1;
	setp.ne.s32 	%p66, %r1234, 6;
	@%p66 bra 	$L__BB1_49;
	shr.u32 	%r600, %r81, 23;
	st.local.u32 	[%rd16+24], %rd544;
	and.b32  	%r85, %r600, 31;
	and.b32  	%r601, %r600, 224;
	add.s32 	%r602, %r601, -128;
	shr.u32 	%r603, %r602, 5;
	mul.wide.u32 	%rd234, %r603, 4;
	sub.s64 	%rd47, %rd16, %rd234;
	ld.local.u32 	%r1235, [%rd47+24];
	ld.local.u32 	%r1236, [%rd47+20];
	setp.eq.s32 	%p67, %r85, 0;
	@%p67 bra 	$L__BB1_52;
	shf.l.wrap.b32 	%r1235, %r1236, %r1235, %r85;
	ld.local.u32 	%r604, [%rd47+16];
	shf.l.wrap.b32 	%r1236, %r604, %r1236, %r85;
$L__BB1_52:
	shr.u32 	%r605, %r1235, 30;
	shf.l.wrap.b32 	%r606, %r1236, %r1235, 2;
	shl.b32 	%r607, %r1236, 2;
	shr.u32 	%r608, %r606, 31;
	add.s32 	%r609, %r608, %r605;
	neg.s32 	%r610, %r609;
	setp.lt.s32 	%p68, %r81, 0;
	selp.b32 	%r1237, %r610, %r609, %p68;
	xor.b32  	%r611, %r606, %r81;
	shr.s32 	%r612, %r606, 31;
	xor.b32  	%r613, %r612, %r606;
	xor.b32  	%r614, %r612, %r607;
	cvt.u64.u32 	%rd235, %r613;
	shl.b64 	%rd236, %rd235, 32;
	cvt.u64.u32 	%rd237, %r614;
	or.b64  	%rd238, %rd236, %rd237;
	cvt.rn.f64.s64 	%fd11, %rd238;
	mul.f64 	%fd12, %fd11, 0d3BF921FB54442D19;
	cvt.rn.f32.f64 	%f566, %fd12;
	neg.f32 	%f567, %f566;
	setp.lt.s32 	%p69, %r611, 0;
	selp.f32 	%f1612, %f567, %f566, %p69;
$L__BB1_53:
	add.s32 	%r616, %r1237, 1;
	mul.rn.f32 	%f569, %f1612, %f1612;
	and.b32  	%r617, %r1237, 1;
	setp.eq.b32 	%p71, %r617, 1;
	selp.f32 	%f570, %f1612, 0f3F800000, %p71;
	fma.rn.f32 	%f571, %f569, %f570, 0f00000000;
	fma.rn.f32 	%f572, %f569, 0f37CBAC00, 0fBAB607ED;
	selp.f32 	%f573, 0fB94D4153, %f572, %p71;
	selp.f32 	%f574, 0f3C0885E4, 0f3D2AAABB, %p71;
	fma.rn.f32 	%f575, %f573, %f569, %f574;
	selp.f32 	%f576, 0fBE2AAAA8, 0fBEFFFFFF, %p71;
	fma.rn.f32 	%f577, %f575, %f569, %f576;
	fma.rn.f32 	%f578, %f577, %f571, %f570;
	and.b32  	%r618, %r616, 2;
	setp.eq.s32 	%p72, %r618, 0;
	mov.f32 	%f579, 0f00000000;
	sub.f32 	%f580, %f579, %f578;
	selp.f32 	%f76, %f578, %f580, %p72;
	@%p64 bra 	$L__BB1_61;
	setp.neu.f32 	%p73, %f57, 0f7F800000;
	@%p73 bra 	$L__BB1_56;
	mov.f32 	%f583, 0f00000000;
	mul.rn.f32 	%f1613, %f55, %f583;
	mov.b32 	%r1241, 0;
	bra.uni 	$L__BB1_61;
$L__BB1_56:
	mov.b32 	%r94, %f55;
	shl.b32 	%r620, %r94, 8;
	or.b32  	%r95, %r620, -2147483648;
	mov.b64 	%rd545, 0;
	mov.b32 	%r1238, 0;
$L__BB1_57:
	.pragma "nounroll";
	mul.wide.u32 	%rd240, %r1238, 4;
	mov.u64 	%rd241, __cudart_i2opi_f;
	add.s64 	%rd242, %rd241, %rd240;
	ld.global.nc.u32 	%r621, [%rd242];
	mad.wide.u32 	%rd243, %r621, %r95, %rd545;
	shr.u64 	%rd545, %rd243, 32;
	add.s64 	%rd244, %rd15, %rd240;
	st.local.u32 	[%rd244], %rd243;
	add.s32 	%r1238, %r1238, 1;
	setp.ne.s32 	%p74, %r1238, 6;
	@%p74 bra 	$L__BB1_57;
	shr.u32 	%r622, %r94, 23;
	st.local.u32 	[%rd15+24], %rd545;
	and.b32  	%r98, %r622, 31;
	and.b32  	%r623, %r622, 224;
	add.s32 	%r624, %r623, -128;
	shr.u32 	%r625, %r624, 5;
	mul.wide.u32 	%rd245, %r625, 4;
	sub.s64 	%rd50, %rd15, %rd245;
	ld.local.u32 	%r1239, [%rd50+24];
	ld.local.u32 	%r1240, [%rd50+20];
	setp.eq.s32 	%p75, %r98, 0;
	@%p75 bra 	$L__BB1_60;
	shf.l.wrap.b32 	%r1239, %r1240, %r1239, %r98;
	ld.local.u32 	%r626, [%rd50+16];
	shf.l.wrap.b32 	%r1240, %r626, %r1240, %r98;
$L__BB1_60:
	shr.u32 	%r627, %r1239, 30;
	shf.l.wrap.b32 	%r628, %r1240, %r1239, 2;
	shl.b32 	%r629, %r1240, 2;
	shr.u32 	%r630, %r628, 31;
	add.s32 	%r631, %r630, %r627;
	neg.s32 	%r632, %r631;
	setp.lt.s32 	%p76, %r94, 0;
	selp.b32 	%r1241, %r632, %r631, %p76;
	xor.b32  	%r633, %r628, %r94;
	shr.s32 	%r634, %r628, 31;
	xor.b32  	%r635, %r634, %r628;
	xor.b32  	%r636, %r634, %r629;
	cvt.u64.u32 	%rd246, %r635;
	shl.b64 	%rd247, %rd246, 32;
	cvt.u64.u32 	%rd248, %r636;
	or.b64  	%rd249, %rd247, %rd248;
	cvt.rn.f64.s64 	%fd13, %rd249;
	mul.f64 	%fd14, %fd13, 0d3BF921FB54442D19;
	cvt.rn.f32.f64 	%f581, %fd14;
	neg.f32 	%f582, %f581;
	setp.lt.s32 	%p77, %r633, 0;
	selp.f32 	%f1613, %f582, %f581, %p77;
$L__BB1_61:
	fma.rn.f32 	%f584, %f70, 0f3BBB989D, 0f3F000000;
	cvt.sat.f32.f32 	%f585, %f584;
	mov.f32 	%f586, 0f4B400001;
	mov.f32 	%f587, 0f437C0000;
	fma.rm.f32 	%f588, %f585, %f587, %f586;
	add.f32 	%f589, %f588, 0fCB40007F;
	neg.f32 	%f590, %f589;
	fma.rn.f32 	%f591, %f70, 0f3FB8AA3B, %f590;
	fma.rn.f32 	%f592, %f70, 0f32A57060, %f591;
	ex2.approx.ftz.f32 	%f593, %f592;
	mov.b32 	%r638, %f588;
	shl.b32 	%r639, %r638, 23;
	mov.b32 	%f594, %r639;
	mul.f32 	%f595, %f593, %f594;
	add.f32 	%f596, %f56, %f56;
	mul.f32 	%f597, %f55, 0fC0000000;
	mul.rn.f32 	%f598, %f1613, %f1613;
	and.b32  	%r640, %r1241, 1;
	setp.eq.b32 	%p78, %r640, 1;
	selp.f32 	%f599, 0f3F800000, %f1613, %p78;
	fma.rn.f32 	%f600, %f598, %f599, 0f00000000;
	fma.rn.f32 	%f601, %f598, 0f37CBAC00, 0fBAB607ED;
	selp.f32 	%f602, %f601, 0fB94D4153, %p78;
	selp.f32 	%f603, 0f3D2AAABB, 0f3C0885E4, %p78;
	fma.rn.f32 	%f604, %f602, %f598, %f603;
	selp.f32 	%f605, 0fBEFFFFFF, 0fBE2AAAA8, %p78;
	fma.rn.f32 	%f606, %f604, %f598, %f605;
	fma.rn.f32 	%f607, %f606, %f600, %f599;
	and.b32  	%r641, %r1241, 2;
	setp.eq.s32 	%p79, %r641, 0;
	mov.f32 	%f608, 0f00000000;
	sub.f32 	%f609, %f608, %f607;
	selp.f32 	%f610, %f607, %f609, %p79;
	mul.f32 	%f611, %f595, %f610;
	mul.f32 	%f612, %f60, %f66;
	mul.f32 	%f613, %f595, %f76;
	sub.f32 	%f614, %f612, %f613;
	sub.f32 	%f615, %f71, %f611;
	abs.f32 	%f616, %f596;
	abs.f32 	%f617, %f597;
	add.f32 	%f618, %f616, %f617;
	rcp.rn.f32 	%f619, %f618;
	mul.f32 	%f620, %f619, %f614;
	mul.f32 	%f621, %f619, %f615;
	mul.f32 	%f622, %f596, %f619;
	mul.f32 	%f623, %f597, %f619;
	mul.f32 	%f624, %f623, %f623;
	fma.rn.f32 	%f625, %f622, %f622, %f624;
	rcp.rn.f32 	%f626, %f625;
	mul.f32 	%f627, %f623, %f621;
	fma.rn.f32 	%f628, %f622, %f620, %f627;
	mul.f32 	%f1614, %f626, %f628;
	mul.f32 	%f629, %f622, %f621;
	mul.f32 	%f630, %f623, %f620;
	sub.f32 	%f631, %f629, %f630;
	mul.f32 	%f1618, %f626, %f631;
$L__BB1_62:
	setp.neu.f32 	%p80, %f273, 0f3F800000;
	@%p80 bra 	$L__BB1_72;
	@%p34 bra 	$L__BB1_71;
	setp.neu.f32 	%p82, %f51, 0f7F800000;
	@%p82 bra 	$L__BB1_66;
	mov.f32 	%f634, 0f00000000;
	mul.rn.f32 	%f1616, %f36, %f634;
	mov.b32 	%r1245, 0;
	bra.uni 	$L__BB1_71;
$L__BB1_66:
	mov.b32 	%r107, %f36;
	shl.b32 	%r643, %r107, 8;
	or.b32  	%r108, %r643, -2147483648;
	mov.b64 	%rd546, 0;
	mov.b32 	%r1242, 0;
$L__BB1_67:
	.pragma "nounroll";
	mul.wide.u32 	%rd251, %r1242, 4;
	mov.u64 	%rd252, __cudart_i2opi_f;
	add.s64 	%rd253, %rd252, %rd251;
	ld.global.nc.u32 	%r644, [%rd253];
	mad.wide.u32 	%rd254, %r644, %r108, %rd546;
	shr.u64 	%rd546, %rd254, 32;
	add.s64 	%rd255, %rd14, %rd251;
	st.local.u32 	[%rd255], %rd254;
	add.s32 	%r1242, %r1242, 1;
	setp.ne.s32 	%p83, %r1242, 6;
	@%p83 bra 	$L__BB1_67;
	shr.u32 	%r645, %r107, 23;
	st.local.u32 	[%rd14+24], %rd546;
	and.b32  	%r111, %r645, 31;
	and.b32  	%r646, %r645, 224;
	add.s32 	%r647, %r646, -128;
	shr.u32 	%r648, %r647, 5;
	mul.wide.u32 	%rd256, %r648, 4;
	sub.s64 	%rd53, %rd14, %rd256;
	ld.local.u32 	%r1243, [%rd53+24];
	ld.local.u32 	%r1244, [%rd53+20];
	setp.eq.s32 	%p84, %r111, 0;
	@%p84 bra 	$L__BB1_70;
	shf.l.wrap.b32 	%r1243, %r1244, %r1243, %r111;
	ld.local.u32 	%r649, [%rd53+16];
	shf.l.wrap.b32 	%r1244, %r649, %r1244, %r111;
$L__BB1_70:
	shr.u32 	%r650, %r1243, 30;
	shf.l.wrap.b32 	%r651, %r1244, %r1243, 2;
	shl.b32 	%r652, %r1244, 2;
	shr.u32 	%r653, %r651, 31;
	add.s32 	%r654, %r653, %r650;
	neg.s32 	%r655, %r654;
	setp.lt.s32 	%p85, %r107, 0;
	selp.b32 	%r1245, %r655, %r654, %p85;
	xor.b32  	%r656, %r651, %r107;
	shr.s32 	%r657, %r651, 31;
	xor.b32  	%r658, %r657, %r651;
	xor.b32  	%r659, %r657, %r652;
	cvt.u64.u32 	%rd257, %r658;
	shl.b64 	%rd258, %rd257, 32;
	cvt.u64.u32 	%rd259, %r659;
	or.b64  	%rd260, %rd258, %rd259;
	cvt.rn.f64.s64 	%fd15, %rd260;
	mul.f64 	%fd16, %fd15, 0d3BF921FB54442D19;
	cvt.rn.f32.f64 	%f632, %fd16;
	neg.f32 	%f633, %f632;
	setp.lt.s32 	%p86, %r656, 0;
	selp.f32 	%f1616, %f633, %f632, %p86;
$L__BB1_71:
	add.s32 	%r661, %r1245, 1;
	mul.rn.f32 	%f635, %f1616, %f1616;
	and.b32  	%r662, %r1245, 1;
	setp.eq.b32 	%p87, %r662, 1;
	selp.f32 	%f636, %f1616, 0f3F800000, %p87;
	fma.rn.f32 	%f637, %f635, %f636, 0f00000000;
	fma.rn.f32 	%f638, %f635, 0f37CBAC00, 0fBAB607ED;
	selp.f32 	%f639, 0fB94D4153, %f638, %p87;
	selp.f32 	%f640, 0f3C0885E4, 0f3D2AAABB, %p87;
	fma.rn.f32 	%f641, %f639, %f635, %f640;
	selp.f32 	%f642, 0fBE2AAAA8, 0fBEFFFFFF, %p87;
	fma.rn.f32 	%f643, %f641, %f635, %f642;
	fma.rn.f32 	%f644, %f643, %f637, %f636;
	and.b32  	%r663, %r661, 2;
	setp.eq.s32 	%p88, %r663, 0;
	mov.f32 	%f645, 0f00000000;
	sub.f32 	%f646, %f645, %f644;
	selp.f32 	%f647, %f644, %f646, %p88;
	mul.f32 	%f648, %f1614, %f647;
	mul.f32 	%f649, %f1618, 0f00000000;
	sub.f32 	%f89, %f648, %f649;
	mul.f32 	%f650, %f1618, %f647;
	fma.rn.f32 	%f1618, %f1614, 0f00000000, %f650;
	mov.f32 	%f1614, %f89;
$L__BB1_72:
	setp.leu.f32 	%p89, %f272, 0f41200000;
	mul.f32 	%f651, %f48, %f1614;
	mul.f32 	%f652, %f49, %f1618;
	sub.f32 	%f93, %f651, %f652;
	mul.f32 	%f653, %f48, %f1618;
	fma.rn.f32 	%f94, %f49, %f1614, %f653;
	@%p89 bra 	$L__BB1_127;
	mul.f32 	%f1386, %f37, 0f3F22F983;
	cvt.rni.s32.f32 	%r1269, %f1386;
	cvt.rn.f32.s32 	%f1387, %r1269;
	fma.rn.f32 	%f1388, %f1387, 0fBFC90FDA, %f37;
	fma.rn.f32 	%f1389, %f1387, 0fB3A22168, %f1388;
	fma.rn.f32 	%f1626, %f1387, 0fA7C234C5, %f1389;
	abs.f32 	%f96, %f37;
	setp.ltu.f32 	%p246, %f96, 0f47CE4780;
	mov.u32 	%r1249, %r1269;
	mov.f32 	%f1619, %f1626;
	@%p246 bra 	$L__BB1_81;
	setp.neu.f32 	%p247, %f96, 0f7F800000;
	@%p247 bra 	$L__BB1_76;
	mov.f32 	%f1392, 0f00000000;
	mul.rn.f32 	%f1619, %f37, %f1392;
	mov.b32 	%r1249, 0;
	bra.uni 	$L__BB1_81;
$L__BB1_76:
	mov.b32 	%r121, %f37;
	shl.b32 	%r1042, %r121, 8;
	or.b32  	%r122, %r1042, -2147483648;
	mov.b64 	%rd547, 0;
	mov.b32 	%r1246, 0;
$L__BB1_77:
	.pragma "nounroll";
	mul.wide.u32 	%rd449, %r1246, 4;
	mov.u64 	%rd450, __cudart_i2opi_f;
	add.s64 	%rd451, %rd450, %rd449;
	ld.global.nc.u32 	%r1043, [%rd451];
	mad.wide.u32 	%rd452, %r1043, %r122, %rd547;
	shr.u64 	%rd547, %rd452, 32;
	add.s64 	%rd453, %rd13, %rd449;
	st.local.u32 	[%rd453], %rd452;
	add.s32 	%r1246, %r1246, 1;
	setp.ne.s32 	%p248, %r1246, 6;
	@%p248 bra 	$L__BB1_77;
	shr.u32 	%r1044, %r121, 23;
	st.local.u32 	[%rd13+24], %rd547;
	and.b32  	%r125, %r1044, 31;
	and.b32  	%r1045, %r1044, 224;
	add.s32 	%r1046, %r1045, -128;
	shr.u32 	%r1047, %r1046, 5;
	mul.wide.u32 	%rd454, %r1047, 4;
	sub.s64 	%rd56, %rd13, %rd454;
	ld.local.u32 	%r1247, [%rd56+24];
	ld.local.u32 	%r1248, [%rd56+20];
	setp.eq.s32 	%p249, %r125, 0;
	@%p249 bra 	$L__BB1_80;
	shf.l.wrap.b32 	%r1247, %r1248, %r1247, %r125;
	ld.local.u32 	%r1048, [%rd56+16];
	shf.l.wrap.b32 	%r1248, %r1048, %r1248, %r125;
$L__BB1_80:
	shr.u32 	%r1049, %r1247, 30;
	shf.l.wrap.b32 	%r1050, %r1248, %r1247, 2;
	shl.b32 	%r1051, %r1248, 2;
	shr.u32 	%r1052, %r1050, 31;
	add.s32 	%r1053, %r1052, %r1049;
	neg.s32 	%r1054, %r1053;
	setp.lt.s32 	%p250, %r121, 0;
	selp.b32 	%r1249, %r1054, %r1053, %p250;
	xor.b32  	%r1055, %r1050, %r121;
	shr.s32 	%r1056, %r1050, 31;
	xor.b32  	%r1057, %r1056, %r1050;
	xor.b32  	%r1058, %r1056, %r1051;
	cvt.u64.u32 	%rd455, %r1057;
	shl.b64 	%rd456, %rd455, 32;
	cvt.u64.u32 	%rd457, %r1058;
	or.b64  	%rd458, %rd456, %rd457;
	cvt.rn.f64.s64 	%fd51, %rd458;
	mul.f64 	%fd52, %fd51, 0d3BF921FB54442D19;
	cvt.rn.f32.f64 	%f1390, %fd52;
	neg.f32 	%f1391, %f1390;
	setp.lt.s32 	%p251, %r1055, 0;
	selp.f32 	%f1619, %f1391, %f1390, %p251;
$L__BB1_81:
	mul.rn.f32 	%f1395, %f1619, %f1619;
	and.b32  	%r1060, %r1249, 1;
	setp.eq.b32 	%p252, %r1060, 1;
	selp.f32 	%f1396, 0f3F800000, %f1619, %p252;
	fma.rn.f32 	%f1397, %f1395, %f1396, 0f00000000;
	fma.rn.f32 	%f1398, %f1395, 0f37CBAC00, 0fBAB607ED;
	selp.f32 	%f1399, %f1398, 0fB94D4153, %p252;
	selp.f32 	%f1400, 0f3D2AAABB, 0f3C0885E4, %p252;
	fma.rn.f32 	%f1401, %f1399, %f1395, %f1400;
	selp.f32 	%f1402, 0fBEFFFFFF, 0fBE2AAAA8, %p252;
	fma.rn.f32 	%f1403, %f1401, %f1395, %f1402;
	fma.rn.f32 	%f1404, %f1403, %f1397, %f1396;
	and.b32  	%r1061, %r1249, 2;
	setp.eq.s32 	%p253, %r1061, 0;
	mov.f32 	%f1628, 0f00000000;
	sub.f32 	%f1405, %f1628, %f1404;
	selp.f32 	%f1406, %f1404, %f1405, %p253;
	mul.f32 	%f1407, %f1406, 0f3F000000;
	mul.f32 	%f1408, %f270, %f1407;
	mul.f32 	%f1409, %f4, %f1408;
	sub.f32 	%f100, %f1409, %f8;
	fma.rn.f32 	%f101, %f5, %f1408, %f6;
	abs.f32 	%f102, %f100;
	abs.f32 	%f1410, %f101;
	setp.gt.f32 	%p254, %f102, %f1410;
	selp.f32 	%f1411, %f102, %f1410, %p254;
	selp.f32 	%f1412, %f1410, %f102, %p254;
	div.rn.f32 	%f1413, %f1412, %f1411;
	fma.rn.f32 	%f1414, %f1413, %f1413, 0f3F800000;
	sqrt.rn.f32 	%f1415, %f1414;
	mul.f32 	%f1416, %f1415, %f1411;
	setp.eq.f32 	%p255, %f1411, 0f00000000;
	setp.gt.f32 	%p256, %f1411, 0f7F7FFFFF;
	setp.gt.f32 	%p257, %f1412, 0f7F7FFFFF;
	add.f32 	%f1417, %f102, %f1410;
	selp.f32 	%f1418, %f1417, %f1416, %p256;
	selp.f32 	%f1419, %f1417, %f1418, %p255;
	selp.f32 	%f103, %f1417, %f1419, %p257;
	setp.leu.f32 	%p258, %f103, 0f00000000;
	mov.f32 	%f1624, 0f3F800000;
	@%p258 bra 	$L__BB1_116;
	setp.geu.f32 	%p259, %f103, %f12;
	mov.f32 	%f1624, 0f00000000;
	@%p259 bra 	$L__BB1_116;
	neg.f32 	%f104, %f100;
	fma.rn.f32 	%f1422, %f101, 0f3BBB989D, 0f3F000000;
	cvt.sat.f32.f32 	%f1423, %f1422;
	mov.f32 	%f1424, 0f4B400001;
	mov.f32 	%f1425, 0f437C0000;
	fma.rm.f32 	%f1426, %f1423, %f1425, %f1424;
	add.f32 	%f1427, %f1426, 0fCB40007F;
	neg.f32 	%f1428, %f1427;
	fma.rn.f32 	%f1429, %f101, 0f3FB8AA3B, %f1428;
	fma.rn.f32 	%f1430, %f101, 0f32A57060, %f1429;
	mov.b32 	%r1062, %f1426;
	shl.b32 	%r1063, %r1062, 23;
	mov.b32 	%f1431, %r1063;
	ex2.approx.ftz.f32 	%f1432, %f1430;
	mul.f32 	%f105, %f1432, %f1431;
	mul.f32 	%f1433, %f100, 0fBF22F983;
	cvt.rni.s32.f32 	%r1257, %f1433;
	cvt.rn.f32.s32 	%f1434, %r1257;
	fma.rn.f32 	%f1435, %f1434, 0fBFC90FDA, %f104;
	fma.rn.f32 	%f1436, %f1434, 0fB3A22168, %f1435;
	fma.rn.f32 	%f1621, %f1434, 0fA7C234C5, %f1436;
	abs.f32 	%f107, %f104;
	setp.ltu.f32 	%p260, %f107, 0f47CE4780;
	mov.u32 	%r1253, %r1257;
	mov.f32 	%f1620, %f1621;
	@%p260 bra 	$L__BB1_91;
	setp.neu.f32 	%p261, %f107, 0f7F800000;
	@%p261 bra 	$L__BB1_86;
	mov.f32 	%f1439, 0f00000000;
	mul.rn.f32 	%f1620, %f104, %f1439;
	mov.b32 	%r1253, 0;
	bra.uni 	$L__BB1_91;
$L__BB1_86:
	mov.b32 	%r135, %f104;
	shl.b32 	%r1065, %r135, 8;
	or.b32  	%r136, %r1065, -2147483648;
	mov.b64 	%rd548, 0;
	mov.b32 	%r1250, 0;
$L__BB1_87:
	.pragma "nounroll";
	mul.wide.u32 	%rd460, %r1250, 4;
	mov.u64 	%rd461, __cudart_i2opi_f;
	add.s64 	%rd462, %rd461, %rd460;
	ld.global.nc.u32 	%r1066, [%rd462];
	mad.wide.u32 	%rd463, %r1066, %r136, %rd548;
	shr.u64 	%rd548, %rd463, 32;
	add.s64 	%rd464, %rd12, %rd460;
	st.local.u32 	[%rd464], %rd463;
	add.s32 	%r1250, %r1250, 1;
	setp.ne.s32 	%p262, %r1250, 6;
	@%p262 bra 	$L__BB1_87;
	shr.u32 	%r1067, %r135, 23;
	st.local.u32 	[%rd12+24], %rd548;
	and.b32  	%r139, %r1067, 31;
	and.b32  	%r1068, %r1067, 224;
	add.s32 	%r1069, %r1068, -128;
	shr.u32 	%r1070, %r1069, 5;
	mul.wide.u32 	%rd465, %r1070, 4;
	sub.s64 	%rd59, %rd12, %rd465;
	ld.local.u32 	%r1251, [%rd59+24];
	ld.local.u32 	%r1252, [%rd59+20];
	setp.eq.s32 	%p263, %r139, 0;
	@%p263 bra 	$L__BB1_90;
	shf.l.wrap.b32 	%r1251, %r1252, %r1251, %r139;
	ld.local.u32 	%r1071, [%rd59+16];
	shf.l.wrap.b32 	%r1252, %r1071, %r1252, %r139;
$L__BB1_90:
	shr.u32 	%r1072, %r1251, 30;
	shf.l.wrap.b32 	%r1073, %r1252, %r1251, 2;
	shl.b32 	%r1074, %r1252, 2;
	shr.u32 	%r1075, %r1073, 31;
	add.s32 	%r1076, %r1075, %r1072;
	neg.s32 	%r1077, %r1076;
	setp.lt.s32 	%p264, %r135, 0;
	selp.b32 	%r1253, %r1077, %r1076, %p264;
	xor.b32  	%r1078, %r1073, %r135;
	shr.s32 	%r1079, %r1073, 31;
	xor.b32  	%r1080, %r1079, %r1073;
	xor.b32  	%r1081, %r1079, %r1074;
	cvt.u64.u32 	%rd466, %r1080;
	shl.b64 	%rd467, %rd466, 32;
	cvt.u64.u32 	%rd468, %r1081;
	or.b64  	%rd469, %rd467, %rd468;
	cvt.rn.f64.s64 	%fd53, %rd469;
	mul.f64 	%fd54, %fd53, 0d3BF921FB54442D19;
	cvt.rn.f32.f64 	%f1437, %fd54;
	neg.f32 	%f1438, %f1437;
	setp.lt.s32 	%p265, %r1078, 0;
	selp.f32 	%f1620, %f1438, %f1437, %p265;
$L__BB1_91:
	add.s32 	%r1083, %r1253, 1;
	mul.rn.f32 	%f1440, %f1620, %f1620;
	and.b32  	%r1084, %r1253, 1;
	setp.eq.b32 	%p267, %r1084, 1;
	selp.f32 	%f1441, %f1620, 0f3F800000, %p267;
	fma.rn.f32 	%f1442, %f1440, %f1441, 0f00000000;
	fma.rn.f32 	%f1443, %f1440, 0f37CBAC00, 0fBAB607ED;
	selp.f32 	%f1444, 0fB94D4153, %f1443, %p267;
	selp.f32 	%f1445, 0f3C0885E4, 0f3D2AAABB, %p267;
	fma.rn.f32 	%f1446, %f1444, %f1440, %f1445;
	selp.f32 	%f1447, 0fBE2AAAA8, 0fBEFFFFFF, %p267;
	fma.rn.f32 	%f1448, %f1446, %f1440, %f1447;
	fma.rn.f32 	%f1449, %f1448, %f1442, %f1441;
	and.b32  	%r1085, %r1083, 2;
	setp.eq.s32 	%p268, %r1085, 0;
	mov.f32 	%f1450, 0f00000000;
	sub.f32 	%f1451, %f1450, %f1449;
	selp.f32 	%f111, %f1449, %f1451, %p268;
	@%p260 bra 	$L__BB1_99;
	setp.neu.f32 	%p269, %f107, 0f7F800000;
	@%p269 bra 	$L__BB1_94;
	mov.f32 	%f1454, 0f00000000;
	mul.rn.f32 	%f1621, %f104, %f1454;
	mov.b32 	%r1257, 0;
	bra.uni 	$L__BB1_99;
$L__BB1_94:
	mov.b32 	%r148, %f104;
	shl.b32 	%r1087, %r148, 8;
	or.b32  	%r149, %r1087, -2147483648;
	mov.b64 	%rd549, 0;
	mov.b32 	%r1254, 0;
$L__BB1_95:
	.pragma "nounroll";
	mul.wide.u32 	%rd471, %r1254, 4;
	mov.u64 	%rd472, __cudart_i2opi_f;
	add.s64 	%rd473, %rd472, %rd471;
	ld.global.nc.u32 	%r1088, [%rd473];
	mad.wide.u32 	%rd474, %r1088, %r149, %rd549;
	shr.u64 	%rd549, %rd474, 32;
	add.s64 	%rd475, %rd11, %rd471;
	st.local.u32 	[%rd475], %rd474;
	add.s32 	%r1254, %r1254, 1;
	setp.ne.s32 	%p270, %r1254, 6;
	@%p270 bra 	$L__BB1_95;
	shr.u32 	%r1089, %r148, 23;
	st.local.u32 	[%rd11+24], %rd549;
	and.b32  	%r152, %r1089, 31;
	and.b32  	%r1090, %r1089, 224;
	add.s32 	%r1091, %r1090, -128;
	shr.u32 	%r1092, %r1091, 5;
	mul.wide.u32 	%rd476, %r1092, 4;
	sub.s64 	%rd62, %rd11, %rd476;
	ld.local.u32 	%r1255, [%rd62+24];
	ld.local.u32 	%r1256, [%rd62+20];
	setp.eq.s32 	%p271, %r152, 0;
	@%p271 bra 	$L__BB1_98;
	shf.l.wrap.b32 	%r1255, %r1256, %r1255, %r152;
	ld.local.u32 	%r1093, [%rd62+16];
	shf.l.wrap.b32 	%r1256, %r1093, %r1256, %r152;
$L__BB1_98:
	shr.u32 	%r1094, %r1255, 30;
	shf.l.wrap.b32 	%r1095, %r1256, %r1255, 2;
	shl.b32 	%r1096, %r1256, 2;
	shr.u32 	%r1097, %r1095, 31;
	add.s32 	%r1098, %r1097, %r1094;
	neg.s32 	%r1099, %r1098;
	setp.lt.s32 	%p272, %r148, 0;
	selp.b32 	%r1257, %r1099, %r1098, %p272;
	xor.b32  	%r1100, %r1095, %r148;
	shr.s32 	%r1101, %r1095, 31;
	xor.b32  	%r1102, %r1101, %r1095;
	xor.b32  	%r1103, %r1101, %r1096;
	cvt.u64.u32 	%rd477, %r1102;
	shl.b64 	%rd478, %rd477, 32;
	cvt.u64.u32 	%rd479, %r1103;
	or.b64  	%rd480, %rd478, %rd479;
	cvt.rn.f64.s64 	%fd55, %rd480;
	mul.f64 	%fd56, %fd55, 0d3BF921FB54442D19;
	cvt.rn.f32.f64 	%f1452, %fd56;
	neg.f32 	%f1453, %f1452;
	setp.lt.s32 	%p273, %r1100, 0;
	selp.f32 	%f1621, %f1453, %f1452, %p273;
$L__BB1_99:
	neg.f32 	%f115, %f101;
	mul.rn.f32 	%f1455, %f1621, %f1621;
	and.b32  	%r1105, %r1257, 1;
	setp.eq.b32 	%p274, %r1105, 1;
	selp.f32 	%f1456, 0f3F800000, %f1621, %p274;
	fma.rn.f32 	%f1457, %f1455, %f1456, 0f00000000;
	fma.rn.f32 	%f1458, %f1455, 0f37CBAC00, 0fBAB607ED;
	selp.f32 	%f1459, %f1458, 0fB94D4153, %p274;
	selp.f32 	%f1460, 0f3D2AAABB, 0f3C0885E4, %p274;
	fma.rn.f32 	%f1461, %f1459, %f1455, %f1460;
	selp.f32 	%f1462, 0fBEFFFFFF, 0fBE2AAAA8, %p274;
	fma.rn.f32 	%f1463, %f1461, %f1455, %f1462;
	fma.rn.f32 	%f1464, %f1463, %f1457, %f1456;
	and.b32  	%r1106, %r1257, 2;
	setp.eq.s32 	%p275, %r1106, 0;
	mov.f32 	%f1465, 0f00000000;
	sub.f32 	%f1466, %f1465, %f1464;
	selp.f32 	%f1467, %f1464, %f1466, %p275;
	mul.f32 	%f116, %f105, %f1467;
	mul.f32 	%f1468, %f100, 0f3F22F983;
	cvt.rni.s32.f32 	%r1265, %f1468;
	cvt.rn.f32.s32 	%f1469, %r1265;
	fma.rn.f32 	%f1470, %f1469, 0fBFC90FDA, %f100;
	fma.rn.f32 	%f1471, %f1469, 0fB3A22168, %f1470;
	fma.rn.f32 	%f1623, %f1469, 0fA7C234C5, %f1471;
	setp.ltu.f32 	%p276, %f102, 0f47CE4780;
	mov.u32 	%r1261, %r1265;
	mov.f32 	%f1622, %f1623;
	@%p276 bra 	$L__BB1_107;
	setp.neu.f32 	%p277, %f102, 0f7F800000;
	@%p277 bra 	$L__BB1_102;
	mov.f32 	%f1474, 0f00000000;
	mul.rn.f32 	%f1622, %f100, %f1474;
	mov.b32 	%r1261, 0;
	bra.uni 	$L__BB1_107;
$L__BB1_102:
	mov.b32 	%r162, %f100;
	shl.b32 	%r1108, %r162, 8;
	or.b32  	%r163, %r1108, -2147483648;
	mov.b64 	%rd550, 0;
	mov.b32 	%r1258, 0;
$L__BB1_103:
	.pragma "nounroll";
	mul.wide.u32 	%rd482, %r1258, 4;
	mov.u64 	%rd483, __cudart_i2opi_f;
	add.s64 	%rd484, %rd483, %rd482;
	ld.global.nc.u32 	%r1109, [%rd484];
	mad.wide.u32 	%rd485, %r1109, %r163, %rd550;
	shr.u64 	%rd550, %rd485, 32;
	add.s64 	%rd486, %rd10, %rd482;
	st.local.u32 	[%rd486], %rd485;
	add.s32 	%r1258, %r1258, 1;
	setp.ne.s32 	%p278, %r1258, 6;
	@%p278 bra 	$L__BB1_103;
	shr.u32 	%r1110, %r162, 23;
	st.local.u32 	[%rd10+24], %rd550;
	and.b32  	%r166, %r1110, 31;
	and.b32  	%r1111, %r1110, 224;
	add.s32 	%r1112, %r1111, -128;
	shr.u32 	%r1113, %r1112, 5;
	mul.wide.u32 	%rd487, %r1113, 4;
	sub.s64 	%rd65, %rd10, %rd487;
	ld.local.u32 	%r1259, [%rd65+24];
	ld.local.u32 	%r1260, [%rd65+20];
	setp.eq.s32 	%p279, %r166, 0;
	@%p279 bra 	$L__BB1_106;
	shf.l.wrap.b32 	%r1259, %r1260, %r1259, %r166;
	ld.local.u32 	%r1114, [%rd65+16];
	shf.l.wrap.b32 	%r1260, %r1114, %r1260, %r166;
$L__BB1_106:
	shr.u32 	%r1115, %r1259, 30;
	shf.l.wrap.b32 	%r1116, %r1260, %r1259, 2;
	shl.b32 	%r1117, %r1260, 2;
	shr.u32 	%r1118, %r1116, 31;
	add.s32 	%r1119, %r1118, %r1115;
	neg.s32 	%r1120, %r1119;
	setp.lt.s32 	%p280, %r162, 0;
	selp.b32 	%r1261, %r1120, %r1119, %p280;
	xor.b32  	%r1121, %r1116, %r162;
	shr.s32 	%r1122, %r1116, 31;
	xor.b32  	%r1123, %r1122, %r1116;
	xor.b32  	%r1124, %r1122, %r1117;
	cvt.u64.u32 	%rd488, %r1123;
	shl.b64 	%rd489, %rd488, 32;
	cvt.u64.u32 	%rd490, %r1124;
	or.b64  	%rd491, %rd489, %rd490;
	cvt.rn.f64.s64 	%fd57, %rd491;
	mul.f64 	%fd58, %fd57, 0d3BF921FB54442D19;
	cvt.rn.f32.f64 	%f1472, %fd58;
	neg.f32 	%f1473, %f1472;
	setp.lt.s32 	%p281, %r1121, 0;
	selp.f32 	%f1622, %f1473, %f1472, %p281;
$L__BB1_107:
	add.s32 	%r1126, %r1261, 1;
	mul.rn.f32 	%f1475, %f1622, %f1622;
	and.b32  	%r1127, %r1261, 1;
	setp.eq.b32 	%p283, %r1127, 1;
	selp.f32 	%f1476, %f1622, 0f3F800000, %p283;
	fma.rn.f32 	%f1477, %f1475, %f1476, 0f00000000;
	fma.rn.f32 	%f1478, %f1475, 0f37CBAC00, 0fBAB607ED;
	selp.f32 	%f1479, 0fB94D4153, %f1478, %p283;
	selp.f32 	%f1480, 0f3C0885E4, 0f3D2AAABB, %p283;
	fma.rn.f32 	%f1481, %f1479, %f1475, %f1480;
	selp.f32 	%f1482, 0fBE2AAAA8, 0fBEFFFFFF, %p283;
	fma.rn.f32 	%f1483, %f1481, %f1475, %f1482;
	fma.rn.f32 	%f1484, %f1483, %f1477, %f1476;
	and.b32  	%r1128, %r1126, 2;
	setp.eq.s32 	%p284, %r1128, 0;
	mov.f32 	%f1485, 0f00000000;
	sub.f32 	%f1486, %f1485, %f1484;
	selp.f32 	%f121, %f1484, %f1486, %p284;
	@%p276 bra 	$L__BB1_115;
	setp.neu.f32 	%p285, %f102, 0f7F800000;
	@%p285 bra 	$L__BB1_110;
	mov.f32 	%f1489, 0f00000000;
	mul.rn.f32 	%f1623, %f100, %f1489;
	mov.b32 	%r1265, 0;
	bra.uni 	$L__BB1_115;
$L__BB1_110:
	mov.b32 	%r175, %f100;
	shl.b32 	%r1130, %r175, 8;
	or.b32  	%r176, %r1130, -2147483648;
	mov.b64 	%rd551, 0;
	mov.b32 	%r1262, 0;
$L__BB1_111:
	.pragma "nounroll";
	mul.wide.u32 	%rd493, %r1262, 4;
	mov.u64 	%rd494, __cudart_i2opi_f;
	add.s64 	%rd495, %rd494, %rd493;
	ld.global.nc.u32 	%r1131, [%rd495];
	mad.wide.u32 	%rd496, %r1131, %r176, %rd551;
	shr.u64 	%rd551, %rd496, 32;
	add.s64 	%rd497, %rd9, %rd493;
	st.local.u32 	[%rd497], %rd496;
	add.s32 	%r1262, %r1262, 1;
	setp.ne.s32 	%p286, %r1262, 6;
	@%p286 bra 	$L__BB1_111;
	shr.u32 	%r1132, %r175, 23;
	st.local.u32 	[%rd9+24], %rd551;
	and.b32  	%r179, %r1132, 31;
	and.b32  	%r1133, %r1132, 224;
	add.s32 	%r1134, %r1133, -128;
	shr.u32 	%r1135, %r1134, 5;
	mul.wide.u32 	%rd498, %r1135, 4;
	sub.s64 	%rd68, %rd9, %rd498;
	ld.local.u32 	%r1263, [%rd68+24];
	ld.local.u32 	%r1264, [%rd68+20];
	setp.eq.s32 	%p287, %r179, 0;
	@%p287 bra 	$L__BB1_114;
	shf.l.wrap.b32 	%r1263, %r1264, %r1263, %r179;
	ld.local.u32 	%r1136, [%rd68+16];
	shf.l.wrap.b32 	%r1264, %r1136, %r1264, %r179;
$L__BB1_114:
	shr.u32 	%r1137, %r1263, 30;
	shf.l.wrap.b32 	%r1138, %r1264, %r1263, 2;
	shl.b32 	%r1139, %r1264, 2;
	shr.u32 	%r1140, %r1138, 31;
	add.s32 	%r1141, %r1140, %r1137;
	neg.s32 	%r1142, %r1141;
	setp.lt.s32 	%p288, %r175, 0;
	selp.b32 	%r1265, %r1142, %r1141, %p288;
	xor.b32  	%r1143, %r1138, %r175;
	shr.s32 	%r1144, %r1138, 31;
	xor.b32  	%r1145, %r1144, %r1138;
	xor.b32  	%r1146, %r1144, %r1139;
	cvt.u64.u32 	%rd499, %r1145;
	shl.b64 	%rd500, %rd499, 32;
	cvt.u64.u32 	%rd501, %r1146;
	or.b64  	%rd502, %rd500, %rd501;
	cvt.rn.f64.s64 	%fd59, %rd502;
	mul.f64 	%fd60, %fd59, 0d3BF921FB54442D19;
	cvt.rn.f32.f64 	%f1487, %fd60;
	neg.f32 	%f1488, %f1487;
	setp.lt.s32 	%p289, %r1143, 0;
	selp.f32 	%f1623, %f1488, %f1487, %p289;
$L__BB1_115:
	fma.rn.f32 	%f1490, %f115, 0f3BBB989D, 0f3F000000;
	cvt.sat.f32.f32 	%f1491, %f1490;
	mov.f32 	%f1492, 0f4B400001;
	mov.f32 	%f1493, 0f437C0000;
	fma.rm.f32 	%f1494, %f1491, %f1493, %f1492;
	add.f32 	%f1495, %f1494, 0fCB40007F;
	neg.f32 	%f1496, %f1495;
	fma.rn.f32 	%f1497, %f115, 0f3FB8AA3B, %f1496;
	fma.rn.f32 	%f1498, %f115, 0f32A57060, %f1497;
	ex2.approx.ftz.f32 	%f1499, %f1498;
	mov.b32 	%r1148, %f1494;
	shl.b32 	%r1149, %r1148, 23;
	mov.b32 	%f1500, %r1149;
	mul.f32 	%f1501, %f1499, %f1500;
	add.f32 	%f1502, %f101, %f101;
	mul.f32 	%f1503, %f100, 0fC0000000;
	mul.rn.f32 	%f1504, %f1623, %f1623;
	and.b32  	%r1150, %r1265, 1;
	setp.eq.b32 	%p290, %r1150, 1;
	selp.f32 	%f1505, 0f3F800000, %f1623, %p290;
	fma.rn.f32 	%f1506, %f1504, %f1505, 0f00000000;
	fma.rn.f32 	%f1507, %f1504, 0f37CBAC00, 0fBAB607ED;
	selp.f32 	%f1508, %f1507, 0fB94D4153, %p290;
	selp.f32 	%f1509, 0f3D2AAABB, 0f3C0885E4, %p290;
	fma.rn.f32 	%f1510, %f1508, %f1504, %f1509;
	selp.f32 	%f1511, 0fBEFFFFFF, 0fBE2AAAA8, %p290;
	fma.rn.f32 	%f1512, %f1510, %f1504, %f1511;
	fma.rn.f32 	%f1513, %f1512, %f1506, %f1505;
	and.b32  	%r1151, %r1265, 2;
	setp.eq.s32 	%p291, %r1151, 0;
	mov.f32 	%f1514, 0f00000000;
	sub.f32 	%f1515, %f1514, %f1513;
	selp.f32 	%f1516, %f1513, %f1515, %p291;
	mul.f32 	%f1517, %f1501, %f1516;
	mul.f32 	%f1518, %f105, %f111;
	mul.f32 	%f1519, %f1501, %f121;
	sub.f32 	%f1520, %f1518, %f1519;
	sub.f32 	%f1521, %f116, %f1517;
	abs.f32 	%f1522, %f1502;
	abs.f32 	%f1523, %f1503;
	add.f32 	%f1524, %f1522, %f1523;
	rcp.rn.f32 	%f1525, %f1524;
	mul.f32 	%f1526, %f1525, %f1520;
	mul.f32 	%f1527, %f1525, %f1521;
	mul.f32 	%f1528, %f1502, %f1525;
	mul.f32 	%f1529, %f1503, %f1525;
	mul.f32 	%f1530, %f1529, %f1529;
	fma.rn.f32 	%f1531, %f1528, %f1528, %f1530;
	rcp.rn.f32 	%f1532, %f1531;
	mul.f32 	%f1533, %f1529, %f1527;
	fma.rn.f32 	%f1534, %f1528, %f1526, %f1533;
	mul.f32 	%f1624, %f1532, %f1534;
	mul.f32 	%f1535, %f1528, %f1527;
	mul.f32 	%f1536, %f1529, %f1526;
	sub.f32 	%f1537, %f1535, %f1536;
	mul.f32 	%f1628, %f1532, %f1537;
$L__BB1_116:
	@%p80 bra 	$L__BB1_126;
	@%p246 bra 	$L__BB1_125;
	setp.neu.f32 	%p294, %f96, 0f7F800000;
	@%p294 bra 	$L__BB1_120;
	mov.f32 	%f1540, 0f00000000;
	mul.rn.f32 	%f1626, %f37, %f1540;
	mov.b32 	%r1269, 0;
	bra.uni 	$L__BB1_125;
$L__BB1_120:
	mov.b32 	%r188, %f37;
	shl.b32 	%r1153, %r188, 8;
	or.b32  	%r189, %r1153, -2147483648;
	mov.b64 	%rd552, 0;
	mov.b32 	%r1266, 0;
$L__BB1_121:
	.pragma "nounroll";
	mul.wide.u32 	%rd504, %r1266, 4;
	mov.u64 	%rd505, __cudart_i2opi_f;
	add.s64 	%rd506, %rd505, %rd504;
	ld.global.nc.u32 	%r1154, [%rd506];
	mad.wide.u32 	%rd507, %r1154, %r189, %rd552;
	shr.u64 	%rd552, %rd507, 32;
	add.s64 	%rd508, %rd8, %rd504;
	st.local.u32 	[%rd508], %rd507;
	add.s32 	%r1266, %r1266, 1;
	setp.ne.s32 	%p295, %r1266, 6;
	@%p295 bra 	$L__BB1_121;
	shr.u32 	%r1155, %r188, 23;
	st.local.u32 	[%rd8+24], %rd552;
	and.b32  	%r192, %r1155, 31;
	and.b32  	%r1156, %r1155, 224;
	add.s32 	%r1157, %r1156, -128;
	shr.u32 	%r1158, %r1157, 5;
	mul.wide.u32 	%rd509, %r1158, 4;
	sub.s64 	%rd71, %rd8, %rd509;
	ld.local.u32 	%r1267, [%rd71+24];
	ld.local.u32 	%r1268, [%rd71+20];
	setp.eq.s32 	%p296, %r192, 0;
	@%p296 bra 	$L__BB1_124;
	shf.l.wrap.b32 	%r1267, %r1268, %r1267, %r192;
	ld.local.u32 	%r1159, [%rd71+16];
	shf.l.wrap.b32 	%r1268, %r1159, %r1268, %r192;
$L__BB1_124:
	shr.u32 	%r1160, %r1267, 30;
	shf.l.wrap.b32 	%r1161, %r1268, %r1267, 2;
	shl.b32 	%r1162, %r1268, 2;
	shr.u32 	%r1163, %r1161, 31;
	add.s32 	%r1164, %r1163, %r1160;
	neg.s32 	%r1165, %r1164;
	setp.lt.s32 	%p297, %r188, 0;
	selp.b32 	%r1269, %r1165, %r1164, %p297;
	xor.b32  	%r1166, %r1161, %r188;
	shr.s32 	%r1167, %r1161, 31;
	xor.b32  	%r1168, %r1167, %r1161;
	xor.b32  	%r1169, %r1167, %r1162;
	cvt.u64.u32 	%rd510, %r1168;
	shl.b64 	%rd511, %rd510, 32;
	cvt.u64.u32 	%rd512, %r1169;
	or.b64  	%rd513, %rd511, %rd512;
	cvt.rn.f64.s64 	%fd61, %rd513;
	mul.f64 	%fd62, %fd61, 0d3BF921FB54442D19;
	cvt.rn.f32.f64 	%f1538, %fd62;
	neg.f32 	%f1539, %f1538;
	setp.lt.s32 	%p298, %r1166, 0;
	selp.f32 	%f1626, %f1539, %f1538, %p298;
$L__BB1_125:
	add.s32 	%r1171, %r1269, 1;
	mul.rn.f32 	%f1541, %f1626, %f1626;
	and.b32  	%r1172, %r1269, 1;
	setp.eq.b32 	%p299, %r1172, 1;
	selp.f32 	%f1542, %f1626, 0f3F800000, %p299;
	fma.rn.f32 	%f1543, %f1541, %f1542, 0f00000000;
	fma.rn.f32 	%f1544, %f1541, 0f37CBAC00, 0fBAB607ED;
	selp.f32 	%f1545, 0fB94D4153, %f1544, %p299;
	selp.f32 	%f1546, 0f3C0885E4, 0f3D2AAABB, %p299;
	fma.rn.f32 	%f1547, %f1545, %f1541, %f1546;
	selp.f32 	%f1548, 0fBE2AAAA8, 0fBEFFFFFF, %p299;
	fma.rn.f32 	%f1549, %f1547, %f1541, %f1548;
	fma.rn.f32 	%f1550, %f1549, %f1543, %f1542;
	and.b32  	%r1173, %r1171, 2;
	setp.eq.s32 	%p300, %r1173, 0;
	mov.f32 	%f1551, 0f00000000;
	sub.f32 	%f1552, %f1551, %f1550;
	selp.f32 	%f1553, %f1550, %f1552, %p300;
	mul.f32 	%f1554, %f1624, %f1553;
	mul.f32 	%f1555, %f1628, 0f00000000;
	sub.f32 	%f134, %f1554, %f1555;
	mul.f32 	%f1556, %f1628, %f1553;
	fma.rn.f32 	%f1628, %f1624, 0f00000000, %f1556;
	mov.f32 	%f1624, %f134;
$L__BB1_126:
	mul.f32 	%f1557, %f93, %f1624;
	mul.f32 	%f1558, %f94, %f1628;
	sub.f32 	%f1646, %f1557, %f1558;
	mul.f32 	%f1559, %f93, %f1628;
	fma.rn.f32 	%f1647, %f94, %f1624, %f1559;
	bra.uni 	$L__BB1_264;
$L__BB1_127:
	mul.f32 	%f654, %f37, 0f3F22F983;
	cvt.rni.s32.f32 	%r1273, %f654;
	cvt.rn.f32.s32 	%f655, %r1273;
	fma.rn.f32 	%f656, %f655, 0fBFC90FDA, %f37;
	fma.rn.f32 	%f657, %f655, 0fB3A22168, %f656;
	fma.rn.f32 	%f1629, %f655, 0fA7C234C5, %f657;
	abs.f32 	%f141, %f37;
	setp.ltu.f32 	%p90, %f141, 0f47CE4780;
	@%p90 bra 	$L__BB1_135;
	setp.neu.f32 	%p91, %f141, 0f7F800000;
	@%p91 bra 	$L__BB1_130;
	mov.f32 	%f660, 0f00000000;
	mul.rn.f32 	%f1629, %f37, %f660;
	mov.b32 	%r1273, 0;
	bra.uni 	$L__BB1_135;
$L__BB1_130:
	mov.b32 	%r202, %f37;
	shl.b32 	%r665, %r202, 8;
	or.b32  	%r203, %r665, -2147483648;
	mov.b64 	%rd553, 0;
	mov.b32 	%r1270, 0;
$L__BB1_131:
	.pragma "nounroll";
	mul.wide.u32 	%rd262, %r1270, 4;
	mov.u64 	%rd263, __cudart_i2opi_f;
	add.s64 	%rd264, %rd263, %rd262;
	ld.global.nc.u32 	%r666, [%rd264];
	mad.wide.u32 	%rd265, %r666, %r203, %rd553;
	shr.u64 	%rd553, %rd265, 32;
	add.s64 	%rd266, %rd7, %rd262;
	st.local.u32 	[%rd266], %rd265;
	add.s32 	%r1270, %r1270, 1;
	setp.ne.s32 	%p92, %r1270, 6;
	@%p92 bra 	$L__BB1_131;
	shr.u32 	%r667, %r202, 23;
	st.local.u32 	[%rd7+24], %rd553;
	and.b32  	%r206, %r667, 31;
	and.b32  	%r668, %r667, 224;
	add.s32 	%r669, %r668, -128;
	shr.u32 	%r670, %r669, 5;
	mul.wide.u32 	%rd267, %r670, 4;
	sub.s64 	%rd74, %rd7, %rd267;
	ld.local.u32 	%r1271, [%rd74+24];
	ld.local.u32 	%r1272, [%rd74+20];
	setp.eq.s32 	%p93, %r206, 0;
	@%p93 bra 	$L__BB1_134;
	shf.l.wrap.b32 	%r1271, %r1272, %r1271, %r206;
	ld.local.u32 	%r671, [%rd74+16];
	shf.l.wrap.b32 	%r1272, %r671, %r1272, %r206;
$L__BB1_134:
	shr.u32 	%r672, %r1271, 30;
	shf.l.wrap.b32 	%r673, %r1272, %r1271, 2;
	shl.b32 	%r674, %r1272, 2;
	shr.u32 	%r675, %r673, 31;
	add.s32 	%r676, %r675, %r672;
	neg.s32 	%r677, %r676;
	setp.lt.s32 	%p94, %r202, 0;
	selp.b32 	%r1273, %r677, %r676, %p94;
	xor.b32  	%r678, %r673, %r202;
	shr.s32 	%r679, %r673, 31;
	xor.b32  	%r680, %r679, %r673;
	xor.b32  	%r681, %r679, %r674;
	cvt.u64.u32 	%rd268, %r680;
	shl.b64 	%rd269, %rd268, 32;
	cvt.u64.u32 	%rd270, %r681;
	or.b64  	%rd271, %rd269, %rd270;
	cvt.rn.f64.s64 	%fd17, %rd271;
	mul.f64 	%fd18, %fd17, 0d3BF921FB54442D19;
	cvt.rn.f32.f64 	%f658, %fd18;
	neg.f32 	%f659, %f658;
	setp.lt.s32 	%p95, %r678, 0;
	selp.f32 	%f1629, %f659, %f658, %p95;
$L__BB1_135:
	mul.rn.f32 	%f661, %f1629, %f1629;
	and.b32  	%r683, %r1273, 1;
	setp.eq.b32 	%p96, %r683, 1;
	selp.f32 	%f662, 0f3F800000, %f1629, %p96;
	fma.rn.f32 	%f663, %f661, %f662, 0f00000000;
	fma.rn.f32 	%f664, %f661, 0f37CBAC00, 0fBAB607ED;
	selp.f32 	%f665, %f664, 0fB94D4153, %p96;
	selp.f32 	%f666, 0f3D2AAABB, 0f3C0885E4, %p96;
	fma.rn.f32 	%f667, %f665, %f661, %f666;
	selp.f32 	%f668, 0fBEFFFFFF, 0fBE2AAAA8, %p96;
	fma.rn.f32 	%f669, %f667, %f661, %f668;
	fma.rn.f32 	%f670, %f669, %f663, %f662;
	and.b32  	%r684, %r1273, 2;
	setp.eq.s32 	%p97, %r684, 0;
	mov.f32 	%f671, 0f00000000;
	sub.f32 	%f672, %f671, %f670;
	selp.f32 	%f673, %f670, %f672, %p97;
	mul.f32 	%f674, %f35, %f673;
	sub.f32 	%f675, %f35, %f272;
	mul.f32 	%f676, %f272, %f35;
	div.rn.f32 	%f677, %f675, %f676;
	mul.f32 	%f678, %f677, 0f3F000000;
	div.rn.f32 	%f679, %f674, %f35;
	mul.f32 	%f680, %f674, %f674;
	add.f32 	%f681, %f35, %f35;
	div.rn.f32 	%f682, %f680, %f681;
	mul.f32 	%f683, %f13, %f679;
	mul.f32 	%f684, %f14, 0f00000000;
	sub.f32 	%f685, %f683, %f684;
	mul.f32 	%f686, %f14, %f679;
	fma.rn.f32 	%f687, %f13, 0f00000000, %f686;
	mul.f32 	%f688, %f7, %f682;
	sub.f32 	%f145, %f688, %f10;
	fma.rn.f32 	%f146, %f9, %f682, %f11;
	mul.f32 	%f689, %f7, %f678;
	sub.f32 	%f147, %f689, %f10;
	fma.rn.f32 	%f148, %f9, %f678, %f11;
	mul.f32 	%f690, %f685, %f685;
	mul.f32 	%f691, %f687, %f687;
	sub.f32 	%f149, %f690, %f691;
	mul.f32 	%f692, %f685, %f687;
	fma.rn.f32 	%f150, %f685, %f687, %f692;
	add.f32 	%f151, %f147, %f18;
	add.f32 	%f152, %f148, %f19;
	mul.f32 	%f693, %f151, 0f40800000;
	mul.f32 	%f694, %f152, 0f00000000;
	sub.f32 	%f695, %f693, %f694;
	mul.f32 	%f696, %f152, 0f40800000;
	fma.rn.f32 	%f697, %f151, 0f00000000, %f696;
	abs.f32 	%f698, %f695;
	abs.f32 	%f699, %f697;
	add.f32 	%f700, %f698, %f699;
	rcp.rn.f32 	%f701, %f700;
	mul.f32 	%f702, %f149, %f701;
	mul.f32 	%f703, %f150, %f701;
	mul.f32 	%f704, %f695, %f701;
	mul.f32 	%f705, %f697, %f701;
	mul.f32 	%f706, %f705, %f705;
	fma.rn.f32 	%f707, %f704, %f704, %f706;
	rcp.rn.f32 	%f708, %f707;
	mul.f32 	%f709, %f703, %f705;
	fma.rn.f32 	%f710, %f702, %f704, %f709;
	mul.f32 	%f711, %f703, %f704;
	mul.f32 	%f712, %f702, %f705;
	sub.f32 	%f713, %f711, %f712;
	fma.rn.f32 	%f714, %f710, %f708, %f145;
	fma.rn.f32 	%f153, %f713, %f708, %f146;
	fma.rn.f32 	%f715, %f714, 0f3BBB989D, 0f3F000000;
	cvt.sat.f32.f32 	%f716, %f715;
	mov.f32 	%f717, 0f4B400001;
	mov.f32 	%f718, 0f437C0000;
	fma.rm.f32 	%f719, %f716, %f718, %f717;
	add.f32 	%f720, %f719, 0fCB40007F;
	neg.f32 	%f721, %f720;
	fma.rn.f32 	%f722, %f714, 0f3FB8AA3B, %f721;
	fma.rn.f32 	%f723, %f714, 0f32A57060, %f722;
	mov.b32 	%r685, %f719;
	shl.b32 	%r686, %r685, 23;
	mov.b32 	%f724, %r686;
	ex2.approx.ftz.f32 	%f725, %f723;
	mul.f32 	%f154, %f725, %f724;
	mul.f32 	%f726, %f153, 0f3F22F983;
	cvt.rni.s32.f32 	%r1281, %f726;
	cvt.rn.f32.s32 	%f727, %r1281;
	fma.rn.f32 	%f728, %f727, 0fBFC90FDA, %f153;
	fma.rn.f32 	%f729, %f727, 0fB3A22168, %f728;
	fma.rn.f32 	%f1631, %f727, 0fA7C234C5, %f729;
	abs.f32 	%f156, %f153;
	setp.ltu.f32 	%p98, %f156, 0f47CE4780;
	mov.u32 	%r1277, %r1281;
	mov.f32 	%f1630, %f1631;
	@%p98 bra 	$L__BB1_143;
	setp.neu.f32 	%p99, %f156, 0f7F800000;
	@%p99 bra 	$L__BB1_138;
	mov.f32 	%f732, 0f00000000;
	mul.rn.f32 	%f1630, %f153, %f732;
	mov.b32 	%r1277, 0;
	bra.uni 	$L__BB1_143;
$L__BB1_138:
	mov.b32 	%r216, %f153;
	shl.b32 	%r688, %r216, 8;
	or.b32  	%r217, %r688, -2147483648;
	mov.b64 	%rd554, 0;
	mov.b32 	%r1274, 0;
$L__BB1_139:
	.pragma "nounroll";
	mul.wide.u32 	%rd273, %r1274, 4;
	mov.u64 	%rd274, __cudart_i2opi_f;
	add.s64 	%rd275, %rd274, %rd273;
	ld.global.nc.u32 	%r689, [%rd275];
	mad.wide.u32 	%rd276, %r689, %r217, %rd554;
	shr.u64 	%rd554, %rd276, 32;
	add.s64 	%rd277, %rd6, %rd273;
	st.local.u32 	[%rd277], %rd276;
	add.s32 	%r1274, %r1274, 1;
	setp.ne.s32 	%p100, %r1274, 6;
	@%p100 bra 	$L__BB1_139;
	shr.u32 	%r690, %r216, 23;
	st.local.u32 	[%rd6+24], %rd554;
	and.b32  	%r220, %r690, 31;
	and.b32  	%r691, %r690, 224;
	add.s32 	%r692, %r691, -128;
	shr.u32 	%r693, %r692, 5;
	mul.wide.u32 	%rd278, %r693, 4;
	sub.s64 	%rd77, %rd6, %rd278;
	ld.local.u32 	%r1275, [%rd77+24];
	ld.local.u32 	%r1276, [%rd77+20];
	setp.eq.s32 	%p101, %r220, 0;
	@%p101 bra 	$L__BB1_142;
	shf.l.wrap.b32 	%r1275, %r1276, %r1275, %r220;
	ld.local.u32 	%r694, [%rd77+16];
	shf.l.wrap.b32 	%r1276, %r694, %r1276, %r220;
$L__BB1_142:
	shr.u32 	%r695, %r1275, 30;
	shf.l.wrap.b32 	%r696, %r1276, %r1275, 2;
	shl.b32 	%r697, %r1276, 2;
	shr.u32 	%r698, %r696, 31;
	add.s32 	%r699, %r698, %r695;
	neg.s32 	%r700, %r699;
	setp.lt.s32 	%p102, %r216, 0;
	selp.b32 	%r1277, %r700, %r699, %p102;
	xor.b32  	%r701, %r696, %r216;
	shr.s32 	%r702, %r696, 31;
	xor.b32  	%r703, %r702, %r696;
	xor.b32  	%r704, %r702, %r697;
	cvt.u64.u32 	%rd279, %r703;
	shl.b64 	%rd280, %rd279, 32;
	cvt.u64.u32 	%rd281, %r704;
	or.b64  	%rd282, %rd280, %rd281;
	cvt.rn.f64.s64 	%fd19, %rd282;
	mul.f64 	%fd20, %fd19, 0d3BF921FB54442D19;
	cvt.rn.f32.f64 	%f730, %fd20;
	neg.f32 	%f731, %f730;
	setp.lt.s32 	%p103, %r701, 0;
	selp.f32 	%f1630, %f731, %f730, %p103;
$L__BB1_143:
	add.s32 	%r706, %r1277, 1;
	mul.rn.f32 	%f733, %f1630, %f1630;
	and.b32  	%r707, %r1277, 1;
	setp.eq.b32 	%p105, %r707, 1;
	selp.f32 	%f734, %f1630, 0f3F800000, %p105;
	fma.rn.f32 	%f735, %f733, %f734, 0f00000000;
	fma.rn.f32 	%f736, %f733, 0f37CBAC00, 0fBAB607ED;
	selp.f32 	%f737, 0fB94D4153, %f736, %p105;
	selp.f32 	%f738, 0f3C0885E4, 0f3D2AAABB, %p105;
	fma.rn.f32 	%f739, %f737, %f733, %f738;
	selp.f32 	%f740, 0fBE2AAAA8, 0fBEFFFFFF, %p105;
	fma.rn.f32 	%f741, %f739, %f733, %f740;
	fma.rn.f32 	%f742, %f741, %f735, %f734;
	and.b32  	%r708, %r706, 2;
	setp.eq.s32 	%p106, %r708, 0;
	mov.f32 	%f743, 0f00000000;
	sub.f32 	%f744, %f743, %f742;
	selp.f32 	%f160, %f742, %f744, %p106;
	@%p98 bra 	$L__BB1_151;
	setp.neu.f32 	%p107, %f156, 0f7F800000;
	@%p107 bra 	$L__BB1_146;
	mov.f32 	%f747, 0f00000000;
	mul.rn.f32 	%f1631, %f153, %f747;
	mov.b32 	%r1281, 0;
	bra.uni 	$L__BB1_151;
$L__BB1_146:
	mov.b32 	%r229, %f153;
	shl.b32 	%r710, %r229, 8;
	or.b32  	%r230, %r710, -2147483648;
	mov.b64 	%rd555, 0;
	mov.b32 	%r1278, 0;
$L__BB1_147:
	.pragma "nounroll";
	mul.wide.u32 	%rd284, %r1278, 4;
	mov.u64 	%rd285, __cudart_i2opi_f;
	add.s64 	%rd286, %rd285, %rd284;
	ld.global.nc.u32 	%r711, [%rd286];
	mad.wide.u32 	%rd287, %r711, %r230, %rd555;
	shr.u64 	%rd555, %rd287, 32;
	add.s64 	%rd288, %rd5, %rd284;
	st.local.u32 	[%rd288], %rd287;
	add.s32 	%r1278, %r1278, 1;
	setp.ne.s32 	%p108, %r1278, 6;
	@%p108 bra 	$L__BB1_147;
	shr.u32 	%r712, %r229, 23;
	st.local.u32 	[%rd5+24], %rd555;
	and.b32  	%r233, %r712, 31;
	and.b32  	%r713, %r712, 224;
	add.s32 	%r714, %r713, -128;
	shr.u32 	%r715, %r714, 5;
	mul.wide.u32 	%rd289, %r715, 4;
	sub.s64 	%rd80, %rd5, %rd289;
	ld.local.u32 	%r1279, [%rd80+24];
	ld.local.u32 	%r1280, [%rd80+20];
	setp.eq.s32 	%p109, %r233, 0;
	@%p109 bra 	$L__BB1_150;
	shf.l.wrap.b32 	%r1279, %r1280, %r1279, %r233;
	ld.local.u32 	%r716, [%rd80+16];
	shf.l.wrap.b32 	%r1280, %r716, %r1280, %r233;
$L__BB1_150:
	shr.u32 	%r717, %r1279, 30;
	shf.l.wrap.b32 	%r718, %r1280, %r1279, 2;
	shl.b32 	%r719, %r1280, 2;
	shr.u32 	%r720, %r718, 31;
	add.s32 	%r721, %r720, %r717;
	neg.s32 	%r722, %r721;
	setp.lt.s32 	%p110, %r229, 0;
	selp.b32 	%r1281, %r722, %r721, %p110;
	xor.b32  	%r723, %r718, %r229;
	shr.s32 	%r724, %r718, 31;
	xor.b32  	%r725, %r724, %r718;
	xor.b32  	%r726, %r724, %r719;
	cvt.u64.u32 	%rd290, %r725;
	shl.b64 	%rd291, %rd290, 32;
	cvt.u64.u32 	%rd292, %r726;
	or.b64  	%rd293, %rd291, %rd292;
	cvt.rn.f64.s64 	%fd21, %rd293;
	mul.f64 	%fd22, %fd21, 0d3BF921FB54442D19;
	cvt.rn.f32.f64 	%f745, %fd22;
	neg.f32 	%f746, %f745;
	setp.lt.s32 	%p111, %r723, 0;
	selp.f32 	%f1631, %f746, %f745, %p111;
$L__BB1_151:
	mul.rn.f32 	%f748, %f1631, %f1631;
	and.b32  	%r728, %r1281, 1;
	setp.eq.b32 	%p112, %r728, 1;
	selp.f32 	%f749, 0f3F800000, %f1631, %p112;
	fma.rn.f32 	%f750, %f748, %f749, 0f00000000;
	fma.rn.f32 	%f751, %f748, 0f37CBAC00, 0fBAB607ED;
	selp.f32 	%f752, %f751, 0fB94D4153, %p112;
	selp.f32 	%f753, 0f3D2AAABB, 0f3C0885E4, %p112;
	fma.rn.f32 	%f754, %f752, %f748, %f753;
	selp.f32 	%f755, 0fBEFFFFFF, 0fBE2AAAA8, %p112;
	fma.rn.f32 	%f756, %f754, %f748, %f755;
	fma.rn.f32 	%f757, %f756, %f750, %f749;
	and.b32  	%r729, %r1281, 2;
	setp.eq.s32 	%p113, %r729, 0;
	mov.f32 	%f758, 0f00000000;
	sub.f32 	%f759, %f758, %f757;
	selp.f32 	%f760, %f757, %f759, %p113;
	mul.f32 	%f164, %f154, %f760;
	abs.f32 	%f761, %f151;
	abs.f32 	%f762, %f152;
	add.f32 	%f763, %f761, %f762;
	rcp.rn.f32 	%f764, %f763;
	mul.f32 	%f765, %f764, %f12;
	mul.f32 	%f766, %f764, 0f00000000;
	mul.f32 	%f767, %f151, %f764;
	mul.f32 	%f768, %f152, %f764;
	mul.f32 	%f769, %f768, %f768;
	fma.rn.f32 	%f770, %f767, %f767, %f769;
	rcp.rn.f32 	%f771, %f770;
	mul.f32 	%f772, %f767, %f765;
	fma.rn.f32 	%f773, %f766, %f768, %f772;
	mul.f32 	%f774, %f771, %f773;
	mul.f32 	%f775, %f766, %f767;
	mul.f32 	%f776, %f768, %f765;
	sub.f32 	%f777, %f775, %f776;
	mul.f32 	%f778, %f771, %f777;
	mul.f32 	%f779, %f778, %f778;
	fma.rn.f32 	%f780, %f774, %f774, %f779;
	sqrt.rn.f32 	%f165, %f780;
	abs.f32 	%f781, %f774;
	abs.f32 	%f782, %f778;
	setp.gt.f32 	%p114, %f782, %f781;
	selp.f32 	%f783, %f782, %f781, %p114;
	selp.f32 	%f784, %f781, %f782, %p114;
	div.rn.f32 	%f785, %f784, %f783;
	mul.f32 	%f786, %f785, %f785;
	fma.rn.f32 	%f787, %f786, 0f3B33710B, 0fBC807748;
	fma.rn.f32 	%f788, %f787, %f786, 0f3D2CDAB2;
	fma.rn.f32 	%f789, %f788, %f786, 0fBD992D10;
	fma.rn.f32 	%f790, %f789, %f786, 0f3DD9EA6C;
	fma.rn.f32 	%f791, %f790, %f786, 0fBE117CB1;
	fma.rn.f32 	%f792, %f791, %f786, 0f3E4CBCE0;
	fma.rn.f32 	%f793, %f792, %f786, 0fBEAAAA7D;
	mul.f32 	%f794, %f786, %f793;
	fma.rn.f32 	%f795, %f794, %f785, %f785;
	neg.f32 	%f796, %f795;
	fma.rn.f32 	%f797, 0f3F6EE581, 0f3FD774EB, %f796;
	selp.f32 	%f798, %f797, %f795, %p114;
	selp.f32 	%f799, 0f3F6EE581, 0f3FEEE581, %p114;
	selp.f32 	%f800, %f795, %f796, %p114;
	mov.b32 	%r730, %f774;
	fma.rn.f32 	%f801, %f799, 0f3FD774EB, %f800;
	setp.lt.s32 	%p115, %r730, 0;
	selp.f32 	%f802, %f801, %f798, %p115;
	add.f32 	%f803, %f781, %f782;
	setp.eq.f32 	%p116, %f783, 0f00000000;
	selp.f32 	%f804, 0f40490FDB, 0f00000000, %p115;
	setp.eq.f32 	%p117, %f781, %f782;
	selp.f32 	%f805, 0f4016CBE4, 0f3F490FDB, %p115;
	selp.f32 	%f806, %f805, %f802, %p117;
	selp.f32 	%f807, %f804, %f806, %p116;
	abs.f32 	%f808, %f803;
	setp.nan.f32 	%p118, %f808, %f808;
	copysign.f32 	%f809, %f778, %f807;
	selp.f32 	%f810, %f803, %f809, %p118;
	mul.f32 	%f166, %f810, 0f3F000000;
	mul.f32 	%f811, %f166, 0f3F22F983;
	cvt.rni.s32.f32 	%r1289, %f811;
	cvt.rn.f32.s32 	%f812, %r1289;
	fma.rn.f32 	%f813, %f812, 0fBFC90FDA, %f166;
	fma.rn.f32 	%f814, %f812, 0fB3A22168, %f813;
	fma.rn.f32 	%f1633, %f812, 0fA7C234C5, %f814;
	abs.f32 	%f168, %f166;
	setp.ltu.f32 	%p119, %f168, 0f47CE4780;
	mov.u32 	%r1285, %r1289;
	mov.f32 	%f1632, %f1633;
	@%p119 bra 	$L__BB1_159;
	setp.neu.f32 	%p120, %f168, 0f7F800000;
	@%p120 bra 	$L__BB1_154;
	mov.f32 	%f817, 0f00000000;
	mul.rn.f32 	%f1632, %f166, %f817;
	mov.b32 	%r1285, 0;
	bra.uni 	$L__BB1_159;
$L__BB1_154:
	mov.b32 	%r243, %f166;
	shl.b32 	%r732, %r243, 8;
	or.b32  	%r244, %r732, -2147483648;
	mov.b64 	%rd556, 0;
	mov.b32 	%r1282, 0;
$L__BB1_155:
	.pragma "nounroll";
	mul.wide.u32 	%rd295, %r1282, 4;
	mov.u64 	%rd296, __cudart_i2opi_f;
	add.s64 	%rd297, %rd296, %rd295;
	ld.global.nc.u32 	%r733, [%rd297];
	mad.wide.u32 	%rd298, %r733, %r244, %rd556;
	shr.u64 	%rd556, %rd298, 32;
	add.s64 	%rd299, %rd4, %rd295;
	st.local.u32 	[%rd299], %rd298;
	add.s32 	%r1282, %r1282, 1;
	setp.ne.s32 	%p121, %r1282, 6;
	@%p121 bra 	$L__BB1_155;
	shr.u32 	%r734, %r243, 23;
	st.local.u32 	[%rd4+24], %rd556;
	and.b32  	%r247, %r734, 31;
	and.b32  	%r735, %r734, 224;
	add.s32 	%r736, %r735, -128;
	shr.u32 	%r737, %r736, 5;
	mul.wide.u32 	%rd300, %r737, 4;
	sub.s64 	%rd83, %rd4, %rd300;
	ld.local.u32 	%r1283, [%rd83+24];
	ld.local.u32 	%r1284, [%rd83+20];
	setp.eq.s32 	%p122, %r247, 0;
	@%p122 bra 	$L__BB1_158;
	shf.l.wrap.b32 	%r1283, %r1284, %r1283, %r247;
	ld.local.u32 	%r738, [%rd83+16];
	shf.l.wrap.b32 	%r1284, %r738, %r1284, %r247;
$L__BB1_158:
	shr.u32 	%r739, %r1283, 30;
	shf.l.wrap.b32 	%r740, %r1284, %r1283, 2;
	shl.b32 	%r741, %r1284, 2;
	shr.u32 	%r742, %r740, 31;
	add.s32 	%r743, %r742, %r739;
	neg.s32 	%r744, %r743;
	setp.lt.s32 	%p123, %r243, 0;
	selp.b32 	%r1285, %r744, %r743, %p123;
	xor.b32  	%r745, %r740, %r243;
	shr.s32 	%r746, %r740, 31;
	xor.b32  	%r747, %r746, %r740;
	xor.b32  	%r748, %r746, %r741;
	cvt.u64.u32 	%rd301, %r747;
	shl.b64 	%rd302, %rd301, 32;
	cvt.u64.u32 	%rd303, %r748;
	or.b64  	%rd304, %rd302, %rd303;
	cvt.rn.f64.s64 	%fd23, %rd304;
	mul.f64 	%fd24, %fd23, 0d3BF921FB54442D19;
	cvt.rn.f32.f64 	%f815, %fd24;
	neg.f32 	%f816, %f815;
	setp.lt.s32 	%p124, %r745, 0;
	selp.f32 	%f1632, %f816, %f815, %p124;
$L__BB1_159:
	add.s32 	%r750, %r1285, 1;
	mul.rn.f32 	%f818, %f1632, %f1632;
	and.b32  	%r751, %r1285, 1;
	setp.eq.b32 	%p126, %r751, 1;
	selp.f32 	%f819, %f1632, 0f3F800000, %p126;
	fma.rn.f32 	%f820, %f818, %f819, 0f00000000;
	fma.rn.f32 	%f821, %f818, 0f37CBAC00, 0fBAB607ED;
	selp.f32 	%f822, 0fB94D4153, %f821, %p126;
	selp.f32 	%f823, 0f3C0885E4, 0f3D2AAABB, %p126;
	fma.rn.f32 	%f824, %f822, %f818, %f823;
	selp.f32 	%f825, 0fBE2AAAA8, 0fBEFFFFFF, %p126;
	fma.rn.f32 	%f826, %f824, %f818, %f825;
	fma.rn.f32 	%f827, %f826, %f820, %f819;
	and.b32  	%r752, %r750, 2;
	setp.eq.s32 	%p127, %r752, 0;
	mov.f32 	%f828, 0f00000000;
	sub.f32 	%f829, %f828, %f827;
	selp.f32 	%f172, %f827, %f829, %p127;
	@%p119 bra 	$L__BB1_167;
	setp.neu.f32 	%p128, %f168, 0f7F800000;
	@%p128 bra 	$L__BB1_162;
	mov.f32 	%f832, 0f00000000;
	mul.rn.f32 	%f1633, %f166, %f832;
	mov.b32 	%r1289, 0;
	bra.uni 	$L__BB1_167;
$L__BB1_162:
	mov.b32 	%r256, %f166;
	shl.b32 	%r754, %r256, 8;
	or.b32  	%r257, %r754, -2147483648;
	mov.b64 	%rd557, 0;
	mov.b32 	%r1286, 0;
$L__BB1_163:
	.pragma "nounroll";
	mul.wide.u32 	%rd306, %r1286, 4;
	mov.u64 	%rd307, __cudart_i2opi_f;
	add.s64 	%rd308, %rd307, %rd306;
	ld.global.nc.u32 	%r755, [%rd308];
	mad.wide.u32 	%rd309, %r755, %r257, %rd557;
	shr.u64 	%rd557, %rd309, 32;
	add.s64 	%rd310, %rd3, %rd306;
	st.local.u32 	[%rd310], %rd309;
	add.s32 	%r1286, %r1286, 1;
	setp.ne.s32 	%p129, %r1286, 6;
	@%p129 bra 	$L__BB1_163;
	shr.u32 	%r756, %r256, 23;
	st.local.u32 	[%rd3+24], %rd557;
	and.b32  	%r260, %r756, 31;
	and.b32  	%r757, %r756, 224;
	add.s32 	%r758, %r757, -128;
	shr.u32 	%r759, %r758, 5;
	mul.wide.u32 	%rd311, %r759, 4;
	sub.s64 	%rd86, %rd3, %rd311;
	ld.local.u32 	%r1287, [%rd86+24];
	ld.local.u32 	%r1288, [%rd86+20];
	setp.eq.s32 	%p130, %r260, 0;
	@%p130 bra 	$L__BB1_166;
	shf.l.wrap.b32 	%r1287, %r1288, %r1287, %r260;
	ld.local.u32 	%r760, [%rd86+16];
	shf.l.wrap.b32 	%r1288, %r760, %r1288, %r260;
$L__BB1_166:
	shr.u32 	%r761, %r1287, 30;
	shf.l.wrap.b32 	%r762, %r1288, %r1287, 2;
	shl.b32 	%r763, %r1288, 2;
	shr.u32 	%r764, %r762, 31;
	add.s32 	%r765, %r764, %r761;
	neg.s32 	%r766, %r765;
	setp.lt.s32 	%p131, %r256, 0;
	selp.b32 	%r1289, %r766, %r765, %p131;
	xor.b32  	%r767, %r762, %r256;
	shr.s32 	%r768, %r762, 31;
	xor.b32  	%r769, %r768, %r762;
	xor.b32  	%r770, %r768, %r763;
	cvt.u64.u32 	%rd312, %r769;
	shl.b64 	%rd313, %rd312, 32;
	cvt.u64.u32 	%rd314, %r770;
	or.b64  	%rd315, %rd313, %rd314;
	cvt.rn.f64.s64 	%fd25, %rd315;
	mul.f64 	%fd26, %fd25, 0d3BF921FB54442D19;
	cvt.rn.f32.f64 	%f830, %fd26;
	neg.f32 	%f831, %f830;
	setp.lt.s32 	%p132, %r767, 0;
	selp.f32 	%f1633, %f831, %f830, %p132;
$L__BB1_167:
	mul.f32 	%f833, %f15, %f172;
	sqrt.rn.f32 	%f834, %f165;
	mul.f32 	%f835, %f154, %f160;
	mul.rn.f32 	%f836, %f1633, %f1633;
	and.b32  	%r772, %r1289, 1;
	setp.eq.b32 	%p133, %r772, 1;
	selp.f32 	%f837, 0f3F800000, %f1633, %p133;
	fma.rn.f32 	%f838, %f836, %f837, 0f00000000;
	fma.rn.f32 	%f839, %f836, 0f37CBAC00, 0fBAB607ED;
	selp.f32 	%f840, %f839, 0fB94D4153, %p133;
	selp.f32 	%f841, 0f3D2AAABB, 0f3C0885E4, %p133;
	fma.rn.f32 	%f842, %f840, %f836, %f841;
	selp.f32 	%f843, 0fBEFFFFFF, 0fBE2AAAA8, %p133;
	fma.rn.f32 	%f844, %f842, %f836, %f843;
	fma.rn.f32 	%f845, %f844, %f838, %f837;
	and.b32  	%r773, %r1289, 2;
	setp.eq.s32 	%p134, %r773, 0;
	mov.f32 	%f846, 0f00000000;
	sub.f32 	%f847, %f846, %f845;
	selp.f32 	%f848, %f845, %f847, %p134;
	mul.f32 	%f849, %f15, %f848;
	mul.f32 	%f850, %f834, %f833;
	mul.f32 	%f851, %f849, 0f00000000;
	sub.f32 	%f852, %f850, %f851;
	mul.f32 	%f853, %f834, %f849;
	fma.rn.f32 	%f854, %f833, 0f00000000, %f853;
	mul.f32 	%f855, %f835, %f852;
	mul.f32 	%f856, %f164, %f854;
	sub.f32 	%f857, %f855, %f856;
	mul.f32 	%f858, %f835, %f854;
	fma.rn.f32 	%f859, %f164, %f852, %f858;
	mul.f32 	%f860, %f16, %f857;
	mul.f32 	%f861, %f17, %f859;
	sub.f32 	%f176, %f860, %f861;
	mul.f32 	%f862, %f17, %f857;
	fma.rn.f32 	%f177, %f16, %f859, %f862;
	add.f32 	%f178, %f147, %f22;
	add.f32 	%f179, %f148, %f23;
	mul.f32 	%f863, %f178, 0f40800000;
	mul.f32 	%f864, %f179, 0f00000000;
	sub.f32 	%f865, %f863, %f864;
	mul.f32 	%f866, %f179, 0f40800000;
	fma.rn.f32 	%f867, %f178, 0f00000000, %f866;
	abs.f32 	%f868, %f865;
	abs.f32 	%f869, %f867;
	add.f32 	%f870, %f868, %f869;
	rcp.rn.f32 	%f871, %f870;
	mul.f32 	%f872, %f149, %f871;
	mul.f32 	%f873, %f150, %f871;
	mul.f32 	%f874, %f865, %f871;
	mul.f32 	%f875, %f867, %f871;
	mul.f32 	%f876, %f875, %f875;
	fma.rn.f32 	%f877, %f874, %f874, %f876;
	rcp.rn.f32 	%f878, %f877;
	mul.f32 	%f879, %f873, %f875;
	fma.rn.f32 	%f880, %f872, %f874, %f879;
	mul.f32 	%f881, %f873, %f874;
	mul.f32 	%f882, %f872, %f875;
	sub.f32 	%f883, %f881, %f882;
	fma.rn.f32 	%f884, %f880, %f878, %f145;
	fma.rn.f32 	%f180, %f883, %f878, %f146;
	fma.rn.f32 	%f885, %f884, 0f3BBB989D, 0f3F000000;
	cvt.sat.f32.f32 	%f886, %f885;
	mov.f32 	%f887, 0f4B400001;
	mov.f32 	%f888, 0f437C0000;
	fma.rm.f32 	%f889, %f886, %f888, %f887;
	add.f32 	%f890, %f889, 0fCB40007F;
	neg.f32 	%f891, %f890;
	fma.rn.f32 	%f892, %f884, 0f3FB8AA3B, %f891;
	fma.rn.f32 	%f893, %f884, 0f32A57060, %f892;
	mov.b32 	%r774, %f889;
	shl.b32 	%r775, %r774, 23;
	mov.b32 	%f894, %r775;
	ex2.approx.ftz.f32 	%f895, %f893;
	mul.f32 	%f181, %f895, %f894;
	mul.f32 	%f896, %f180, 0f3F22F983;
	cvt.rni.s32.f32 	%r1297, %f896;
	cvt.rn.f32.s32 	%f897, %r1297;
	fma.rn.f32 	%f898, %f897, 0fBFC90FDA, %f180;
	fma.rn.f32 	%f899, %f897, 0fB3A22168, %f898;
	fma.rn.f32 	%f1635, %f897, 0fA7C234C5, %f899;
	abs.f32 	%f183, %f180;
	setp.ltu.f32 	%p135, %f183, 0f47CE4780;
	mov.u32 	%r1293, %r1297;
	mov.f32 	%f1634, %f1635;
	@%p135 bra 	$L__BB1_175;
	setp.eq.f32 	%p136, %f183, 0f7F800000;
	@%p136 bra 	$L__BB1_174;
	mov.b32 	%r270, %f180;
	shl.b32 	%r777, %r270, 8;
	or.b32  	%r271, %r777, -2147483648;
	mov.b64 	%rd558, 0;
	mov.b32 	%r1290, 0;
$L__BB1_170:
	.pragma "nounroll";
	mul.wide.u32 	%rd317, %r1290, 4;
	mov.u64 	%rd318, __cudart_i2opi_f;
	add.s64 	%rd319, %rd318, %rd317;
	ld.global.nc.u32 	%r778, [%rd319];
	mad.wide.u32 	%rd320, %r778, %r271, %rd558;
	shr.u64 	%rd558, %rd320, 32;
	add.s64 	%rd321, %rd6, %rd317;
	st.local.u32 	[%rd321], %rd320;
	add.s32 	%r1290, %r1290, 1;
	setp.ne.s32 	%p137, %r1290, 6;
	@%p137 bra 	$L__BB1_170;
	shr.u32 	%r779, %r270, 23;
	st.local.u32 	[%rd6+24], %rd558;
	and.b32  	%r274, %r779, 31;
	and.b32  	%r780, %r779, 224;
	add.s32 	%r781, %r780, -128;
	shr.u32 	%r782, %r781, 5;
	mul.wide.u32 	%rd322, %r782, 4;
	sub.s64 	%rd89, %rd6, %rd322;
	ld.local.u32 	%r1291, [%rd89+24];
	ld.local.u32 	%r1292, [%rd89+20];
	setp.eq.s32 	%p138, %r274, 0;
	@%p138 bra 	$L__BB1_173;
	shf.l.wrap.b32 	%r1291, %r1292, %r1291, %r274;
	ld.local.u32 	%r783, [%rd89+16];
	shf.l.wrap.b32 	%r1292, %r783, %r1292, %r274;
$L__BB1_173:
	shr.u32 	%r784, %r1291, 30;
	shf.l.wrap.b32 	%r785, %r1292, %r1291, 2;
	shl.b32 	%r786, %r1292, 2;
	shr.u32 	%r787, %r785, 31;
	add.s32 	%r788, %r787, %r784;
	neg.s32 	%r789, %r788;
	setp.lt.s32 	%p139, %r270, 0;
	selp.b32 	%r1293, %r789, %r788, %p139;
	xor.b32  	%r790, %r785, %r270;
	shr.s32 	%r791, %r785, 31;
	xor.b32  	%r792, %r791, %r785;
	xor.b32  	%r793, %r791, %r786;
	cvt.u64.u32 	%rd323, %r792;
	shl.b64 	%rd324, %rd323, 32;
	cvt.u64.u32 	%rd325, %r793;
	or.b64  	%rd326, %rd324, %rd325;
	cvt.rn.f64.s64 	%fd27, %rd326;
	mul.f64 	%fd28, %fd27, 0d3BF921FB54442D19;
	cvt.rn.f32.f64 	%f900, %fd28;
	neg.f32 	%f901, %f900;
	setp.lt.s32 	%p140, %r790, 0;
	selp.f32 	%f1634, %f901, %f900, %p140;
	bra.uni 	$L__BB1_175;
$L__BB1_174:
	mov.f32 	%f902, 0f00000000;
	mul.rn.f32 	%f1634, %f180, %f902;
	mov.b32 	%r1293, 0;
$L__BB1_175:
	add.s32 	%r795, %r1293, 1;
	mul.rn.f32 	%f903, %f1634, %f1634;
	and.b32  	%r796, %r1293, 1;
	setp.eq.b32 	%p142, %r796, 1;
	selp.f32 	%f904, %f1634, 0f3F800000, %p142;
	fma.rn.f32 	%f905, %f903, %f904, 0f00000000;
	fma.rn.f32 	%f906, %f903, 0f37CBAC00, 0fBAB607ED;
	selp.f32 	%f907, 0fB94D4153, %f906, %p142;
	selp.f32 	%f908, 0f3C0885E4, 0f3D2AAABB, %p142;
	fma.rn.f32 	%f909, %f907, %f903, %f908;
	selp.f32 	%f910, 0fBE2AAAA8, 0fBEFFFFFF, %p142;
	fma.rn.f32 	%f911, %f909, %f903, %f910;
	fma.rn.f32 	%f912, %f911, %f905, %f904;
	and.b32  	%r797, %r795, 2;
	setp.eq.s32 	%p143, %r797, 0;
	mov.f32 	%f913, 0f00000000;
	sub.f32 	%f914, %f913, %f912;
	selp.f32 	%f187, %f912, %f914, %p143;
	@%p135 bra 	$L__BB1_183;
	setp.eq.f32 	%p144, %f183, 0f7F800000;
	@%p144 bra 	$L__BB1_182;
	mov.b32 	%r283, %f180;
	shl.b32 	%r799, %r283, 8;
	or.b32  	%r284, %r799, -2147483648;
	mov.b64 	%rd559, 0;
	mov.b32 	%r1294, 0;
$L__BB1_178:
	.pragma "nounroll";
	mul.wide.u32 	%rd328, %r1294, 4;
	mov.u64 	%rd329, __cudart_i2opi_f;
	add.s64 	%rd330, %rd329, %rd328;
	ld.global.nc.u32 	%r800, [%rd330];
	mad.wide.u32 	%rd331, %r800, %r284, %rd559;
	shr.u64 	%rd559, %rd331, 32;
	add.s64 	%rd332, %rd5, %rd328;
	st.local.u32 	[%rd332], %rd331;
	add.s32 	%r1294, %r1294, 1;
	setp.ne.s32 	%p145, %r1294, 6;
	@%p145 bra 	$L__BB1_178;
	shr.u32 	%r801, %r283, 23;
	st.local.u32 	[%rd5+24], %rd559;
	and.b32  	%r287, %r801, 31;
	and.b32  	%r802, %r801, 224;
	add.s32 	%r803, %r802, -128;
	shr.u32 	%r804, %r803, 5;
	mul.wide.u32 	%rd333, %r804, 4;
	sub.s64 	%rd92, %rd5, %rd333;
	ld.local.u32 	%r1295, [%rd92+24];
	ld.local.u32 	%r1296, [%rd92+20];
	setp.eq.s32 	%p146, %r287, 0;
	@%p146 bra 	$L__BB1_181;
	shf.l.wrap.b32 	%r1295, %r1296, %r1295, %r287;
	ld.local.u32 	%r805, [%rd92+16];
	shf.l.wrap.b32 	%r1296, %r805, %r1296, %r287;
$L__BB1_181:
	shr.u32 	%r806, %r1295, 30;
	shf.l.wrap.b32 	%r807, %r1296, %r1295, 2;
	shl.b32 	%r808, %r1296, 2;
	shr.u32 	%r809, %r807, 31;
	add.s32 	%r810, %r809, %r806;
	neg.s32 	%r811, %r810;
	setp.lt.s32 	%p147, %r283, 0;
	selp.b32 	%r1297, %r811, %r810, %p147;
	xor.b32  	%r812, %r807, %r283;
	shr.s32 	%r813, %r807, 31;
	xor.b32  	%r814, %r813, %r807;
	xor.b32  	%r815, %r813, %r808;
	cvt.u64.u32 	%rd334, %r814;
	shl.b64 	%rd335, %rd334, 32;
	cvt.u64.u32 	%rd336, %r815;
	or.b64  	%rd337, %rd335, %rd336;
	cvt.rn.f64.s64 	%fd29, %rd337;
	mul.f64 	%fd30, %fd29, 0d3BF921FB54442D19;
	cvt.rn.f32.f64 	%f915, %fd30;
	neg.f32 	%f916, %f915;
	setp.lt.s32 	%p148, %r812, 0;
	selp.f32 	%f1635, %f916, %f915, %p148;
	bra.uni 	$L__BB1_183;
$L__BB1_182:
	mov.f32 	%f917, 0f00000000;
	mul.rn.f32 	%f1635, %f180, %f917;
	mov.b32 	%r1297, 0;
$L__BB1_183:
	mul.rn.f32 	%f918, %f1635, %f1635;
	and.b32  	%r817, %r1297, 1;
	setp.eq.b32 	%p149, %r817, 1;
	selp.f32 	%f919, 0f3F800000, %f1635, %p149;
	fma.rn.f32 	%f920, %f918, %f919, 0f00000000;
	fma.rn.f32 	%f921, %f918, 0f37CBAC00, 0fBAB607ED;
	selp.f32 	%f922, %f921, 0fB94D4153, %p149;
	selp.f32 	%f923, 0f3D2AAABB, 0f3C0885E4, %p149;
	fma.rn.f32 	%f924, %f922, %f918, %f923;
	selp.f32 	%f925, 0fBEFFFFFF, 0fBE2AAAA8, %p149;
	fma.rn.f32 	%f926, %f924, %f918, %f925;
	fma.rn.f32 	%f927, %f926, %f920, %f919;
	and.b32  	%r818, %r1297, 2;
	setp.eq.s32 	%p150, %r818, 0;
	mov.f32 	%f928, 0f00000000;
	sub.f32 	%f929, %f928, %f927;
	selp.f32 	%f930, %f927, %f929, %p150;
	mul.f32 	%f191, %f181, %f930;
	abs.f32 	%f931, %f178;
	abs.f32 	%f932, %f179;
	add.f32 	%f933, %f931, %f932;
	rcp.rn.f32 	%f934, %f933;
	mul.f32 	%f935, %f934, %f12;
	mul.f32 	%f936, %f934, 0f00000000;
	mul.f32 	%f937, %f178, %f934;
	mul.f32 	%f938, %f179, %f934;
	mul.f32 	%f939, %f938, %f938;
	fma.rn.f32 	%f940, %f937, %f937, %f939;
	rcp.rn.f32 	%f941, %f940;
	mul.f32 	%f942, %f937, %f935;
	fma.rn.f32 	%f943, %f936, %f938, %f942;
	mul.f32 	%f944, %f941, %f943;
	mul.f32 	%f945, %f936, %f937;
	mul.f32 	%f946, %f938, %f935;
	sub.f32 	%f947, %f945, %f946;
	mul.f32 	%f948, %f941, %f947;
	mul.f32 	%f949, %f948, %f948;
	fma.rn.f32 	%f950, %f944, %f944, %f949;
	sqrt.rn.f32 	%f192, %f950;
	abs.f32 	%f951, %f944;
	abs.f32 	%f952, %f948;
	setp.gt.f32 	%p151, %f952, %f951;
	selp.f32 	%f953, %f952, %f951, %p151;
	selp.f32 	%f954, %f951, %f952, %p151;
	div.rn.f32 	%f955, %f954, %f953;
	mul.f32 	%f956, %f955, %f955;
	fma.rn.f32 	%f957, %f956, 0f3B33710B, 0fBC807748;
	fma.rn.f32 	%f958, %f957, %f956, 0f3D2CDAB2;
	fma.rn.f32 	%f959, %f958, %f956, 0fBD992D10;
	fma.rn.f32 	%f960, %f959, %f956, 0f3DD9EA6C;
	fma.rn.f32 	%f961, %f960, %f956, 0fBE117CB1;
	fma.rn.f32 	%f962, %f961, %f956, 0f3E4CBCE0;
	fma.rn.f32 	%f963, %f962, %f956, 0fBEAAAA7D;
	mul.f32 	%f964, %f956, %f963;
	fma.rn.f32 	%f965, %f964, %f955, %f955;
	neg.f32 	%f966, %f965;
	fma.rn.f32 	%f967, 0f3F6EE581, 0f3FD774EB, %f966;
	selp.f32 	%f968, %f967, %f965, %p151;
	selp.f32 	%f969, 0f3F6EE581, 0f3FEEE581, %p151;
	selp.f32 	%f970, %f965, %f966, %p151;
	mov.b32 	%r819, %f944;
	fma.rn.f32 	%f971, %f969, 0f3FD774EB, %f970;
	setp.lt.s32 	%p152, %r819, 0;
	selp.f32 	%f972, %f971, %f968, %p152;
	add.f32 	%f973, %f951, %f952;
	setp.eq.f32 	%p153, %f953, 0f00000000;
	selp.f32 	%f974, 0f40490FDB, 0f00000000, %p152;
	setp.eq.f32 	%p154, %f951, %f952;
	selp.f32 	%f975, 0f4016CBE4, 0f3F490FDB, %p152;
	selp.f32 	%f976, %f975, %f972, %p154;
	selp.f32 	%f977, %f974, %f976, %p153;
	abs.f32 	%f978, %f973;
	setp.nan.f32 	%p155, %f978, %f978;
	copysign.f32 	%f979, %f948, %f977;
	selp.f32 	%f980, %f973, %f979, %p155;
	mul.f32 	%f193, %f980, 0f3F000000;
	mul.f32 	%f981, %f193, 0f3F22F983;
	cvt.rni.s32.f32 	%r1305, %f981;
	cvt.rn.f32.s32 	%f982, %r1305;
	fma.rn.f32 	%f983, %f982, 0fBFC90FDA, %f193;
	fma.rn.f32 	%f984, %f982, 0fB3A22168, %f983;
	fma.rn.f32 	%f1637, %f982, 0fA7C234C5, %f984;
	abs.f32 	%f195, %f193;
	setp.ltu.f32 	%p156, %f195, 0f47CE4780;
	mov.u32 	%r1301, %r1305;
	mov.f32 	%f1636, %f1637;
	@%p156 bra 	$L__BB1_191;
	setp.eq.f32 	%p157, %f195, 0f7F800000;
	@%p157 bra 	$L__BB1_190;
	mov.b32 	%r297, %f193;
	shl.b32 	%r821, %r297, 8;
	or.b32  	%r298, %r821, -2147483648;
	mov.b64 	%rd560, 0;
	mov.b32 	%r1298, 0;
$L__BB1_186:
	.pragma "nounroll";
	mul.wide.u32 	%rd339, %r1298, 4;
	mov.u64 	%rd340, __cudart_i2opi_f;
	add.s64 	%rd341, %rd340, %rd339;
	ld.global.nc.u32 	%r822, [%rd341];
	mad.wide.u32 	%rd342, %r822, %r298, %rd560;
	shr.u64 	%rd560, %rd342, 32;
	add.s64 	%rd343, %rd4, %rd339;
	st.local.u32 	[%rd343], %rd342;
	add.s32 	%r1298, %r1298, 1;
	setp.ne.s32 	%p158, %r1298, 6;
	@%p158 bra 	$L__BB1_186;
	shr.u32 	%r823, %r297, 23;
	st.local.u32 	[%rd4+24], %rd560;
	and.b32  	%r301, %r823, 31;
	and.b32  	%r824, %r823, 224;
	add.s32 	%r825, %r824, -128;
	shr.u32 	%r826, %r825, 5;
	mul.wide.u32 	%rd344, %r826, 4;
	sub.s64 	%rd95, %rd4, %rd344;
	ld.local.u32 	%r1299, [%rd95+24];
	ld.local.u32 	%r1300, [%rd95+20];
	setp.eq.s32 	%p159, %r301, 0;
	@%p159 bra 	$L__BB1_189;
	shf.l.wrap.b32 	%r1299, %r1300, %r1299, %r301;
	ld.local.u32 	%r827, [%rd95+16];
	shf.l.wrap.b32 	%r1300, %r827, %r1300, %r301;
$L__BB1_189:
	shr.u32 	%r828, %r1299, 30;
	shf.l.wrap.b32 	%r829, %r1300, %r1299, 2;
	shl.b32 	%r830, %r1300, 2;
	shr.u32 	%r831, %r829, 31;
	add.s32 	%r832, %r831, %r828;
	neg.s32 	%r833, %r832;
	setp.lt.s32 	%p160, %r297, 0;
	selp.b32 	%r1301, %r833, %r832, %p160;
	xor.b32  	%r834, %r829, %r297;
	shr.s32 	%r835, %r829, 31;
	xor.b32  	%r836, %r835, %r829;
	xor.b32  	%r837, %r835, %r830;
	cvt.u64.u32 	%rd345, %r836;
	shl.b64 	%rd346, %rd345, 32;
	cvt.u64.u32 	%rd347, %r837;
	or.b64  	%rd348, %rd346, %rd347;
	cvt.rn.f64.s64 	%fd31, %rd348;
	mul.f64 	%fd32, %fd31, 0d3BF921FB54442D19;
	cvt.rn.f32.f64 	%f985, %fd32;
	neg.f32 	%f986, %f985;
	setp.lt.s32 	%p161, %r834, 0;
	selp.f32 	%f1636, %f986, %f985, %p161;
	bra.uni 	$L__BB1_191;
$L__BB1_190:
	mov.f32 	%f987, 0f00000000;
	mul.rn.f32 	%f1636, %f193, %f987;
	mov.b32 	%r1301, 0;
$L__BB1_191:
	add.s32 	%r839, %r1301, 1;
	mul.rn.f32 	%f988, %f1636, %f1636;
	and.b32  	%r840, %r1301, 1;
	setp.eq.b32 	%p163, %r840, 1;
	selp.f32 	%f989, %f1636, 0f3F800000, %p163;
	fma.rn.f32 	%f990, %f988, %f989, 0f00000000;
	fma.rn.f32 	%f991, %f988, 0f37CBAC00, 0fBAB607ED;
	selp.f32 	%f992, 0fB94D4153, %f991, %p163;
	selp.f32 	%f993, 0f3C0885E4, 0f3D2AAABB, %p163;
	fma.rn.f32 	%f994, %f992, %f988, %f993;
	selp.f32 	%f995, 0fBE2AAAA8, 0fBEFFFFFF, %p163;
	fma.rn.f32 	%f996, %f994, %f988, %f995;
	fma.rn.f32 	%f997, %f996, %f990, %f989;
	and.b32  	%r841, %r839, 2;
	setp.eq.s32 	%p164, %r841, 0;
	mov.f32 	%f998, 0f00000000;
	sub.f32 	%f999, %f998, %f997;
	selp.f32 	%f199, %f997, %f999, %p164;
	@%p156 bra 	$L__BB1_199;
	setp.eq.f32 	%p165, %f195, 0f7F800000;
	@%p165 bra 	$L__BB1_198;
	mov.b32 	%r310, %f193;
	shl.b32 	%r843, %r310, 8;
	or.b32  	%r311, %r843, -2147483648;
	mov.b64 	%rd561, 0;
	mov.b32 	%r1302, 0;
$L__BB1_194:
	.pragma "nounroll";
	mul.wide.u32 	%rd350, %r1302, 4;
	mov.u64 	%rd351, __cudart_i2opi_f;
	add.s64 	%rd352, %rd351, %rd350;
	ld.global.nc.u32 	%r844, [%rd352];
	mad.wide.u32 	%rd353, %r844, %r311, %rd561;
	shr.u64 	%rd561, %rd353, 32;
	add.s64 	%rd354, %rd3, %rd350;
	st.local.u32 	[%rd354], %rd353;
	add.s32 	%r1302, %r1302, 1;
	setp.ne.s32 	%p166, %r1302, 6;
	@%p166 bra 	$L__BB1_194;
	shr.u32 	%r845, %r310, 23;
	st.local.u32 	[%rd3+24], %rd561;
	and.b32  	%r314, %r845, 31;
	and.b32  	%r846, %r845, 224;
	add.s32 	%r847, %r846, -128;
	shr.u32 	%r848, %r847, 5;
	mul.wide.u32 	%rd355, %r848, 4;
	sub.s64 	%rd98, %rd3, %rd355;
	ld.local.u32 	%r1303, [%rd98+24];
	ld.local.u32 	%r1304, [%rd98+20];
	setp.eq.s32 	%p167, %r314, 0;
	@%p167 bra 	$L__BB1_197;
	shf.l.wrap.b32 	%r1303, %r1304, %r1303, %r314;
	ld.local.u32 	%r849, [%rd98+16];
	shf.l.wrap.b32 	%r1304, %r849, %r1304, %r314;
$L__BB1_197:
	shr.u32 	%r850, %r1303, 30;
	shf.l.wrap.b32 	%r851, %r1304, %r1303, 2;
	shl.b32 	%r852, %r1304, 2;
	shr.u32 	%r853, %r851, 31;
	add.s32 	%r854, %r853, %r850;
	neg.s32 	%r855, %r854;
	setp.lt.s32 	%p168, %r310, 0;
	selp.b32 	%r1305, %r855, %r854, %p168;
	xor.b32  	%r856, %r851, %r310;
	shr.s32 	%r857, %r851, 31;
	xor.b32  	%r858, %r857, %r851;
	xor.b32  	%r859, %r857, %r852;
	cvt.u64.u32 	%rd356, %r858;
	shl.b64 	%rd357, %rd356, 32;
	cvt.u64.u32 	%rd358, %r859;
	or.b64  	%rd359, %rd357, %rd358;
	cvt.rn.f64.s64 	%fd33, %rd359;
	mul.f64 	%fd34, %fd33, 0d3BF921FB54442D19;
	cvt.rn.f32.f64 	%f1000, %fd34;
	neg.f32 	%f1001, %f1000;
	setp.lt.s32 	%p169, %r856, 0;
	selp.f32 	%f1637, %f1001, %f1000, %p169;
	bra.uni 	$L__BB1_199;
$L__BB1_198:
	mov.f32 	%f1002, 0f00000000;
	mul.rn.f32 	%f1637, %f193, %f1002;
	mov.b32 	%r1305, 0;
$L__BB1_199:
	mul.f32 	%f1003, %f15, %f199;
	sqrt.rn.f32 	%f1004, %f192;
	mul.f32 	%f1005, %f181, %f187;
	mul.rn.f32 	%f1006, %f1637, %f1637;
	and.b32  	%r861, %r1305, 1;
	setp.eq.b32 	%p170, %r861, 1;
	selp.f32 	%f1007, 0f3F800000, %f1637, %p170;
	fma.rn.f32 	%f1008, %f1006, %f1007, 0f00000000;
	fma.rn.f32 	%f1009, %f1006, 0f37CBAC00, 0fBAB607ED;
	selp.f32 	%f1010, %f1009, 0fB94D4153, %p170;
	selp.f32 	%f1011, 0f3D2AAABB, 0f3C0885E4, %p170;
	fma.rn.f32 	%f1012, %f1010, %f1006, %f1011;
	selp.f32 	%f1013, 0fBEFFFFFF, 0fBE2AAAA8, %p170;
	fma.rn.f32 	%f1014, %f1012, %f1006, %f1013;
	fma.rn.f32 	%f1015, %f1014, %f1008, %f1007;
	and.b32  	%r862, %r1305, 2;
	setp.eq.s32 	%p171, %r862, 0;
	mov.f32 	%f1016, 0f00000000;
	sub.f32 	%f1017, %f1016, %f1015;
	selp.f32 	%f1018, %f1015, %f1017, %p171;
	mul.f32 	%f1019, %f15, %f1018;
	mul.f32 	%f1020, %f1004, %f1003;
	mul.f32 	%f1021, %f1019, 0f00000000;
	sub.f32 	%f1022, %f1020, %f1021;
	mul.f32 	%f1023, %f1004, %f1019;
	fma.rn.f32 	%f1024, %f1003, 0f00000000, %f1023;
	mul.f32 	%f1025, %f1005, %f1022;
	mul.f32 	%f1026, %f191, %f1024;
	sub.f32 	%f1027, %f1025, %f1026;
	mul.f32 	%f1028, %f1005, %f1024;
	fma.rn.f32 	%f1029, %f191, %f1022, %f1028;
	mul.f32 	%f1030, %f20, %f1027;
	mul.f32 	%f1031, %f21, %f1029;
	sub.f32 	%f1032, %f1030, %f1031;
	mul.f32 	%f1033, %f21, %f1027;
	fma.rn.f32 	%f1034, %f20, %f1029, %f1033;
	add.f32 	%f1035, %f176, 0f00000000;
	add.f32 	%f203, %f1035, %f1032;
	add.f32 	%f1036, %f177, 0f00000000;
	add.f32 	%f204, %f1036, %f1034;
	add.f32 	%f205, %f147, %f26;
	add.f32 	%f206, %f148, %f27;
	mul.f32 	%f1037, %f205, 0f40800000;
	mul.f32 	%f1038, %f206, 0f00000000;
	sub.f32 	%f1039, %f1037, %f1038;
	mul.f32 	%f1040, %f206, 0f40800000;
	fma.rn.f32 	%f1041, %f205, 0f00000000, %f1040;
	abs.f32 	%f1042, %f1039;
	abs.f32 	%f1043, %f1041;
	add.f32 	%f1044, %f1042, %f1043;
	rcp.rn.f32 	%f1045, %f1044;
	mul.f32 	%f1046, %f149, %f1045;
	mul.f32 	%f1047, %f150, %f1045;
	mul.f32 	%f1048, %f1039, %f1045;
	mul.f32 	%f1049, %f1041, %f1045;
	mul.f32 	%f1050, %f1049, %f1049;
	fma.rn.f32 	%f1051, %f1048, %f1048, %f1050;
	rcp.rn.f32 	%f1052, %f1051;
	mul.f32 	%f1053, %f1047, %f1049;
	fma.rn.f32 	%f1054, %f1046, %f1048, %f1053;
	mul.f32 	%f1055, %f1047, %f1048;
	mul.f32 	%f1056, %f1046, %f1049;
	sub.f32 	%f1057, %f1055, %f1056;
	fma.rn.f32 	%f1058, %f1054, %f1052, %f145;
	fma.rn.f32 	%f207, %f1057, %f1052, %f146;
	fma.rn.f32 	%f1059, %f1058, 0f3BBB989D, 0f3F000000;
	cvt.sat.f32.f32 	%f1060, %f1059;
	mov.f32 	%f1061, 0f4B400001;
	mov.f32 	%f1062, 0f437C0000;
	fma.rm.f32 	%f1063, %f1060, %f1062, %f1061;
	add.f32 	%f1064, %f1063, 0fCB40007F;
	neg.f32 	%f1065, %f1064;
	fma.rn.f32 	%f1066, %f1058, 0f3FB8AA3B, %f1065;
	fma.rn.f32 	%f1067, %f1058, 0f32A57060, %f1066;
	mov.b32 	%r863, %f1063;
	shl.b32 	%r864, %r863, 23;
	mov.b32 	%f1068, %r864;
	ex2.approx.ftz.f32 	%f1069, %f1067;
	mul.f32 	%f208, %f1069, %f1068;
	mul.f32 	%f1070, %f207, 0f3F22F983;
	cvt.rni.s32.f32 	%r1313, %f1070;
	cvt.rn.f32.s32 	%f1071, %r1313;
	fma.rn.f32 	%f1072, %f1071, 0fBFC90FDA, %f207;
	fma.rn.f32 	%f1073, %f1071, 0fB3A22168, %f1072;
	fma.rn.f32 	%f1639, %f1071, 0fA7C234C5, %f1073;
	abs.f32 	%f210, %f207;
	setp.ltu.f32 	%p172, %f210, 0f47CE4780;
	mov.u32 	%r1309, %r1313;
	mov.f32 	%f1638, %f1639;
	@%p172 bra 	$L__BB1_207;
	setp.eq.f32 	%p173, %f210, 0f7F800000;
	@%p173 bra 	$L__BB1_206;
	mov.b32 	%r324, %f207;
	shl.b32 	%r866, %r324, 8;
	or.b32  	%r325, %r866, -2147483648;
	mov.b64 	%rd562, 0;
	mov.b32 	%r1306, 0;
$L__BB1_202:
	.pragma "nounroll";
	mul.wide.u32 	%rd361, %r1306, 4;
	mov.u64 	%rd362, __cudart_i2opi_f;
	add.s64 	%rd363, %rd362, %rd361;
	ld.global.nc.u32 	%r867, [%rd363];
	mad.wide.u32 	%rd364, %r867, %r325, %rd562;
	shr.u64 	%rd562, %rd364, 32;
	add.s64 	%rd365, %rd6, %rd361;
	st.local.u32 	[%rd365], %rd364;
	add.s32 	%r1306, %r1306, 1;
	setp.ne.s32 	%p174, %r1306, 6;
	@%p174 bra 	$L__BB1_202;
	shr.u32 	%r868, %r324, 23;
	st.local.u32 	[%rd6+24], %rd562;
	and.b32  	%r328, %r868, 31;
	and.b32  	%r869, %r868, 224;
	add.s32 	%r870, %r869, -128;
	shr.u32 	%r871, %r870, 5;
	mul.wide.u32 	%rd366, %r871, 4;
	sub.s64 	%rd101, %rd6, %rd366;
	ld.local.u32 	%r1307, [%rd101+24];
	ld.local.u32 	%r1308, [%rd101+20];
	setp.eq.s32 	%p175, %r328, 0;
	@%p175 bra 	$L__BB1_205;
	shf.l.wrap.b32 	%r1307, %r1308, %r1307, %r328;
	ld.local.u32 	%r872, [%rd101+16];
	shf.l.wrap.b32 	%r1308, %r872, %r1308, %r328;
$L__BB1_205:
	shr.u32 	%r873, %r1307, 30;
	shf.l.wrap.b32 	%r874, %r1308, %r1307, 2;
	shl.b32 	%r875, %r1308, 2;
	shr.u32 	%r876, %r874, 31;
	add.s32 	%r877, %r876, %r873;
	neg.s32 	%r878, %r877;
	setp.lt.s32 	%p176, %r324, 0;
	selp.b32 	%r1309, %r878, %r877, %p176;
	xor.b32  	%r879, %r874, %r324;
	shr.s32 	%r880, %r874, 31;
	xor.b32  	%r881, %r880, %r874;
	xor.b32  	%r882, %r880, %r875;
	cvt.u64.u32 	%rd367, %r881;
	shl.b64 	%rd368, %rd367, 32;
	cvt.u64.u32 	%rd369, %r882;
	or.b64  	%rd370, %rd368, %rd369;
	cvt.rn.f64.s64 	%fd35, %rd370;
	mul.f64 	%fd36, %fd35, 0d3BF921FB54442D19;
	cvt.rn.f32.f64 	%f1074, %fd36;
	neg.f32 	%f1075, %f1074;
	setp.lt.s32 	%p177, %r879, 0;
	selp.f32 	%f1638, %f1075, %f1074, %p177;
	bra.uni 	$L__BB1_207;
$L__BB1_206:
	mov.f32 	%f1076, 0f00000000;
	mul.rn.f32 	%f1638, %f207, %f1076;
	mov.b32 	%r1309, 0;
$L__BB1_207:
	add.s32 	%r884, %r1309, 1;
	mul.rn.f32 	%f1077, %f1638, %f1638;
	and.b32  	%r885, %r1309, 1;
	setp.eq.b32 	%p179, %r885, 1;
	selp.f32 	%f1078, %f1638, 0f3F800000, %p179;
	fma.rn.f32 	%f1079, %f1077, %f1078, 0f00000000;
	fma.rn.f32 	%f1080, %f1077, 0f37CBAC00, 0fBAB607ED;
	selp.f32 	%f1081, 0fB94D4153, %f1080, %p179;
	selp.f32 	%f1082, 0f3C0885E4, 0f3D2AAABB, %p179;
	fma.rn.f32 	%f1083, %f1081, %f1077, %f1082;
	selp.f32 	%f1084, 0fBE2AAAA8, 0fBEFFFFFF, %p179;
	fma.rn.f32 	%f1085, %f1083, %f1077, %f1084;
	fma.rn.f32 	%f1086, %f1085, %f1079, %f1078;
	and.b32  	%r886, %r884, 2;
	setp.eq.s32 	%p180, %r886, 0;
	mov.f32 	%f1087, 0f00000000;
	sub.f32 	%f1088, %f1087, %f1086;
	selp.f32 	%f214, %f1086, %f1088, %p180;
	@%p172 bra 	$L__BB1_215;
	setp.eq.f32 	%p181, %f210, 0f7F800000;
	@%p181 bra 	$L__BB1_214;
	mov.b32 	%r337, %f207;
	shl.b32 	%r888, %r337, 8;
	or.b32  	%r338, %r888, -2147483648;
	mov.b64 	%rd563, 0;
	mov.b32 	%r1310, 0;
$L__BB1_210:
	.pragma "nounroll";
	mul.wide.u32 	%rd372, %r1310, 4;
	mov.u64 	%rd373, __cudart_i2opi_f;
	add.s64 	%rd374, %rd373, %rd372;
	ld.global.nc.u32 	%r889, [%rd374];
	mad.wide.u32 	%rd375, %r889, %r338, %rd563;
	shr.u64 	%rd563, %rd375, 32;
	add.s64 	%rd376, %rd5, %rd372;
	st.local.u32 	[%rd376], %rd375;
	add.s32 	%r1310, %r1310, 1;
	setp.ne.s32 	%p182, %r1310, 6;
	@%p182 bra 	$L__BB1_210;
	shr.u32 	%r890, %r337, 23;
	st.local.u32 	[%rd5+24], %rd563;
	and.b32  	%r341, %r890, 31;
	and.b32  	%r891, %r890, 224;
	add.s32 	%r892, %r891, -128;
	shr.u32 	%r893, %r892, 5;
	mul.wide.u32 	%rd377, %r893, 4;
	sub.s64 	%rd104, %rd5, %rd377;
	ld.local.u32 	%r1311, [%rd104+24];
	ld.local.u32 	%r1312, [%rd104+20];
	setp.eq.s32 	%p183, %r341, 0;
	@%p183 bra 	$L__BB1_213;
	shf.l.wrap.b32 	%r1311, %r1312, %r1311, %r341;
	ld.local.u32 	%r894, [%rd104+16];
	shf.l.wrap.b32 	%r1312, %r894, %r1312, %r341;
$L__BB1_213:
	shr.u32 	%r895, %r1311, 30;
	shf.l.wrap.b32 	%r896, %r1312, %r1311, 2;
	shl.b32 	%r897, %r1312, 2;
	shr.u32 	%r898, %r896, 31;
	add.s32 	%r899, %r898, %r895;
	neg.s32 	%r900, %r899;
	setp.lt.s32 	%p184, %r337, 0;
	selp.b32 	%r1313, %r900, %r899, %p184;
	xor.b32  	%r901, %r896, %r337;
	shr.s32 	%r902, %r896, 31;
	xor.b32  	%r903, %r902, %r896;
	xor.b32  	%r904, %r902, %r897;
	cvt.u64.u32 	%rd378, %r903;
	shl.b64 	%rd379, %rd378, 32;
	cvt.u64.u32 	%rd380, %r904;
	or.b64  	%rd381, %rd379, %rd380;
	cvt.rn.f64.s64 	%fd37, %rd381;
	mul.f64 	%fd38, %fd37, 0d3BF921FB54442D19;
	cvt.rn.f32.f64 	%f1089, %fd38;
	neg.f32 	%f1090, %f1089;
	setp.lt.s32 	%p185, %r901, 0;
	selp.f32 	%f1639, %f1090, %f1089, %p185;
	bra.uni 	$L__BB1_215;
$L__BB1_214:
	mov.f32 	%f1091, 0f00000000;
	mul.rn.f32 	%f1639, %f207, %f1091;
	mov.b32 	%r1313, 0;
$L__BB1_215:
	mul.rn.f32 	%f1092, %f1639, %f1639;
	and.b32  	%r906, %r1313, 1;
	setp.eq.b32 	%p186, %r906, 1;
	selp.f32 	%f1093, 0f3F800000, %f1639, %p186;
	fma.rn.f32 	%f1094, %f1092, %f1093, 0f00000000;
	fma.rn.f32 	%f1095, %f1092, 0f37CBAC00, 0fBAB607ED;
	selp.f32 	%f1096, %f1095, 0fB94D4153, %p186;
	selp.f32 	%f1097, 0f3D2AAABB, 0f3C0885E4, %p186;
	fma.rn.f32 	%f1098, %f1096, %f1092, %f1097;
	selp.f32 	%f1099, 0fBEFFFFFF, 0fBE2AAAA8, %p186;
	fma.rn.f32 	%f1100, %f1098, %f1092, %f1099;
	fma.rn.f32 	%f1101, %f1100, %f1094, %f1093;
	and.b32  	%r907, %r1313, 2;
	setp.eq.s32 	%p187, %r907, 0;
	mov.f32 	%f1102, 0f00000000;
	sub.f32 	%f1103, %f1102, %f1101;
	selp.f32 	%f1104, %f1101, %f1103, %p187;
	mul.f32 	%f218, %f208, %f1104;
	abs.f32 	%f1105, %f205;
	abs.f32 	%f1106, %f206;
	add.f32 	%f1107, %f1105, %f1106;
	rcp.rn.f32 	%f1108, %f1107;
	mul.f32 	%f1109, %f1108, %f12;
	mul.f32 	%f1110, %f1108, 0f00000000;
	mul.f32 	%f1111, %f205, %f1108;
	mul.f32 	%f1112, %f206, %f1108;
	mul.f32 	%f1113, %f1112, %f1112;
	fma.rn.f32 	%f1114, %f1111, %f1111, %f1113;
	rcp.rn.f32 	%f1115, %f1114;
	mul.f32 	%f1116, %f1111, %f1109;
	fma.rn.f32 	%f1117, %f1110, %f1112, %f1116;
	mul.f32 	%f1118, %f1115, %f1117;
	mul.f32 	%f1119, %f1110, %f1111;
	mul.f32 	%f1120, %f1112, %f1109;
	sub.f32 	%f1121, %f1119, %f1120;
	mul.f32 	%f1122, %f1115, %f1121;
	mul.f32 	%f1123, %f1122, %f1122;
	fma.rn.f32 	%f1124, %f1118, %f1118, %f1123;
	sqrt.rn.f32 	%f219, %f1124;
	abs.f32 	%f1125, %f1118;
	abs.f32 	%f1126, %f1122;
	setp.gt.f32 	%p188, %f1126, %f1125;
	selp.f32 	%f1127, %f1126, %f1125, %p188;
	selp.f32 	%f1128, %f1125, %f1126, %p188;
	div.rn.f32 	%f1129, %f1128, %f1127;
	mul.f32 	%f1130, %f1129, %f1129;
	fma.rn.f32 	%f1131, %f1130, 0f3B33710B, 0fBC807748;
	fma.rn.f32 	%f1132, %f1131, %f1130, 0f3D2CDAB2;
	fma.rn.f32 	%f1133, %f1132, %f1130, 0fBD992D10;
	fma.rn.f32 	%f1134, %f1133, %f1130, 0f3DD9EA6C;
	fma.rn.f32 	%f1135, %f1134, %f1130, 0fBE117CB1;
	fma.rn.f32 	%f1136, %f1135, %f1130, 0f3E4CBCE0;
	fma.rn.f32 	%f1137, %f1136, %f1130, 0fBEAAAA7D;
	mul.f32 	%f1138, %f1130, %f1137;
	fma.rn.f32 	%f1139, %f1138, %f1129, %f1129;
	neg.f32 	%f1140, %f1139;
	fma.rn.f32 	%f1141, 0f3F6EE581, 0f3FD774EB, %f1140;
	selp.f32 	%f1142, %f1141, %f1139, %p188;
	selp.f32 	%f1143, 0f3F6EE581, 0f3FEEE581, %p188;
	selp.f32 	%f1144, %f1139, %f1140, %p188;
	mov.b32 	%r908, %f1118;
	fma.rn.f32 	%f1145, %f1143, 0f3FD774EB, %f1144;
	setp.lt.s32 	%p189, %r908, 0;
	selp.f32 	%f1146, %f1145, %f1142, %p189;
	add.f32 	%f1147, %f1125, %f1126;
	setp.eq.f32 	%p190, %f1127, 0f00000000;
	selp.f32 	%f1148, 0f40490FDB, 0f00000000, %p189;
	setp.eq.f32 	%p191, %f1125, %f1126;
	selp.f32 	%f1149, 0f4016CBE4, 0f3F490FDB, %p189;
	selp.f32 	%f1150, %f1149, %f1146, %p191;
	selp.f32 	%f1151, %f1148, %f1150, %p190;
	abs.f32 	%f1152, %f1147;
	setp.nan.f32 	%p192, %f1152, %f1152;
	copysign.f32 	%f1153, %f1122, %f1151;
	selp.f32 	%f1154, %f1147, %f1153, %p192;
	mul.f32 	%f220, %f1154, 0f3F000000;
	mul.f32 	%f1155, %f220, 0f3F22F983;
	cvt.rni.s32.f32 	%r1321, %f1155;
	cvt.rn.f32.s32 	%f1156, %r1321;
	fma.rn.f32 	%f1157, %f1156, 0fBFC90FDA, %f220;
	fma.rn.f32 	%f1158, %f1156, 0fB3A22168, %f1157;
	fma.rn.f32 	%f1641, %f1156, 0fA7C234C5, %f1158;
	abs.f32 	%f222, %f220;
	setp.ltu.f32 	%p193, %f222, 0f47CE4780;
	mov.u32 	%r1317, %r1321;
	mov.f32 	%f1640, %f1641;
	@%p193 bra 	$L__BB1_223;
	setp.eq.f32 	%p194, %f222, 0f7F800000;
	@%p194 bra 	$L__BB1_222;
	mov.b32 	%r351, %f220;
	shl.b32 	%r910, %r351, 8;
	or.b32  	%r352, %r910, -2147483648;
	mov.b64 	%rd564, 0;
	mov.b32 	%r1314, 0;
$L__BB1_218:
	.pragma "nounroll";
	mul.wide.u32 	%rd383, %r1314, 4;
	mov.u64 	%rd384, __cudart_i2opi_f;
	add.s64 	%rd385, %rd384, %rd383;
	ld.global.nc.u32 	%r911, [%rd385];
	mad.wide.u32 	%rd386, %r911, %r352, %rd564;
	shr.u64 	%rd564, %rd386, 32;
	add.s64 	%rd387, %rd4, %rd383;
	st.local.u32 	[%rd387], %rd386;
	add.s32 	%r1314, %r1314, 1;
	setp.ne.s32 	%p195, %r1314, 6;
	@%p195 bra 	$L__BB1_218;
	shr.u32 	%r912, %r351, 23;
	st.local.u32 	[%rd4+24], %rd564;
	and.b32  	%r355, %r912, 31;
	and.b32  	%r913, %r912, 224;
	add.s32 	%r914, %r913, -128;
	shr.u32 	%r915, %r914, 5;
	mul.wide.u32 	%rd388, %r915, 4;
	sub.s64 	%rd107, %rd4, %rd388;
	ld.local.u32 	%r1315, [%rd107+24];
	ld.local.u32 	%r1316, [%rd107+20];
	setp.eq.s32 	%p196, %r355, 0;
	@%p196 bra 	$L__BB1_221;
	shf.l.wrap.b32 	%r1315, %r1316, %r1315, %r355;
	ld.local.u32 	%r916, [%rd107+16];
	shf.l.wrap.b32 	%r1316, %r916, %r1316, %r355;
$L__BB1_221:
	shr.u32 	%r917, %r1315, 30;
	shf.l.wrap.b32 	%r918, %r1316, %r1315, 2;
	shl.b32 	%r919, %r1316, 2;
	shr.u32 	%r920, %r918, 31;
	add.s32 	%r921, %r920, %r917;
	neg.s32 	%r922, %r921;
	setp.lt.s32 	%p197, %r351, 0;
	selp.b32 	%r1317, %r922, %r921, %p197;
	xor.b32  	%r923, %r918, %r351;
	shr.s32 	%r924, %r918, 31;
	xor.b32  	%r925, %r924, %r918;
	xor.b32  	%r926, %r924, %r919;
	cvt.u64.u32 	%rd389, %r925;
	shl.b64 	%rd390, %rd389, 32;
	cvt.u64.u32 	%rd391, %r926;
	or.b64  	%rd392, %rd390, %rd391;
	cvt.rn.f64.s64 	%fd39, %rd392;
	mul.f64 	%fd40, %fd39, 0d3BF921FB54442D19;
	cvt.rn.f32.f64 	%f1159, %fd40;
	neg.f32 	%f1160, %f1159;
	setp.lt.s32 	%p198, %r923, 0;
	selp.f32 	%f1640, %f1160, %f1159, %p198;
	bra.uni 	$L__BB1_223;
$L__BB1_222:
	mov.f32 	%f1161, 0f00000000;
	mul.rn.f32 	%f1640, %f220, %f1161;
	mov.b32 	%r1317, 0;
$L__BB1_223:
	add.s32 	%r928, %r1317, 1;
	mul.rn.f32 	%f1162, %f1640, %f1640;
	and.b32  	%r929, %r1317, 1;
	setp.eq.b32 	%p200, %r929, 1;
	selp.f32 	%f1163, %f1640, 0f3F800000, %p200;
	fma.rn.f32 	%f1164, %f1162, %f1163, 0f00000000;
	fma.rn.f32 	%f1165, %f1162, 0f37CBAC00, 0fBAB607ED;
	selp.f32 	%f1166, 0fB94D4153, %f1165, %p200;
	selp.f32 	%f1167, 0f3C0885E4, 0f3D2AAABB, %p200;
	fma.rn.f32 	%f1168, %f1166, %f1162, %f1167;
	selp.f32 	%f1169, 0fBE2AAAA8, 0fBEFFFFFF, %p200;
	fma.rn.f32 	%f1170, %f1168, %f1162, %f1169;
	fma.rn.f32 	%f1171, %f1170, %f1164, %f1163;
	and.b32  	%r930, %r928, 2;
	setp.eq.s32 	%p201, %r930, 0;
	mov.f32 	%f1172, 0f00000000;
	sub.f32 	%f1173, %f1172, %f1171;
	selp.f32 	%f226, %f1171, %f1173, %p201;
	@%p193 bra 	$L__BB1_231;
	setp.eq.f32 	%p202, %f222, 0f7F800000;
	@%p202 bra 	$L__BB1_230;
	mov.b32 	%r364, %f220;
	shl.b32 	%r932, %r364, 8;
	or.b32  	%r365, %r932, -2147483648;
	mov.b64 	%rd565, 0;
	mov.b32 	%r1318, 0;
$L__BB1_226:
	.pragma "nounroll";
	mul.wide.u32 	%rd394, %r1318, 4;
	mov.u64 	%rd395, __cudart_i2opi_f;
	add.s64 	%rd396, %rd395, %rd394;
	ld.global.nc.u32 	%r933, [%rd396];
	mad.wide.u32 	%rd397, %r933, %r365, %rd565;
	shr.u64 	%rd565, %rd397, 32;
	add.s64 	%rd398, %rd3, %rd394;
	st.local.u32 	[%rd398], %rd397;
	add.s32 	%r1318, %r1318, 1;
	setp.ne.s32 	%p203, %r1318, 6;
	@%p203 bra 	$L__BB1_226;
	shr.u32 	%r934, %r364, 23;
	st.local.u32 	[%rd3+24], %rd565;
	and.b32  	%r368, %r934, 31;
	and.b32  	%r935, %r934, 224;
	add.s32 	%r936, %r935, -128;
	shr.u32 	%r937, %r936, 5;
	mul.wide.u32 	%rd399, %r937, 4;
	sub.s64 	%rd110, %rd3, %rd399;
	ld.local.u32 	%r1319, [%rd110+24];
	ld.local.u32 	%r1320, [%rd110+20];
	setp.eq.s32 	%p204, %r368, 0;
	@%p204 bra 	$L__BB1_229;
	shf.l.wrap.b32 	%r1319, %r1320, %r1319, %r368;
	ld.local.u32 	%r938, [%rd110+16];
	shf.l.wrap.b32 	%r1320, %r938, %r1320, %r368;
$L__BB1_229:
	shr.u32 	%r939, %r1319, 30;
	shf.l.wrap.b32 	%r940, %r1320, %r1319, 2;
	shl.b32 	%r941, %r1320, 2;
	shr.u32 	%r942, %r940, 31;
	add.s32 	%r943, %r942, %r939;
	neg.s32 	%r944, %r943;
	setp.lt.s32 	%p205, %r364, 0;
	selp.b32 	%r1321, %r944, %r943, %p205;
	xor.b32  	%r945, %r940, %r364;
	shr.s32 	%r946, %r940, 31;
	xor.b32  	%r947, %r946, %r940;
	xor.b32  	%r948, %r946, %r941;
	cvt.u64.u32 	%rd400, %r947;
	shl.b64 	%rd401, %rd400, 32;
	cvt.u64.u32 	%rd402, %r948;
	or.b64  	%rd403, %rd401, %rd402;
	cvt.rn.f64.s64 	%fd41, %rd403;
	mul.f64 	%fd42, %fd41, 0d3BF921FB54442D19;
	cvt.rn.f32.f64 	%f1174, %fd42;
	neg.f32 	%f1175, %f1174;
	setp.lt.s32 	%p206, %r945, 0;
	selp.f32 	%f1641, %f1175, %f1174, %p206;
	bra.uni 	$L__BB1_231;
$L__BB1_230:
	mov.f32 	%f1176, 0f00000000;
	mul.rn.f32 	%f1641, %f220, %f1176;
	mov.b32 	%r1321, 0;
$L__BB1_231:
	mul.f32 	%f1177, %f15, %f226;
	sqrt.rn.f32 	%f1178, %f219;
	mul.f32 	%f1179, %f208, %f214;
	mul.rn.f32 	%f1180, %f1641, %f1641;
	and.b32  	%r950, %r1321, 1;
	setp.eq.b32 	%p207, %r950, 1;
	selp.f32 	%f1181, 0f3F800000, %f1641, %p207;
	fma.rn.f32 	%f1182, %f1180, %f1181, 0f00000000;
	fma.rn.f32 	%f1183, %f1180, 0f37CBAC00, 0fBAB607ED;
	selp.f32 	%f1184, %f1183, 0fB94D4153, %p207;
	selp.f32 	%f1185, 0f3D2AAABB, 0f3C0885E4, %p207;
	fma.rn.f32 	%f1186, %f1184, %f1180, %f1185;
	selp.f32 	%f1187, 0fBEFFFFFF, 0fBE2AAAA8, %p207;
	fma.rn.f32 	%f1188, %f1186, %f1180, %f1187;
	fma.rn.f32 	%f1189, %f1188, %f1182, %f1181;
	and.b32  	%r951, %r1321, 2;
	setp.eq.s32 	%p208, %r951, 0;
	mov.f32 	%f1190, 0f00000000;
	sub.f32 	%f1191, %f1190, %f1189;
	selp.f32 	%f1192, %f1189, %f1191, %p208;
	mul.f32 	%f1193, %f15, %f1192;
	mul.f32 	%f1194, %f1178, %f1177;
	mul.f32 	%f1195, %f1193, 0f00000000;
	sub.f32 	%f1196, %f1194, %f1195;
	mul.f32 	%f1197, %f1178, %f1193;
	fma.rn.f32 	%f1198, %f1177, 0f00000000, %f1197;
	mul.f32 	%f1199, %f1179, %f1196;
	mul.f32 	%f1200, %f218, %f1198;
	sub.f32 	%f1201, %f1199, %f1200;
	mul.f32 	%f1202, %f1179, %f1198;
	fma.rn.f32 	%f1203, %f218, %f1196, %f1202;
	mul.f32 	%f1204, %f24, %f1201;
	mul.f32 	%f1205, %f25, %f1203;
	sub.f32 	%f1206, %f1204, %f1205;
	mul.f32 	%f1207, %f25, %f1201;
	fma.rn.f32 	%f1208, %f24, %f1203, %f1207;
	add.f32 	%f230, %f203, %f1206;
	add.f32 	%f231, %f204, %f1208;
	add.f32 	%f232, %f147, %f30;
	add.f32 	%f233, %f148, %f31;
	mul.f32 	%f1209, %f232, 0f40800000;
	mul.f32 	%f1210, %f233, 0f00000000;
	sub.f32 	%f1211, %f1209, %f1210;
	mul.f32 	%f1212, %f233, 0f40800000;
	fma.rn.f32 	%f1213, %f232, 0f00000000, %f1212;
	abs.f32 	%f1214, %f1211;
	abs.f32 	%f1215, %f1213;
	add.f32 	%f1216, %f1214, %f1215;
	rcp.rn.f32 	%f1217, %f1216;
	mul.f32 	%f1218, %f149, %f1217;
	mul.f32 	%f1219, %f150, %f1217;
	mul.f32 	%f1220, %f1211, %f1217;
	mul.f32 	%f1221, %f1213, %f1217;
	mul.f32 	%f1222, %f1221, %f1221;
	fma.rn.f32 	%f1223, %f1220, %f1220, %f1222;
	rcp.rn.f32 	%f1224, %f1223;
	mul.f32 	%f1225, %f1219, %f1221;
	fma.rn.f32 	%f1226, %f1218, %f1220, %f1225;
	mul.f32 	%f1227, %f1219, %f1220;
	mul.f32 	%f1228, %f1218, %f1221;
	sub.f32 	%f1229, %f1227, %f1228;
	fma.rn.f32 	%f1230, %f1226, %f1224, %f145;
	fma.rn.f32 	%f234, %f1229, %f1224, %f146;
	fma.rn.f32 	%f1231, %f1230, 0f3BBB989D, 0f3F000000;
	cvt.sat.f32.f32 	%f1232, %f1231;
	mov.f32 	%f1233, 0f4B400001;
	mov.f32 	%f1234, 0f437C0000;
	fma.rm.f32 	%f1235, %f1232, %f1234, %f1233;
	add.f32 	%f1236, %f1235, 0fCB40007F;
	neg.f32 	%f1237, %f1236;
	fma.rn.f32 	%f1238, %f1230, 0f3FB8AA3B, %f1237;
	fma.rn.f32 	%f1239, %f1230, 0f32A57060, %f1238;
	mov.b32 	%r952, %f1235;
	shl.b32 	%r953, %r952, 23;
	mov.b32 	%f1240, %r953;
	ex2.approx.ftz.f32 	%f1241, %f1239;
	mul.f32 	%f235, %f1241, %f1240;
	mul.f32 	%f1242, %f234, 0f3F22F983;
	cvt.rni.s32.f32 	%r1329, %f1242;
	cvt.rn.f32.s32 	%f1243, %r1329;
	fma.rn.f32 	%f1244, %f1243, 0fBFC90FDA, %f234;
	fma.rn.f32 	%f1245, %f1243, 0fB3A22168, %f1244;
	fma.rn.f32 	%f1643, %f1243, 0fA7C234C5, %f1245;
	abs.f32 	%f237, %f234;
	setp.ltu.f32 	%p209, %f237, 0f47CE4780;
	mov.u32 	%r1325, %r1329;
	mov.f32 	%f1642, %f1643;
	@%p209 bra 	$L__BB1_239;
	setp.eq.f32 	%p210, %f237, 0f7F800000;
	@%p210 bra 	$L__BB1_238;
	mov.b32 	%r378, %f234;
	shl.b32 	%r955, %r378, 8;
	or.b32  	%r379, %r955, -2147483648;
	mov.b64 	%rd566, 0;
	mov.b32 	%r1322, 0;
$L__BB1_234:
	.pragma "nounroll";
	mul.wide.u32 	%rd405, %r1322, 4;
	mov.u64 	%rd406, __cudart_i2opi_f;
	add.s64 	%rd407, %rd406, %rd405;
	ld.global.nc.u32 	%r956, [%rd407];
	mad.wide.u32 	%rd408, %r956, %r379, %rd566;
	shr.u64 	%rd566, %rd408, 32;
	add.s64 	%rd409, %rd6, %rd405;
	st.local.u32 	[%rd409], %rd408;
	add.s32 	%r1322, %r1322, 1;
	setp.ne.s32 	%p211, %r1322, 6;
	@%p211 bra 	$L__BB1_234;
	shr.u32 	%r957, %r378, 23;
	st.local.u32 	[%rd6+24], %rd566;
	and.b32  	%r382, %r957, 31;
	and.b32  	%r958, %r957, 224;
	add.s32 	%r959, %r958, -128;
	shr.u32 	%r960, %r959, 5;
	mul.wide.u32 	%rd410, %r960, 4;
	sub.s64 	%rd113, %rd6, %rd410;
	ld.local.u32 	%r1323, [%rd113+24];
	ld.local.u32 	%r1324, [%rd113+20];
	setp.eq.s32 	%p212, %r382, 0;
	@%p212 bra 	$L__BB1_237;
	shf.l.wrap.b32 	%r1323, %r1324, %r1323, %r382;
	ld.local.u32 	%r961, [%rd113+16];
	shf.l.wrap.b32 	%r1324, %r961, %r1324, %r382;
$L__BB1_237:
	shr.u32 	%r962, %r1323, 30;
	shf.l.wrap.b32 	%r963, %r1324, %r1323, 2;
	shl.b32 	%r964, %r1324, 2;
	shr.u32 	%r965, %r963, 31;
	add.s32 	%r966, %r965, %r962;
	neg.s32 	%r967, %r966;
	setp.lt.s32 	%p213, %r378, 0;
	selp.b32 	%r1325, %r967, %r966, %p213;
	xor.b32  	%r968, %r963, %r378;
	shr.s32 	%r969, %r963, 31;
	xor.b32  	%r970, %r969, %r963;
	xor.b32  	%r971, %r969, %r964;
	cvt.u64.u32 	%rd411, %r970;
	shl.b64 	%rd412, %rd411, 32;
	cvt.u64.u32 	%rd413, %r971;
	or.b64  	%rd414, %rd412, %rd413;
	cvt.rn.f64.s64 	%fd43, %rd414;
	mul.f64 	%fd44, %fd43, 0d3BF921FB54442D19;
	cvt.rn.f32.f64 	%f1246, %fd44;
	neg.f32 	%f1247, %f1246;
	setp.lt.s32 	%p214, %r968, 0;
	selp.f32 	%f1642, %f1247, %f1246, %p214;
	bra.uni 	$L__BB1_239;
$L__BB1_238:
	mov.f32 	%f1248, 0f00000000;
	mul.rn.f32 	%f1642, %f234, %f1248;
	mov.b32 	%r1325, 0;
$L__BB1_239:
	add.s32 	%r973, %r1325, 1;
	mul.rn.f32 	%f1249, %f1642, %f1642;
	and.b32  	%r974, %r1325, 1;
	setp.eq.b32 	%p216, %r974, 1;
	selp.f32 	%f1250, %f1642, 0f3F800000, %p216;
	fma.rn.f32 	%f1251, %f1249, %f1250, 0f00000000;
	fma.rn.f32 	%f1252, %f1249, 0f37CBAC00, 0fBAB607ED;
	selp.f32 	%f1253, 0fB94D4153, %f1252, %p216;
	selp.f32 	%f1254, 0f3C0885E4, 0f3D2AAABB, %p216;
	fma.rn.f32 	%f1255, %f1253, %f1249, %f1254;
	selp.f32 	%f1256, 0fBE2AAAA8, 0fBEFFFFFF, %p216;
	fma.rn.f32 	%f1257, %f1255, %f1249, %f1256;
	fma.rn.f32 	%f1258, %f1257, %f1251, %f1250;
	and.b32  	%r975, %r973, 2;
	setp.eq.s32 	%p217, %r975, 0;
	mov.f32 	%f1259, 0f00000000;
	sub.f32 	%f1260, %f1259, %f1258;
	selp.f32 	%f241, %f1258, %f1260, %p217;
	@%p209 bra 	$L__BB1_247;
	setp.eq.f32 	%p218, %f237, 0f7F800000;
	@%p218 bra 	$L__BB1_246;
	mov.b32 	%r391, %f234;
	shl.b32 	%r977, %r391, 8;
	or.b32  	%r392, %r977, -2147483648;
	mov.b64 	%rd567, 0;
	mov.b32 	%r1326, 0;
$L__BB1_242:
	.pragma "nounroll";
	mul.wide.u32 	%rd416, %r1326, 4;
	mov.u64 	%rd417, __cudart_i2opi_f;
	add.s64 	%rd418, %rd417, %rd416;
	ld.global.nc.u32 	%r978, [%rd418];
	mad.wide.u32 	%rd419, %r978, %r392, %rd567;
	shr.u64 	%rd567, %rd419, 32;
	add.s64 	%rd420, %rd5, %rd416;
	st.local.u32 	[%rd420], %rd419;
	add.s32 	%r1326, %r1326, 1;
	setp.ne.s32 	%p219, %r1326, 6;
	@%p219 bra 	$L__BB1_242;
	shr.u32 	%r979, %r391, 23;
	st.local.u32 	[%rd5+24], %rd567;
	and.b32  	%r395, %r979, 31;
	and.b32  	%r980, %r979, 224;
	add.s32 	%r981, %r980, -128;
	shr.u32 	%r982, %r981, 5;
	mul.wide.u32 	%rd421, %r982, 4;
	sub.s64 	%rd116, %rd5, %rd421;
	ld.local.u32 	%r1327, [%rd116+24];
	ld.local.u32 	%r1328, [%rd116+20];
	setp.eq.s32 	%p220, %r395, 0;
	@%p220 bra 	$L__BB1_245;
	shf.l.wrap.b32 	%r1327, %r1328, %r1327, %r395;
	ld.local.u32 	%r983, [%rd116+16];
	shf.l.wrap.b32 	%r1328, %r983, %r1328, %r395;
$L__BB1_245:
	shr.u32 	%r984, %r1327, 30;
	shf.l.wrap.b32 	%r985, %r1328, %r1327, 2;
	shl.b32 	%r986, %r1328, 2;
	shr.u32 	%r987, %r985, 31;
	add.s32 	%r988, %r987, %r984;
	neg.s32 	%r989, %r988;
	setp.lt.s32 	%p221, %r391, 0;
	selp.b32 	%r1329, %r989, %r988, %p221;
	xor.b32  	%r990, %r985, %r391;
	shr.s32 	%r991, %r985, 31;
	xor.b32  	%r992, %r991, %r985;
	xor.b32  	%r993, %r991, %r986;
	cvt.u64.u32 	%rd422, %r992;
	shl.b64 	%rd423, %rd422, 32;
	cvt.u64.u32 	%rd424, %r993;
	or.b64  	%rd425, %rd423, %rd424;
	cvt.rn.f64.s64 	%fd45, %rd425;
	mul.f64 	%fd46, %fd45, 0d3BF921FB54442D19;
	cvt.rn.f32.f64 	%f1261, %fd46;
	neg.f32 	%f1262, %f1261;
	setp.lt.s32 	%p222, %r990, 0;
	selp.f32 	%f1643, %f1262, %f1261, %p222;
	bra.uni 	$L__BB1_247;
$L__BB1_246:
	mov.f32 	%f1263, 0f00000000;
	mul.rn.f32 	%f1643, %f234, %f1263;
	mov.b32 	%r1329, 0;
$L__BB1_247:
	mul.rn.f32 	%f1264, %f1643, %f1643;
	and.b32  	%r995, %r1329, 1;
	setp.eq.b32 	%p223, %r995, 1;
	selp.f32 	%f1265, 0f3F800000, %f1643, %p223;
	fma.rn.f32 	%f1266, %f1264, %f1265, 0f00000000;
	fma.rn.f32 	%f1267, %f1264, 0f37CBAC00, 0fBAB607ED;
	selp.f32 	%f1268, %f1267, 0fB94D4153, %p223;
	selp.f32 	%f1269, 0f3D2AAABB, 0f3C0885E4, %p223;
	fma.rn.f32 	%f1270, %f1268, %f1264, %f1269;
	selp.f32 	%f1271, 0fBEFFFFFF, 0fBE2AAAA8, %p223;
	fma.rn.f32 	%f1272, %f1270, %f1264, %f1271;
	fma.rn.f32 	%f1273, %f1272, %f1266, %f1265;
	and.b32  	%r996, %r1329, 2;
	setp.eq.s32 	%p224, %r996, 0;
	mov.f32 	%f1274, 0f00000000;
	sub.f32 	%f1275, %f1274, %f1273;
	selp.f32 	%f1276, %f1273, %f1275, %p224;
	mul.f32 	%f245, %f235, %f1276;
	abs.f32 	%f1277, %f232;
	abs.f32 	%f1278, %f233;
	add.f32 	%f1279, %f1277, %f1278;
	rcp.rn.f32 	%f1280, %f1279;
	mul.f32 	%f1281, %f1280, %f12;
	mul.f32 	%f1282, %f1280, 0f00000000;
	mul.f32 	%f1283, %f232, %f1280;
	mul.f32 	%f1284, %f233, %f1280;
	mul.f32 	%f1285, %f1284, %f1284;
	fma.rn.f32 	%f1286, %f1283, %f1283, %f1285;
	rcp.rn.f32 	%f1287, %f1286;
	mul.f32 	%f1288, %f1283, %f1281;
	fma.rn.f32 	%f1289, %f1282, %f1284, %f1288;
	mul.f32 	%f1290, %f1287, %f1289;
	mul.f32 	%f1291, %f1282, %f1283;
	mul.f32 	%f1292, %f1284, %f1281;
	sub.f32 	%f1293, %f1291, %f1292;
	mul.f32 	%f1294, %f1287, %f1293;
	mul.f32 	%f1295, %f1294, %f1294;
	fma.rn.f32 	%f1296, %f1290, %f1290, %f1295;
	sqrt.rn.f32 	%f246, %f1296;
	abs.f32 	%f1297, %f1290;
	abs.f32 	%f1298, %f1294;
	setp.gt.f32 	%p225, %f1298, %f1297;
	selp.f32 	%f1299, %f1298, %f1297, %p225;
	selp.f32 	%f1300, %f1297, %f1298, %p225;
	div.rn.f32 	%f1301, %f1300, %f1299;
	mul.f32 	%f1302, %f1301, %f1301;
	fma.rn.f32 	%f1303, %f1302, 0f3B33710B, 0fBC807748;
	fma.rn.f32 	%f1304, %f1303, %f1302, 0f3D2CDAB2;
	fma.rn.f32 	%f1305, %f1304, %f1302, 0fBD992D10;
	fma.rn.f32 	%f1306, %f1305, %f1302, 0f3DD9EA6C;
	fma.rn.f32 	%f1307, %f1306, %f1302, 0fBE117CB1;
	fma.rn.f32 	%f1308, %f1307, %f1302, 0f3E4CBCE0;
	fma.rn.f32 	%f1309, %f1308, %f1302, 0fBEAAAA7D;
	mul.f32 	%f1310, %f1302, %f1309;
	fma.rn.f32 	%f1311, %f1310, %f1301, %f1301;
	neg.f32 	%f1312, %f1311;
	fma.rn.f32 	%f1313, 0f3F6EE581, 0f3FD774EB, %f1312;
	selp.f32 	%f1314, %f1313, %f1311, %p225;
	selp.f32 	%f1315, 0f3F6EE581, 0f3FEEE581, %p225;
	selp.f32 	%f1316, %f1311, %f1312, %p225;
	mov.b32 	%r997, %f1290;
	fma.rn.f32 	%f1317, %f1315, 0f3FD774EB, %f1316;
	setp.lt.s32 	%p226, %r997, 0;
	selp.f32 	%f1318, %f1317, %f1314, %p226;
	add.f32 	%f1319, %f1297, %f1298;
	setp.eq.f32 	%p227, %f1299, 0f00000000;
	selp.f32 	%f1320, 0f40490FDB, 0f00000000, %p226;
	setp.eq.f32 	%p228, %f1297, %f1298;
	selp.f32 	%f1321, 0f4016CBE4, 0f3F490FDB, %p226;
	selp.f32 	%f1322, %f1321, %f1318, %p228;
	selp.f32 	%f1323, %f1320, %f1322, %p227;
	abs.f32 	%f1324, %f1319;
	setp.nan.f32 	%p229, %f1324, %f1324;
	copysign.f32 	%f1325, %f1294, %f1323;
	selp.f32 	%f1326, %f1319, %f1325, %p229;
	mul.f32 	%f247, %f1326, 0f3F000000;
	mul.f32 	%f1327, %f247, 0f3F22F983;
	cvt.rni.s32.f32 	%r1337, %f1327;
	cvt.rn.f32.s32 	%f1328, %r1337;
	fma.rn.f32 	%f1329, %f1328, 0fBFC90FDA, %f247;
	fma.rn.f32 	%f1330, %f1328, 0fB3A22168, %f1329;
	fma.rn.f32 	%f1645, %f1328, 0fA7C234C5, %f1330;
	abs.f32 	%f249, %f247;
	setp.ltu.f32 	%p230, %f249, 0f47CE4780;
	mov.u32 	%r1333, %r1337;
	mov.f32 	%f1644, %f1645;
	@%p230 bra 	$L__BB1_255;
	setp.eq.f32 	%p231, %f249, 0f7F800000;
	@%p231 bra 	$L__BB1_254;
	mov.b32 	%r405, %f247;
	shl.b32 	%r999, %r405, 8;
	or.b32  	%r406, %r999, -2147483648;
	mov.b64 	%rd568, 0;
	mov.b32 	%r1330, 0;
$L__BB1_250:
	.pragma "nounroll";
	mul.wide.u32 	%rd427, %r1330, 4;
	mov.u64 	%rd428, __cudart_i2opi_f;
	add.s64 	%rd429, %rd428, %rd427;
	ld.global.nc.u32 	%r1000, [%rd429];
	mad.wide.u32 	%rd430, %r1000, %r406, %rd568;
	shr.u64 	%rd568, %rd430, 32;
	add.s64 	%rd431, %rd4, %rd427;
	st.local.u32 	[%rd431], %rd430;
	add.s32 	%r1330, %r1330, 1;
	setp.ne.s32 	%p232, %r1330, 6;
	@%p232 bra 	$L__BB1_250;
	shr.u32 	%r1001, %r405, 23;
	st.local.u32 	[%rd4+24], %rd568;
	and.b32  	%r409, %r1001, 31;
	and.b32  	%r1002, %r1001, 224;
	add.s32 	%r1003, %r1002, -128;
	shr.u32 	%r1004, %r1003, 5;
	mul.wide.u32 	%rd432, %r1004, 4;
	sub.s64 	%rd119, %rd4, %rd432;
	ld.local.u32 	%r1331, [%rd119+24];
	ld.local.u32 	%r1332, [%rd119+20];
	setp.eq.s32 	%p233, %r409, 0;
	@%p233 bra 	$L__BB1_253;
	shf.l.wrap.b32 	%r1331, %r1332, %r1331, %r409;
	ld.local.u32 	%r1005, [%rd119+16];
	shf.l.wrap.b32 	%r1332, %r1005, %r1332, %r409;
$L__BB1_253:
	shr.u32 	%r1006, %r1331, 30;
	shf.l.wrap.b32 	%r1007, %r1332, %r1331, 2;
	shl.b32 	%r1008, %r1332, 2;
	shr.u32 	%r1009, %r1007, 31;
	add.s32 	%r1010, %r1009, %r1006;
	neg.s32 	%r1011, %r1010;
	setp.lt.s32 	%p234, %r405, 0;
	selp.b32 	%r1333, %r1011, %r1010, %p234;
	xor.b32  	%r1012, %r1007, %r405;
	shr.s32 	%r1013, %r1007, 31;
	xor.b32  	%r1014, %r1013, %r1007;
	xor.b32  	%r1015, %r1013, %r1008;
	cvt.u64.u32 	%rd433, %r1014;
	shl.b64 	%rd434, %rd433, 32;
	cvt.u64.u32 	%rd435, %r1015;
	or.b64  	%rd436, %rd434, %rd435;
	cvt.rn.f64.s64 	%fd47, %rd436;
	mul.f64 	%fd48, %fd47, 0d3BF921FB54442D19;
	cvt.rn.f32.f64 	%f1331, %fd48;
	neg.f32 	%f1332, %f1331;
	setp.lt.s32 	%p235, %r1012, 0;
	selp.f32 	%f1644, %f1332, %f1331, %p235;
	bra.uni 	$L__BB1_255;
$L__BB1_254:
	mov.f32 	%f1333, 0f00000000;
	mul.rn.f32 	%f1644, %f247, %f1333;
	mov.b32 	%r1333, 0;
$L__BB1_255:
	add.s32 	%r1017, %r1333, 1;
	mul.rn.f32 	%f1334, %f1644, %f1644;
	and.b32  	%r1018, %r1333, 1;
	setp.eq.b32 	%p237, %r1018, 1;
	selp.f32 	%f1335, %f1644, 0f3F800000, %p237;
	fma.rn.f32 	%f1336, %f1334, %f1335, 0f00000000;
	fma.rn.f32 	%f1337, %f1334, 0f37CBAC00, 0fBAB607ED;
	selp.f32 	%f1338, 0fB94D4153, %f1337, %p237;
	selp.f32 	%f1339, 0f3C0885E4, 0f3D2AAABB, %p237;
	fma.rn.f32 	%f1340, %f1338, %f1334, %f1339;
	selp.f32 	%f1341, 0fBE2AAAA8, 0fBEFFFFFF, %p237;
	fma.rn.f32 	%f1342, %f1340, %f1334, %f1341;
	fma.rn.f32 	%f1343, %f1342, %f1336, %f1335;
	and.b32  	%r1019, %r1017, 2;
	setp.eq.s32 	%p238, %r1019, 0;
	mov.f32 	%f1344, 0f00000000;
	sub.f32 	%f1345, %f1344, %f1343;
	selp.f32 	%f253, %f1343, %f1345, %p238;
	@%p230 bra 	$L__BB1_263;
	setp.eq.f32 	%p239, %f249, 0f7F800000;
	@%p239 bra 	$L__BB1_262;
	mov.b32 	%r418, %f247;
	shl.b32 	%r1021, %r418, 8;
	or.b32  	%r419, %r1021, -2147483648;
	mov.b64 	%rd569, 0;
	mov.b32 	%r1334, 0;
$L__BB1_258:
	.pragma "nounroll";
	mul.wide.u32 	%rd438, %r1334, 4;
	mov.u64 	%rd439, __cudart_i2opi_f;
	add.s64 	%rd440, %rd439, %rd438;
	ld.global.nc.u32 	%r1022, [%rd440];
	mad.wide.u32 	%rd441, %r1022, %r419, %rd569;
	shr.u64 	%rd569, %rd441, 32;
	add.s64 	%rd442, %rd3, %rd438;
	st.local.u32 	[%rd442], %rd441;
	add.s32 	%r1334, %r1334, 1;
	setp.ne.s32 	%p240, %r1334, 6;
	@%p240 bra 	$L__BB1_258;
	shr.u32 	%r1023, %r418, 23;
	st.local.u32 	[%rd3+24], %rd569;
	and.b32  	%r422, %r1023, 31;
	and.b32  	%r1024, %r1023, 224;
	add.s32 	%r1025, %r1024, -128;
	shr.u32 	%r1026, %r1025, 5;
	mul.wide.u32 	%rd443, %r1026, 4;
	sub.s64 	%rd122, %rd3, %rd443;
	ld.local.u32 	%r1335, [%rd122+24];
	ld.local.u32 	%r1336, [%rd122+20];
	setp.eq.s32 	%p241, %r422, 0;
	@%p241 bra 	$L__BB1_261;
	shf.l.wrap.b32 	%r1335, %r1336, %r1335, %r422;
	ld.local.u32 	%r1027, [%rd122+16];
	shf.l.wrap.b32 	%r1336, %r1027, %r1336, %r422;
$L__BB1_261:
	shr.u32 	%r1028, %r1335, 30;
	shf.l.wrap.b32 	%r1029, %r1336, %r1335, 2;
	shl.b32 	%r1030, %r1336, 2;
	shr.u32 	%r1031, %r1029, 31;
	add.s32 	%r1032, %r1031, %r1028;
	neg.s32 	%r1033, %r1032;
	setp.lt.s32 	%p242, %r418, 0;
	selp.b32 	%r1337, %r1033, %r1032, %p242;
	xor.b32  	%r1034, %r1029, %r418;
	shr.s32 	%r1035, %r1029, 31;
	xor.b32  	%r1036, %r1035, %r1029;
	xor.b32  	%r1037, %r1035, %r1030;
	cvt.u64.u32 	%rd444, %r1036;
	shl.b64 	%rd445, %rd444, 32;
	cvt.u64.u32 	%rd446, %r1037;
	or.b64  	%rd447, %rd445, %rd446;
	cvt.rn.f64.s64 	%fd49, %rd447;
	mul.f64 	%fd50, %fd49, 0d3BF921FB54442D19;
	cvt.rn.f32.f64 	%f1346, %fd50;
	neg.f32 	%f1347, %f1346;
	setp.lt.s32 	%p243, %r1034, 0;
	selp.f32 	%f1645, %f1347, %f1346, %p243;
	bra.uni 	$L__BB1_263;
$L__BB1_262:
	mov.f32 	%f1348, 0f00000000;
	mul.rn.f32 	%f1645, %f247, %f1348;
	mov.b32 	%r1337, 0;
$L__BB1_263:
	mul.f32 	%f1349, %f15, %f253;
	sqrt.rn.f32 	%f1350, %f246;
	mul.f32 	%f1351, %f235, %f241;
	mul.rn.f32 	%f1352, %f1645, %f1645;
	and.b32  	%r1039, %r1337, 1;
	setp.eq.b32 	%p244, %r1039, 1;
	selp.f32 	%f1353, 0f3F800000, %f1645, %p244;
	fma.rn.f32 	%f1354, %f1352, %f1353, 0f00000000;
	fma.rn.f32 	%f1355, %f1352, 0f37CBAC00, 0fBAB607ED;
	selp.f32 	%f1356, %f1355, 0fB94D4153, %p244;
	selp.f32 	%f1357, 0f3D2AAABB, 0f3C0885E4, %p244;
	fma.rn.f32 	%f1358, %f1356, %f1352, %f1357;
	selp.f32 	%f1359, 0fBEFFFFFF, 0fBE2AAAA8, %p244;
	fma.rn.f32 	%f1360, %f1358, %f1352, %f1359;
	fma.rn.f32 	%f1361, %f1360, %f1354, %f1353;
	and.b32  	%r1040, %r1337, 2;
	setp.eq.s32 	%p245, %r1040, 0;
	mov.f32 	%f1362, 0f00000000;
	sub.f32 	%f1363, %f1362, %f1361;
	selp.f32 	%f1364, %f1361, %f1363, %p245;
	mul.f32 	%f1365, %f15, %f1364;
	mul.f32 	%f1366, %f1350, %f1349;
	mul.f32 	%f1367, %f1365, 0f00000000;
	sub.f32 	%f1368, %f1366, %f1367;
	mul.f32 	%f1369, %f1350, %f1365;
	fma.rn.f32 	%f1370, %f1349, 0f00000000, %f1369;
	mul.f32 	%f1371, %f1351, %f1368;
	mul.f32 	%f1372, %f245, %f1370;
	sub.f32 	%f1373, %f1371, %f1372;
	mul.f32 	%f1374, %f1351, %f1370;
	fma.rn.f32 	%f1375, %f245, %f1368, %f1374;
	mul.f32 	%f1376, %f28, %f1373;
	mul.f32 	%f1377, %f29, %f1375;
	sub.f32 	%f1378, %f1376, %f1377;
	mul.f32 	%f1379, %f29, %f1373;
	fma.rn.f32 	%f1380, %f28, %f1375, %f1379;
	add.f32 	%f1381, %f230, %f1378;
	add.f32 	%f1382, %f231, %f1380;
	mul.f32 	%f1383, %f93, %f1381;
	mul.f32 	%f1384, %f94, %f1382;
	sub.f32 	%f1646, %f1383, %f1384;
	mul.f32 	%f1385, %f94, %f1381;
	fma.rn.f32 	%f1647, %f93, %f1382, %f1385;
$L__BB1_264:
	mov.u32 	%r1341, %r10;
	mov.f32 	%f1648, %f32;
	@%p1 bra 	$L__BB1_270;
	mov.b64 	%rd570, 0;
	mov.b32 	%r1338, 0;
$L__BB1_266:
	.pragma "nounroll";
	mul.wide.u32 	%rd515, %r1338, 4;
	mov.u64 	%rd516, __cudart_i2opi_f;
	add.s64 	%rd517, %rd516, %rd515;
	ld.global.nc.u32 	%r1175, [%rd517];
	mad.wide.u32 	%rd518, %r1175, %r7, %rd570;
	shr.u64 	%rd570, %rd518, 32;
	add.s64 	%rd519, %rd2, %rd515;
	st.local.u32 	[%rd519], %rd518;
	add.s32 	%r1338, %r1338, 1;
	setp.ne.s32 	%p301, %r1338, 6;
	@%p301 bra 	$L__BB1_266;
	setp.eq.s32 	%p302, %r8, 0;
	st.local.u32 	[%rd2+24], %rd570;
	ld.local.u32 	%r1339, [%rd23+24];
	ld.local.u32 	%r1340, [%rd23+20];
	@%p302 bra 	$L__BB1_269;
	shl.b32 	%r1176, %r1339, %r8;
	shr.u32 	%r1177, %r1340, %r9;
	add.s32 	%r1339, %r1177, %r1176;
	shl.b32 	%r1178, %r1340, %r8;
	ld.local.u32 	%r1179, [%rd23+16];
	shr.u32 	%r1180, %r1179, %r9;
	add.s32 	%r1340, %r1180, %r1178;
$L__BB1_269:
	setp.lt.s32 	%p303, %r6, 0;
	shr.u32 	%r1181, %r1339, 30;
	shf.l.wrap.b32 	%r1182, %r1340, %r1339, 2;
	shl.b32 	%r1183, %r1340, 2;
	shr.u32 	%r1184, %r1182, 31;
	add.s32 	%r1185, %r1184, %r1181;
	neg.s32 	%r1186, %r1185;
	selp.b32 	%r1341, %r1186, %r1185, %p303;
	xor.b32  	%r1187, %r1182, %r6;
	shr.s32 	%r1188, %r1182, 31;
	xor.b32  	%r1189, %r1188, %r1182;
	xor.b32  	%r1190, %r1188, %r1183;
	cvt.u64.u32 	%rd520, %r1189;
	shl.b64 	%rd521, %rd520, 32;
	cvt.u64.u32 	%rd522, %r1190;
	or.b64  	%rd523, %rd521, %rd522;
	cvt.rn.f64.s64 	%fd63, %rd523;
	mul.f64 	%fd64, %fd63, 0d3BF921FB54442D19;
	cvt.rn.f32.f64 	%f1560, %fd64;
	neg.f32 	%f1561, %f1560;
	setp.lt.s32 	%p304, %r1187, 0;
	selp.f32 	%f1648, %f1561, %f1560, %p304;
$L__BB1_270:
	add.s32 	%r1191, %r1341, 1;
	mul.rn.f32 	%f1562, %f1648, %f1648;
	and.b32  	%r1192, %r1341, 1;
	setp.eq.b32 	%p305, %r1192, 1;
	selp.f32 	%f1563, %f1648, 0f3F800000, %p305;
	fma.rn.f32 	%f1564, %f1562, %f1563, 0f00000000;
	fma.rn.f32 	%f1565, %f1562, 0f37CBAC00, 0fBAB607ED;
	selp.f32 	%f1566, 0fB94D4153, %f1565, %p305;
	selp.f32 	%f1567, 0f3C0885E4, 0f3D2AAABB, %p305;
	fma.rn.f32 	%f1568, %f1566, %f1562, %f1567;
	selp.f32 	%f1569, 0fBE2AAAA8, 0fBEFFFFFF, %p305;
	fma.rn.f32 	%f1570, %f1568, %f1562, %f1569;
	fma.rn.f32 	%f1571, %f1570, %f1564, %f1563;
	and.b32  	%r1193, %r1191, 2;
	setp.eq.s32 	%p306, %r1193, 0;
	mov.f32 	%f1572, 0f00000000;
	sub.f32 	%f1573, %f1572, %f1571;
	selp.f32 	%f263, %f1571, %f1573, %p306;
	mov.u32 	%r1345, %r10;
	mov.f32 	%f1649, %f32;
	@%p1 bra 	$L__BB1_276;
	mov.b64 	%rd571, 0;
	mov.b32 	%r1342, 0;
$L__BB1_272:
	.pragma "nounroll";
	mul.wide.u32 	%rd525, %r1342, 4;
	mov.u64 	%rd526, __cudart_i2opi_f;
	add.s64 	%rd527, %rd526, %rd525;
	ld.global.nc.u32 	%r1195, [%rd527];
	mad.wide.u32 	%rd528, %r1195, %r7, %rd571;
	shr.u64 	%rd571, %rd528, 32;
	add.s64 	%rd529, %rd1, %rd525;
	st.local.u32 	[%rd529], %rd528;
	add.s32 	%r1342, %r1342, 1;
	setp.ne.s32 	%p307, %r1342, 6;
	@%p307 bra 	$L__BB1_272;
	setp.eq.s32 	%p308, %r8, 0;
	st.local.u32 	[%rd1+24], %rd571;
	ld.local.u32 	%r1343, [%rd24+24];
	ld.local.u32 	%r1344, [%rd24+20];
	@%p308 bra 	$L__BB1_275;
	shl.b32 	%r1196, %r1343, %r8;
	shr.u32 	%r1197, %r1344, %r9;
	add.s32 	%r1343, %r1197, %r1196;
	shl.b32 	%r1198, %r1344, %r8;
	ld.local.u32 	%r1199, [%rd24+16];
	shr.u32 	%r1200, %r1199, %r9;
	add.s32 	%r1344, %r1200, %r1198;
$L__BB1_275:
	setp.lt.s32 	%p309, %r6, 0;
	shr.u32 	%r1201, %r1343, 30;
	shf.l.wrap.b32 	%r1202, %r1344, %r1343, 2;
	shl.b32 	%r1203, %r1344, 2;
	shr.u32 	%r1204, %r1202, 31;
	add.s32 	%r1205, %r1204, %r1201;
	neg.s32 	%r1206, %r1205;
	selp.b32 	%r1345, %r1206, %r1205, %p309;
	xor.b32  	%r1207, %r1202, %r6;
	shr.s32 	%r1208, %r1202, 31;
	xor.b32  	%r1209, %r1208, %r1202;
	xor.b32  	%r1210, %r1208, %r1203;
	cvt.u64.u32 	%rd530, %r1209;
	shl.b64 	%rd531, %rd530, 32;
	cvt.u64.u32 	%rd532, %r1210;
	or.b64  	%rd533, %rd531, %rd532;
	cvt.rn.f64.s64 	%fd65, %rd533;
	mul.f64 	%fd66, %fd65, 0d3BF921FB54442D19;
	cvt.rn.f32.f64 	%f1574, %fd66;
	neg.f32 	%f1575, %f1574;
	setp.lt.s32 	%p310, %r1207, 0;
	selp.f32 	%f1649, %f1575, %f1574, %p310;
$L__BB1_276:
	mul.f32 	%f1576, %f15, %f263;
	mul.rn.f32 	%f1577, %f1649, %f1649;
	and.b32  	%r1211, %r1345, 1;
	setp.eq.b32 	%p311, %r1211, 1;
	selp.f32 	%f1578, 0f3F800000, %f1649, %p311;
	fma.rn.f32 	%f1579, %f1577, %f1578, 0f00000000;
	fma.rn.f32 	%f1580, %f1577, 0f37CBAC00, 0fBAB607ED;
	selp.f32 	%f1581, %f1580, 0fB94D4153, %p311;
	selp.f32 	%f1582, 0f3D2AAABB, 0f3C0885E4, %p311;
	fma.rn.f32 	%f1583, %f1581, %f1577, %f1582;
	selp.f32 	%f1584, 0fBEFFFFFF, 0fBE2AAAA8, %p311;
	fma.rn.f32 	%f1585, %f1583, %f1577, %f1584;
	fma.rn.f32 	%f1586, %f1585, %f1579, %f1578;
	and.b32  	%r1212, %r1345, 2;
	setp.eq.s32 	%p312, %r1212, 0;
	mov.f32 	%f1587, 0f00000000;
	sub.f32 	%f1588, %f1587, %f1586;
	selp.f32 	%f1589, %f1586, %f1588, %p312;
	mul.f32 	%f1590, %f15, %f1589;
	mul.f32 	%f1591, %f1646, %f1576;
	mul.f32 	%f1592, %f1647, %f1590;
	sub.f32 	%f1593, %f1591, %f1592;
	mul.f32 	%f1594, %f1646, %f1590;
	fma.rn.f32 	%f1595, %f1647, %f1576, %f1594;
	ld.global.v2.f32 	{%f1596, %f1597}, [%rd25];
	mul.f32 	%f1598, %f1596, %f1593;
	mul.f32 	%f1599, %f1597, %f1595;
	sub.f32 	%f1600, %f1598, %f1599;
	mul.f32 	%f1601, %f1596, %f1595;
	fma.rn.f32 	%f1602, %f1597, %f1593, %f1601;
	add.f32 	%f1651, %f1651, %f1600;
	add.f32 	%f1650, %f1650, %f1602;
	add.s32 	%r1213, %r1213, 1;
	setp.ne.s32 	%p313, %r1213, %r455;
	@%p313 bra 	$L__BB1_3;
$L__BB1_277:
	cvta.to.global.u64 	%rd534, %rd127;
	mul.wide.s32 	%rd535, %r4, 8;
	add.s64 	%rd536, %rd534, %rd535;
	st.global.v2.f32 	[%rd536], {%f1651, %f1650};
$L__BB1_278:
	ret;

}


// ===== COMPILED SASS (sm_100) =====

	.target	sm_100

	.elftype	@"ET_EXEC"


//--------------------- .note.nv.tkinfo           --------------------------
	.section	.note.nv.tkinfo,"",@"SHT_NOTE"
	.sectionflags	@"SHF_NOTE_NV_TKINFO"
	.tkinfo
        /*0018*/ 	.word	0x00000002
        /*0030*/ 	.string	""
        /*0030*/ 	.string	"ptxas"
        /*0030*/ 	.string	"Cuda compilation tools, release 13.0, V13.0.88"
        /*0030*/ 	.string	"Build cuda_13.0.r13.0/compiler.36424714_0"
        /*0030*/ 	.string	"-arch sm_100 -m 64 "



//--------------------- .note.nv.cuinfo           --------------------------
	.section	.note.nv.cuinfo,"",@"SHT_NOTE"
	.sectionflags	@"SHF_NOTE_NV_CUINFO"
        /*0018*/ 	.short	0x0002
        /*001a*/ 	.short	0x0064
        /*001c*/ 	.short	0x0082
	.zero		2


//--------------------- .nv.info                  --------------------------
	.section	.nv.info,"",@"SHT_CUDA_INFO"
	.align	4


	//----- nvinfo : EIATTR_REGCOUNT
	.align		4
        /*0000*/ 	.byte	0x04, 0x2f
        /*0002*/ 	.short	(.L_7 - .L_6)
	.align		4
.L_6:
        /*0004*/ 	.word	index@(_Z7TXfieldP6float2PKfS2_PKS_S4_S4_S2_S2_ffffffiiiii)
        /*0008*/ 	.word	0x00000046


	//----- nvinfo : EIATTR_FRAME_SIZE
	.align		4
.L_7:
        /*000c*/ 	.byte	0x04, 0x11
        /*000e*/ 	.short	(.L_9 - .L_8)
	.align		4
.L_8:
        /*0010*/ 	.word	index@($__internal_5_$__cuda_sm3x_div_rn_noftz_f32_slowpath)
        /*0014*/ 	.word	0x00000020


	//----- nvinfo : EIATTR_FRAME_SIZE
	.align		4
.L_9:
        /*0018*/ 	.byte	0x04, 0x11
        /*001a*/ 	.short	(.L_11 - .L_10)
	.align		4
.L_10:
        /*001c*/ 	.word	index@($__internal_4_$__cuda_sm20_sqrt_rn_f32_slowpath)
        /*0020*/ 	.word	0x00000020


	//----- nvinfo : EIATTR_FRAME_SIZE
	.align		4
.L_11:
        /*0024*/ 	.byte	0x04, 0x11
        /*0026*/ 	.short	(.L_13 - .L_12)
	.align		4
.L_12:
        /*0028*/ 	.word	index@($__internal_3_$__cuda_sm20_rcp_rn_f32_slowpath)
        /*002c*/ 	.word	0x00000020


	//----- nvinfo : EIATTR_FRAME_SIZE
	.align		4
.L_13:
        /*0030*/ 	.byte	0x04, 0x11
        /*0032*/ 	.short	(.L_15 - .L_14)
	.align		4
.L_14:
        /*0034*/ 	.word	index@(_Z7TXfieldP6float2PKfS2_PKS_S4_S4_S2_S2_ffffffiiiii)
        /*0038*/ 	.word	0x00000020


	//----- nvinfo : EIATTR_REGCOUNT
	.align		4
.L_15:
        /*003c*/ 	.byte	0x04, 0x2f
        /*003e*/ 	.short	(.L_17 - .L_16)
	.align		4
.L_16:
        /*0040*/ 	.word	index@(_Z7RXfieldP6float2PKfS2_PKS_S4_ffffffiiii)
        /*0044*/ 	.word	0x00000040


	//----- nvinfo : EIATTR_FRAME_SIZE
	.align		4
.L_17:
        /*0048*/ 	.byte	0x04, 0x11
        /*004a*/ 	.short	(.L_19 - .L_18)
	.align		4
.L_18:
        /*004c*/ 	.word	index@($__internal_2_$__cuda_sm3x_div_rn_noftz_f32_slowpath)
        /*0050*/ 	.word	0x00000020


	//----- nvinfo : EIATTR_FRAME_SIZE
	.align		4
.L_19:
        /*0054*/ 	.byte	0x04, 0x11
        /*0056*/ 	.short	(.L_21 - .L_20)
	.align		4
.L_20:
        /*0058*/ 	.word	index@($__internal_1_$__cuda_sm20_sqrt_rn_f32_slowpath)
        /*005c*/ 	.word	0x00000020


	//----- nvinfo : EIATTR_FRAME_SIZE
	.align		4
.L_21:
        /*0060*/ 	.byte	0x04, 0x11
        /*0062*/ 	.short	(.L_23 - .L_22)
	.align		4
.L_22:
        /*0064*/ 	.word	index@($__internal_0_$__cuda_sm20_rcp_rn_f32_slowpath)
        /*0068*/ 	.word	0x00000020


	//----- nvinfo : EIATTR_FRAME_SIZE
	.align		4
.L_23:
        /*006c*/ 	.byte	0x04, 0x11
        /*006e*/ 	.short	(.L_25 - .L_24)
	.align		4
.L_24:
        /*0070*/ 	.word	index@(_Z7RXfieldP6float2PKfS2_PKS_S4_ffffffiiii)
        /*0074*/ 	.word	0x00000020


	//----- nvinfo : EIATTR_MIN_STACK_SIZE
	.align		4
.L_25:
        /*0078*/ 	.byte	0x04, 0x12
        /*007a*/ 	.short	(.L_27 - .L_26)
	.align		4
.L_26:
        /*007c*/ 	.word	index@(_Z7RXfieldP6float2PKfS2_PKS_S4_ffffffiiii)
        /*0080*/ 	.word	0x00000020


	//----- nvinfo : EIATTR_MIN_STACK_SIZE
	.align		4
.L_27:
        /*0084*/ 	.byte	0x04, 0x12
        /*0086*/ 	.short	(.L_29 - .L_28)
	.align		4
.L_28:
        /*0088*/ 	.word	index@(_Z7TXfieldP6float2PKfS2_PKS_S4_S4_S2_S2_ffffffiiiii)
        /*008c*/ 	.word	0x00000020
.L_29:


//--------------------- .nv.compat                --------------------------
	.section	.nv.compat,"",@"SHT_CUDA_COMPAT_INFO"
	.align	4
        /*0000*/ 	.byte	0x02, 0x09, 0x00, 0x00, 0x02, 0x02, 0x01, 0x00, 0x02, 0x05, 0x05, 0x00, 0x03, 0x07, 0x01, 0x01
        /*0010*/ 	.byte	0x02, 0x03, 0x00, 0x00, 0x02, 0x06, 0x01, 0x00, 0x04, 0x0b, 0x08, 0x00, 0x01, 0x00, 0x00, 0x00
        /*0020*/ 	.byte	0x00, 0x00, 0x00, 0x00


//--------------------- .nv.info._Z7RXfieldP6float2PKfS2_PKS_S4_ffffffiiii --------------------------
	.section	.nv.info._Z7RXfieldP6float2PKfS2_PKS_S4_ffffffiiii,"",@"SHT_CUDA_INFO"
	.sectionflags	@""
	.align	4


	//----- nvinfo : EIATTR_CUDA_API_VERSION
	.align		4
        /*0000*/ 	.byte	0x04, 0x37
        /*0002*/ 	.short	(.L_31 - .L_30)
.L_30:
        /*0004*/ 	.word	0x00000082


	//----- nvinfo : EIATTR_KPARAM_INFO
	.align		4
.L_31:
        /*0008*/ 	.byte	0x04, 0x17
        /*000a*/ 	.short	(.L_33 - .L_32)
.L_32:
        /*000c*/ 	.word	0x00000000
        /*0010*/ 	.short	0x000e
        /*0012*/ 	.short	0x004c
        /*0014*/ 	.byte	0x00, 0xf0, 0x11, 0x00


	//----- nvinfo : EIATTR_KPARAM_INFO
	.align		4
.L_33:
        /*0018*/ 	.byte	0x04, 0x17
        /*001a*/ 	.short	(.L_35 - .L_34)
.L_34:
        /*001c*/ 	.word	0x00000000
        /*0020*/ 	.short	0x000d
        /*0022*/ 	.short	0x0048
        /*0024*/ 	.byte	0x00, 0xf0, 0x11, 0x00


	//----- nvinfo : EIATTR_KPARAM_INFO
	.align		4
.L_35:
        /*0028*/ 	.byte	0x04, 0x17
        /*002a*/ 	.short	(.L_37 - .L_36)
.L_36:
        /*002c*/ 	.word	0x00000000
        /*0030*/ 	.short	0x000c
        /*0032*/ 	.short	0x0044
        /*0034*/ 	.byte	0x00, 0xf0, 0x11, 0x00


	//----- nvinfo : EIATTR_KPARAM_INFO
	.align		4
.L_37:
        /*0038*/ 	.byte	0x04, 0x17
        /*003a*/ 	.short	(.L_39 - .L_38)
.L_38:
        /*003c*/ 	.word	0x00000000
        /*0040*/ 	.short	0x000b
        /*0042*/ 	.short	0x0040
        /*0044*/ 	.byte	0x00, 0xf0, 0x11, 0x00


	//----- nvinfo : EIATTR_KPARAM_INFO
	.align		4
.L_39:
        /*0048*/ 	.byte	0x04, 0x17
        /*004a*/ 	.short	(.L_41 - .L_40)
.L_40:
        /*004c*/ 	.word	0x00000000
        /*0050*/ 	.short	0x000a
        /*0052*/ 	.short	0x003c
        /*0054*/ 	.byte	0x00, 0xf0, 0x11, 0x00


	//----- nvinfo : EIATTR_KPARAM_INFO
	.align		4
.L_41:
        /*0058*/ 	.byte	0x04, 0x17
        /*005a*/ 	.short	(.L_43 - .L_42)
.L_42:
        /*005c*/ 	.word	0x00000000
        /*0060*/ 	.short	0x0009
        /*0062*/ 	.short	0x0038
        /*0064*/ 	.byte	0x00, 0xf0, 0x11, 0x00


	//----- nvinfo : EIATTR_KPARAM_INFO
	.align		4
.L_43:
        /*0068*/ 	.byte	0x04, 0x17
        /*006a*/ 	.short	(.L_45 - .L_44)
.L_44:
        /*006c*/ 	.word	0x00000000
        /*0070*/ 	.short	0x0008
        /*0072*/ 	.short	0x0034
        /*0074*/ 	.byte	0x00, 0xf0, 0x11, 0x00


	//----- nvinfo : EIATTR_KPARAM_INFO
	.align		4
.L_45:
        /*0078*/ 	.byte	0x04, 0x17
        /*007a*/ 	.short	(.L_47 - .L_46)
.L_46:
        /*007c*/ 	.word	0x00000000
        /*0080*/ 	.short	0x0007
        /*0082*/ 	.short	0x0030
        /*0084*/ 	.byte	0x00, 0xf0, 0x11, 0x00


	//----- nvinfo : EIATTR_KPARAM_INFO
	.align		4
.L_47:
        /*0088*/ 	.byte	0x04, 0x17
        /*008a*/ 	.short	(.L_49 - .L_48)
.L_48:
        /*008c*/ 	.word	0x00000000
        /*0090*/ 	.short	0x0006
        /*0092*/ 	.short	0x002c
        /*0094*/ 	.byte	0x00, 0xf0, 0x11, 0x00


	//----- nvinfo : EIATTR_KPARAM_INFO
	.align		4
.L_49:
        /*0098*/ 	.byte	0x04, 0x17
        /*009a*/ 	.short	(.L_51 - .L_50)
.L_50:
        /*009c*/ 	.word	0x00000000
        /*00a0*/ 	.short	0x0005
        /*00a2*/ 	.short	0x0028
        /*00a4*/ 	.byte	0x00, 0xf0, 0x11, 0x00


	//----- nvinfo : EIATTR_KPARAM_INFO
	.align		4
.L_51:
        /*00a8*/ 	.byte	0x04, 0x17
        /*00aa*/ 	.short	(.L_53 - .L_52)
.L_52:
        /*00ac*/ 	.word	0x00000000
        /*00b0*/ 	.short	0x0004
        /*00b2*/ 	.short	0x0020
        /*00b4*/ 	.byte	0x00, 0xf5, 0x21, 0x00


	//----- nvinfo : EIATTR_KPARAM_INFO
	.align		4
.L_53:
        /*00b8*/ 	.byte	0x04, 0x17
        /*00ba*/ 	.short	(.L_55 - .L_54)
.L_54:
        /*00bc*/ 	.word	0x00000000
        /*00c0*/ 	.short	0x0003
        /*00c2*/ 	.short	0x0018
        /*00c4*/ 	.byte	0x00, 0xf5, 0x21, 0x00


	//----- nvinfo : EIATTR_KPARAM_INFO
	.align		4
.L_55:
        /*00c8*/ 	.byte	0x04, 0x17
        /*00ca*/ 	.short	(.L_57 - .L_56)
.L_56:
        /*00cc*/ 	.word	0x00000000
        /*00d0*/ 	.short	0x0002
        /*00d2*/ 	.short	0x0010
        /*00d4*/ 	.byte	0x00, 0xf5, 0x21, 0x00


	//----- nvinfo : EIATTR_KPARAM_INFO
	.align		4
.L_57:
        /*00d8*/ 	.byte	0x04, 0x17
        /*00da*/ 	.short	(.L_59 - .L_58)
.L_58:
        /*00dc*/ 	.word	0x00000000
        /*00e0*/ 	.short	0x0001
        /*00e2*/ 	.short	0x0008
        /*00e4*/ 	.byte	0x00, 0xf5, 0x21, 0x00


	//----- nvinfo : EIATTR_KPARAM_INFO
	.align		4
.L_59:
        /*00e8*/ 	.byte	0x04, 0x17
        /*00ea*/ 	.short	(.L_61 - .L_60)
.L_60:
        /*00ec*/ 	.word	0x00000000
        /*00f0*/ 	.short	0x0000
        /*00f2*/ 	.short	0x0000
        /*00f4*/ 	.byte	0x00, 0xf5, 0x21, 0x00


	//----- nvinfo : EIATTR_SPARSE_MMA_MASK
	.align		4
.L_61:
        /*00f8*/ 	.byte	0x03, 0x50
        /*00fa*/ 	.short	0x0000


	//----- nvinfo : EIATTR_MAXREG_COUNT
	.align		4
        /*00fc*/ 	.byte	0x03, 0x1b
        /*00fe*/ 	.short	0x00ff


	//----- nvinfo : EIATTR_MERCURY_ISA_VERSION
	.align		4
        /*0100*/ 	.byte	0x03, 0x5f
        /*0102*/ 	.short	0x0101


	//----- nvinfo : EIATTR_VRC_CTA_INIT_COUNT
	.align		4
        /*0104*/ 	.byte	0x02, 0x4a
	.zero		1
	.zero		1


	//----- nvinfo : EIATTR_EXIT_INSTR_OFFSETS
	.align		4
        /*0108*/ 	.byte	0x04, 0x1c
        /*010a*/ 	.short	(.L_63 - .L_62)


	//   ....[0]....
.L_62:
        /*010c*/ 	.word	0x00000140


	//   ....[1]....
        /*0110*/ 	.word	0x0000f520


	//----- nvinfo : EIATTR_CRS_STACK_SIZE
	.align		4
.L_63:
        /*0114*/ 	.byte	0x04, 0x1e
        /*0116*/ 	.short	(.L_65 - .L_64)
.L_64:
        /*0118*/ 	.word	0x00000000


	//----- nvinfo : EIATTR_CBANK_PARAM_SIZE
	.align		4
.L_65:
        /*011c*/ 	.byte	0x03, 0x19
        /*011e*/ 	.short	0x0050


	//----- nvinfo : EIATTR_PARAM_CBANK
	.align		4
        /*0120*/ 	.byte	0x04, 0x0a
        /*0122*/ 	.short	(.L_67 - .L_66)
	.align		4
.L_66:
        /*0124*/ 	.word	index@(.nv.constant0._Z7RXfieldP6float2PKfS2_PKS_S4_ffffffiiii)
        /*0128*/ 	.short	0x0380
        /*012a*/ 	.short	0x0050


	//----- nvinfo : EIATTR_SW_WAR
	.align		4
.L_67:
        /*012c*/ 	.byte	0x04, 0x36
        /*012e*/ 	.short	(.L_69 - .L_68)
.L_68:
        /*0130*/ 	.word	0x00000008
.L_69:


//--------------------- .nv.info._Z7TXfieldP6float2PKfS2_PKS_S4_S4_S2_S2_ffffffiiiii --------------------------
	.section	.nv.info._Z7TXfieldP6float2PKfS2_PKS_S4_S4_S2_S2_ffffffiiiii,"",@"SHT_CUDA_INFO"
	.sectionflags	@""
	.align	4


	//----- nvinfo : EIATTR_CUDA_API_VERSION
	.align		4
        /*0000*/ 	.byte	0x04, 0x37
        /*0002*/ 	.short	(.L_71 - .L_70)
.L_70:
        /*0004*/ 	.word	0x00000082


	//----- nvinfo : EIATTR_KPARAM_INFO
	.align		4
.L_71:
        /*0008*/ 	.byte	0x04, 0x17
        /*000a*/ 	.short	(.L_73 - .L_72)
.L_72:
        /*000c*/ 	.word	0x00000000
        /*0010*/ 	.short	0x0012
        /*0012*/ 	.short	0x0068
        /*0014*/ 	.byte	0x00, 0xf0, 0x11, 0x00


	//----- nvinfo : EIATTR_KPARAM_INFO
	.align		4
.L_73:
        /*0018*/ 	.byte	0x04, 0x17
        /*001a*/ 	.short	(.L_75 - .L_74)
.L_74:
        /*001c*/ 	.word	0x00000000
        /*0020*/ 	.short	0x0011
        /*0022*/ 	.short	0x0064
        /*0024*/ 	.byte	0x00, 0xf0, 0x11, 0x00


	//----- nvinfo : EIATTR_KPARAM_INFO
	.align		4
.L_75:
        /*0028*/ 	.byte	0x04, 0x17
        /*002a*/ 	.short	(.L_77 - .L_76)
.L_76:
        /*002c*/ 	.word	0x00000000
        /*0030*/ 	.short	0x0010
        /*0032*/ 	.short	0x0060
        /*0034*/ 	.byte	0x00, 0xf0, 0x11, 0x00


	//----- nvinfo : EIATTR_KPARAM_INFO
	.align		4
.L_77:
        /*0038*/ 	.byte	0x04, 0x17
        /*003a*/ 	.short	(.L_79 - .L_78)
.L_78:
        /*003c*/ 	.word	0x00000000
        /*0040*/ 	.short	0x000f
        /*0042*/ 	.short	0x005c
        /*0044*/ 	.byte	0x00, 0xf0, 0x11, 0x00


	//----- nvinfo : EIATTR_KPARAM_INFO
	.align		4
.L_79:
        /*0048*/ 	.byte	0x04, 0x17
        /*004a*/ 	.short	(.L_81 - .L_80)
.L_80:
        /*004c*/ 	.word	0x00000000
        /*0050*/ 	.short	0x000e
        /*0052*/ 	.short	0x0058
        /*0054*/ 	.byte	0x00, 0xf0, 0x11, 0x00


	//----- nvinfo : EIATTR_KPARAM_INFO
	.align		4
.L_81:
        /*0058*/ 	.byte	0x04, 0x17
        /*005a*/ 	.short	(.L_83 - .L_82)
.L_82:
        /*005c*/ 	.word	0x00000000
        /*0060*/ 	.short	0x000d
        /*0062*/ 	.short	0x0054
        /*0064*/ 	.byte	0x00, 0xf0, 0x11, 0x00


	//----- nvinfo : EIATTR_KPARAM_INFO
	.align		4
.L_83:
        /*0068*/ 	.byte	0x04, 0x17
        /*006a*/ 	.short	(.L_85 - .L_84)
.L_84:
        /*006c*/ 	.word	0x00000000
        /*0070*/ 	.short	0x000c
        /*0072*/ 	.short	0x0050
        /*0074*/ 	.byte	0x00, 0xf0, 0x11, 0x00


	//----- nvinfo : EIATTR_KPARAM_INFO
	.align		4
.L_85:
        /*0078*/ 	.byte	0x04, 0x17
        /*007a*/ 	.short	(.L_87 - .L_86)
.L_86:
        /*007c*/ 	.word	0x00000000
        /*0080*/ 	.short	0x000b
        /*0082*/ 	.short	0x004c
        /*0084*/ 	.byte	0x00, 0xf0, 0x11, 0x00


	//----- nvinfo : EIATTR_KPARAM_INFO
	.align		4
.L_87:
        /*0088*/ 	.byte	0x04, 0x17
        /*008a*/ 	.short	(.L_89 - .L_88)
.L_88:
        /*008c*/ 	.word	0x00000000
        /*0090*/ 	.short	0x000a
        /*0092*/ 	.short	0x0048
        /*0094*/ 	.byte	0x00, 0xf0, 0x11, 0x00


	//----- nvinfo : EIATTR_KPARAM_INFO
	.align		4
.L_89:
        /*0098*/ 	.byte	0x04, 0x17
        /*009a*/ 	.short	(.L_91 - .L_90)
.L_90:
        /*009c*/ 	.word	0x00000000
        /*00a0*/ 	.short	0x0009
        /*00a2*/ 	.short	0x0044
        /*00a4*/ 	.byte	0x00, 0xf0, 0x11, 0x00


	//----- nvinfo : EIATTR_KPARAM_INFO
	.align		4
.L_91:
        /*00a8*/ 	.byte	0x04, 0x17
        /*00aa*/ 	.short	(.L_93 - .L_92)
.L_92:
        /*00ac*/ 	.word	0x00000000
        /*00b0*/ 	.short	0x0008
        /*00b2*/ 	.short	0x0040
        /*00b4*/ 	.byte	0x00, 0xf0, 0x11, 0x00


	//----- nvinfo : EIATTR_KPARAM_INFO
	.align		4
.L_93:
        /*00b8*/ 	.byte	0x04, 0x17
        /*00ba*/ 	.short	(.L_95 - .L_94)
.L_94:
        /*00bc*/ 	.word	0x00000000
        /*00c0*/ 	.short	0x0007
        /*00c2*/ 	.short	0x0038
        /*00c4*/ 	.byte	0x00, 0xf5, 0x21, 0x00


	//----- nvinfo : EIATTR_KPARAM_INFO
	.align		4
.L_95:
        /*00c8*/ 	.byte	0x04, 0x17
        /*00ca*/ 	.short	(.L_97 - .L_96)
.L_96:
        /*00cc*/ 	.word	0x00000000
        /*00d0*/ 	.short	0x0006
        /*00d2*/ 	.short	0x0030
        /*00d4*/ 	.byte	0x00, 0xf5, 0x21, 0x00


	//----- nvinfo : EIATTR_KPARAM_INFO
	.align		4
.L_97:
        /*00d8*/ 	.byte	0x04, 0x17
        /*00da*/ 	.short	(.L_99 - .L_98)
.L_98:
        /*00dc*/ 	.word	0x00000000
        /*00e0*/ 	.short	0x0005
        /*00e2*/ 	.short	0x0028
        /*00e4*/ 	.byte	0x00, 0xf5, 0x21, 0x00


	//----- nvinfo : EIATTR_KPARAM_INFO
	.align		4
.L_99:
        /*00e8*/ 	.byte	0x04, 0x17
        /*00ea*/ 	.short	(.L_101 - .L_100)
.L_100:
        /*00ec*/ 	.word	0x00000000
        /*00f0*/ 	.short	0x0004
        /*00f2*/ 	.short	0x0020
        /*00f4*/ 	.byte	0x00, 0xf5, 0x21, 0x00


	//----- nvinfo : EIATTR_KPARAM_INFO
	.align		4
.L_101:
        /*00f8*/ 	.byte	0x04, 0x17
        /*00fa*/ 	.short	(.L_103 - .L_102)
.L_102:
        /*00fc*/ 	.word	0x00000000
        /*0100*/ 	.short	0x0003
        /*0102*/ 	.short	0x0018
        /*0104*/ 	.byte	0x00, 0xf5, 0x21, 0x00


	//----- nvinfo : EIATTR_KPARAM_INFO
	.align		4
.L_103:
        /*0108*/ 	.byte	0x04, 0x17
        /*010a*/ 	.short	(.L_105 - .L_104)
.L_104:
        /*010c*/ 	.word	0x00000000
        /*0110*/ 	.short	0x0002
        /*0112*/ 	.short	0x0010
        /*0114*/ 	.byte	0x00, 0xf5, 0x21, 0x00


	//----- nvinfo : EIATTR_KPARAM_INFO
	.align		4
.L_105:
        /*0118*/ 	.byte	0x04, 0x17
        /*011a*/ 	.short	(.L_107 - .L_106)
.L_106:
        /*011c*/ 	.word	0x00000000
        /*0120*/ 	.short	0x0001
        /*0122*/ 	.short	0x0008
        /*0124*/ 	.byte	0x00, 0xf5, 0x21, 0x00


	//----- nvinfo : EIATTR_KPARAM_INFO
	.align		4
.L_107:
        /*0128*/ 	.byte	0x04, 0x17
        /*012a*/ 	.short	(.L_109 - .L_108)
.L_108:
        /*012c*/ 	.word	0x00000000
        /*0130*/ 	.short	0x0000
        /*0132*/ 	.short	0x0000
        /*0134*/ 	.byte	0x00, 0xf5, 0x21, 0x00


	//----- nvinfo : EIATTR_SPARSE_MMA_MASK
	.align		4
.L_109:
        /*0138*/ 	.byte	0x03, 0x50
        /*013a*/ 	.short	0x0000


	//----- nvinfo : EIATTR_MAXREG_COUNT
	.align		4
        /*013c*/ 	.byte	0x03, 0x1b
        /*013e*/ 	.short	0x00ff


	//----- nvinfo : EIATTR_MERCURY_ISA_VERSION
	.align		4
        /*0140*/ 	.byte	0x03, 0x5f
        /*0142*/ 	.short	0x0101


	//----- nvinfo : EIATTR_VRC_CTA_INIT_COUNT
	.align		4
        /*0144*/ 	.byte	0x02, 0x4a
	.zero		1
	.zero		1


	//----- nvinfo : EIATTR_EXIT_INSTR_OFFSETS
	.align		4
        /*0148*/ 	.byte	0x04, 0x1c
        /*014a*/ 	.short	(.L_111 - .L_110)


	//   ....[0]....
.L_110:
        /*014c*/ 	.word	0x00000140


	//   ....[1]....
        /*0150*/ 	.word	0x000101c0


	//----- nvinfo : EIATTR_CRS_STACK_SIZE
	.align		4
.L_111:
        /*0154*/ 	.byte	0x04, 0x1e
        /*0156*/ 	.short	(.L_113 - .L_112)
.L_112:
        /*0158*/ 	.word	0x00000000


	//----- nvinfo : EIATTR_CBANK_PARAM_SIZE
	.align		4
.L_113:
        /*015c*/ 	.byte	0x03, 0x19
        /*015e*/ 	.short	0x006c


	//----- nvinfo : EIATTR_PARAM_CBANK
	.align		4
        /*0160*/ 	.byte	0x04, 0x0a
        /*0162*/ 	.short	(.L_115 - .L_114)
	.align		4
.L_114:
        /*0164*/ 	.word	index@(.nv.constant0._Z7TXfieldP6float2PKfS2_PKS_S4_S4_S2_S2_ffffffiiiii)
        /*0168*/ 	.short	0x0380
        /*016a*/ 	.short	0x006c


	//----- nvinfo : EIATTR_SW_WAR
	.align		4
.L_115:
        /*016c*/ 	.byte	0x04, 0x36
        /*016e*/ 	.short	(.L_117 - .L_116)
.L_116:
        /*0170*/ 	.word	0x00000008
.L_117:


//--------------------- .nv.callgraph             --------------------------
	.section	.nv.callgraph,"",@"SHT_CUDA_CALLGRAPH"
	.align	4
	.sectionentsize	8
	.align		4
        /*0000*/ 	.word	0x00000000
	.align		4
        /*0004*/ 	.word	0xffffffff
	.align		4
        /*0008*/ 	.word	0x00000000
	.align		4
        /*000c*/ 	.word	0xfffffffe
	.align		4
        /*0010*/ 	.word	0x00000000
	.align		4
        /*0014*/ 	.word	0xfffffffd
	.align		4
        /*0018*/ 	.word	0x00000000
	.align		4
        /*001c*/ 	.word	0xfffffffc


//--------------------- .nv.constant3             --------------------------
	.section	.nv.constant3,"a",@progbits
	.align	4
.nv.constant3:
	.type		PI,@object
	.size		PI,(Ar - PI)
PI:
        /*0000*/ 	.byte	0xdb, 0x0f, 0x49, 0x40
	.type		Ar,@object
	.size		Ar,(Ai - Ar)
Ar:
        /*0004*/ 	.byte	0xee, 0x7c, 0x3f, 0x3e, 0xbc, 0x74, 0x93, 0x3e, 0xee, 0x7c, 0x3f, 0x3e, 0xbc, 0x74, 0x93, 0x3e
	.type		Ai,@object
	.size		Ai,(Br - Ai)
Ai:
        /*0014*/ 	.byte	0xcd, 0xcc, 0x8c, 0x3e, 0xac, 0x1c, 0xfa, 0xbf, 0xcd, 0xcc, 0x8c, 0xbe, 0xac, 0x1c, 0xfa, 0x3f
	.type		Br,@object
	.size		Br,(Bi - Br)
Br:
        /*0024*/ 	.byte	0x23, 0xdb, 0x91, 0x40, 0x68, 0x91, 0x09, 0x41, 0x23, 0xdb, 0x91, 0x40, 0x68, 0x91, 0x09, 0x41
	.type		Bi,@object
	.size		Bi,(.L_4 - Bi)
Bi:
        /*0034*/ 	.byte	0x52, 0xb8, 0xcc, 0xc1, 0x68, 0x91, 0xfd, 0xc0, 0x52, 0xb8, 0xcc, 0x41, 0x68, 0x91, 0xfd, 0x40
.L_4:


//--------------------- .nv.constant4             --------------------------
	.section	.nv.constant4,"a",@progbits
	.align	8
	.align		8
.nv.constant4:
        /*0000*/ 	.dword	__cudart_i2opi_f


//--------------------- .text._Z7RXfieldP6float2PKfS2_PKS_S4_ffffffiiii --------------------------
	.section	.text._Z7RXfieldP6float2PKfS2_PKS_S4_ffffffiiii,"ax",@progbits
	.align	128
        .global         _Z7RXfieldP6float2PKfS2_PKS_S4_ffffffiiii
        .type           _Z7RXfieldP6float2PKfS2_PKS_S4_ffffffiiii,@function
        .size           _Z7RXfieldP6float2PKfS2_PKS_S4_ffffffiiii,(.L_x_558 - _Z7RXfieldP6float2PKfS2_PKS_S4_ffffffiiii)
        .other          _Z7RXfieldP6float2PKfS2_PKS_S4_ffffffiiii,@"STO_CUDA_ENTRY STV_DEFAULT"
_Z7RXfieldP6float2PKfS2_PKS_S4_ffffffiiii:
.text._Z7RXfieldP6float2PKfS2_PKS_S4_ffffffiiii:
[----:B------:R-:W0:Y:S01]  /*0000*/  LDC R1, c[0x0][0x37c] ;  /* 0x0000df00ff017b82 */ /* 0x000e220000000800 */
[----:B------:R-:W1:Y:S07]  /*0010*/  S2R R0, SR_TID.Y ;  /* 0x0000000000007919 */ /* 0x000e6e0000002200 */
[----:B------:R-:W2:Y:S01]  /*0020*/  LDC R30, c[0x0][0x360] ;  /* 0x0000d800ff1e7b82 */ /* 0x000ea20000000800 */
[----:B------:R-:W3:Y:S01]  /*0030*/  LDCU.64 UR12, c[0x0][0x3c0] ;  /* 0x00007800ff0c77ac */ /* 0x000ee20008000a00 */
[----:B0-----:R-:W-:Y:S01]  /*0040*/  VIADD R1, R1, 0xffffffe0 ;  /* 0xffffffe001017836 */ /* 0x001fe20000000000 */
[----:B------:R-:W0:Y:S01]  /*0050*/  S2R R5, SR_TID.Z ;  /* 0x0000000000057919 */ /* 0x000e220000002300 */
[----:B------:R-:W4:Y:S01]  /*0060*/  LDCU UR7, c[0x0][0x3c8] ;  /* 0x00007900ff0777ac */ /* 0x000f220008000800 */
[----:B------:R-:W2:Y:S03]  /*0070*/  S2R R3, SR_TID.X ;  /* 0x0000000000037919 */ /* 0x000ea60000002100 */
[----:B------:R-:W1:Y:S01]  /*0080*/  S2UR UR5, SR_CTAID.Y ;  /* 0x00000000000579c3 */ /* 0x000e620000002600 */
[----:B------:R-:W-:-:S07]  /*0090*/  R2UR UR10, R1 ;  /* 0x00000000010a72ca */ /* 0x000fce00000e0000 */
[----:B------:R-:W1:Y:S08]  /*00a0*/  LDC R37, c[0x0][0x364] ;  /* 0x0000d900ff257b82 */ /* 0x000e700000000800 */
[----:B------:R-:W0:Y:S08]  /*00b0*/  S2UR UR6, SR_CTAID.Z ;  /* 0x00000000000679c3 */ /* 0x000e300000002700 */
[----:B------:R-:W0:Y:S08]  /*00c0*/  LDC R4, c[0x0][0x368] ;  /* 0x0000da00ff047b82 */ /* 0x000e300000000800 */
[----:B------:R-:W2:Y:S01]  /*00d0*/  S2UR UR4, SR_CTAID.X ;  /* 0x00000000000479c3 */ /* 0x000ea20000002500 */
[----:B-1----:R-:W-:-:S05]  /*00e0*/  IMAD R37, R37, UR5, R0 ;  /* 0x0000000525257c24 */ /* 0x002fca000f8e0200 */
[----:B---3--:R-:W-:Y:S01]  /*00f0*/  ISETP.GE.AND P0, PT, R37, UR13, PT ;  /* 0x0000000d25007c0c */ /* 0x008fe2000bf06270 */
[----:B0-----:R-:W-:-:S05]  /*0100*/  IMAD R4, R4, UR6, R5 ;  /* 0x0000000604047c24 */ /* 0x001fca000f8e0205 */
[----:B------:R-:W-:Y:S01]  /*0110*/  ISETP.GE.OR P0, PT, R4, UR12, P0 ;  /* 0x0000000c04007c0c */ /* 0x000fe20008706670 */
[----:B--2---:R-:W-:-:S05]  /*0120*/  IMAD R30, R30, UR4, R3 ;  /* 0x000000041e1e7c24 */ /* 0x004fca000f8e0203 */
[----:B----4-:R-:W-:-:S13]  /*0130*/  ISETP.GE.OR P0, PT, R30, UR7, P0 ;  /* 0x000000071e007c0c */ /* 0x010fda0008706670 */
[----:B------:R-:W-:Y:S05]  /*0140*/  @P0 EXIT ;  /* 0x000000000000094d */ /* 0x000fea0003800000 */
[----:B------:R-:W0:Y:S01]  /*0150*/  LDCU UR4, c[0x0][0x3cc] ;  /* 0x00007980ff0477ac */ /* 0x000e220008000800 */
[----:B------:R-:W1:Y:S01]  /*0160*/  LDC.64 R8, c[0x0][0x388] ;  /* 0x0000e200ff087b82 */ /* 0x000e620000000a00 */
[C---:B------:R-:W-:Y:S01]  /*0170*/  VIADD R7, R4.reuse, UR12 ;  /* 0x0000000c04077c36 */ /* 0x040fe20008000000 */
[----:B------:R-:W-:Y:S01]  /*0180*/  CS2R R32, SRZ ;  /* 0x0000000000207805 */ /* 0x000fe2000001ff00 */
[C---:B------:R-:W-:Y:S01]  /*0190*/  IMAD R3, R4.reuse, UR13, R37 ;  /* 0x0000000d04037c24 */ /* 0x040fe2000f8e0225 */
[----:B------:R-:W2:Y:S02]  /*01a0*/  LDCU.64 UR8, c[0x0][0x358] ;  /* 0x00006b00ff0877ac */ /* 0x000ea40008000a00 */
[----:B------:R-:W-:Y:S01]  /*01b0*/  IADD3 R11, PT, PT, R7, UR12, RZ ;  /* 0x0000000c070b7c10 */ /* 0x000fe2000fffe0ff */
[----:B------:R-:W-:Y:S01]  /*01c0*/  IMAD R36, R3, UR7, R30 ;  /* 0x0000000703247c24 */ /* 0x000fe2000f8e021e */
[----:B0-----:R-:W-:Y:S01]  /*01d0*/  UISETP.GE.AND UP0, UPT, UR4, 0x1, UPT ;  /* 0x000000010400788c */ /* 0x001fe2000bf06270 */
[----:B-1----:R-:W-:-:S04]  /*01e0*/  IMAD.WIDE.U32 R4, R4, 0x4, R8 ;  /* 0x0000000404047825 */ /* 0x002fc800078e0008 */
[----:B------:R-:W-:-:S04]  /*01f0*/  IMAD.WIDE.U32 R6, R7, 0x4, R8 ;  /* 0x0000000407067825 */ /* 0x000fc800078e0008 */
[----:B------:R-:W-:Y:S01]  /*0200*/  IMAD.WIDE.U32 R8, R11, 0x4, R8 ;  /* 0x000000040b087825 */ /* 0x000fe200078e0008 */
[----:B--2---:R-:W-:Y:S06]  /*0210*/  BRA.U !UP0, `(.L_x_0) ;  /* 0x000000f108b47547 */ /* 0x004fec000b800000 */
[----:B------:R-:W0:Y:S01]  /*0220*/  LDC.64 R2, c[0x0][0x398] ;  /* 0x0000e600ff027b82 */ /* 0x000e220000000a00 */
[----:B------:R1:W5:Y:S04]  /*0230*/  LDG.E R29, desc[UR8][R4.64] ;  /* 0x00000008041d7981 */ /* 0x000368000c1e1900 */
[----:B------:R1:W5:Y:S03]  /*0240*/  LDG.E R28, desc[UR8][R6.64] ;  /* 0x00000008061c7981 */ /* 0x000366000c1e1900 */
[----:B------:R-:W2:Y:S01]  /*0250*/  LDC R11, c[0x0][0x3ac] ;  /* 0x0000eb00ff0b7b82 */ /* 0x000ea20000000800 */
[----:B------:R1:W5:Y:S01]  /*0260*/  LDG.E R26, desc[UR8][R8.64] ;  /* 0x00000008081a7981 */ /* 0x000362000c1e1900 */
[----:B0-----:R-:W-:-:S06]  /*0270*/  IMAD.WIDE R2, R30, 0x8, R2 ;  /* 0x000000081e027825 */ /* 0x001fcc00078e0202 */
[----:B------:R-:W3:Y:S01]  /*0280*/  LDG.E.64 R2, desc[UR8][R2.64] ;  /* 0x0000000802027981 */ /* 0x000ee2000c1e1b00 */
[----:B--2---:R-:W-:-:S04]  /*0290*/  FMUL R11, R11, R11 ;  /* 0x0000000b0b0b7220 */ /* 0x004fc80000400000 */
[----:B------:R-:W-:-:S04]  /*02a0*/  FADD R56, RZ, R11 ;  /* 0x0000000bff387221 */ /* 0x000fc80000000000 */
[----:B------:R-:W-:-:S05]  /*02b0*/  VIADD R0, R56, 0x1800000 ;  /* 0x0180000038007836 */ /* 0x000fca0000000000 */
[----:B------:R-:W-:-:S04]  /*02c0*/  LOP3.LUT R0, R0, 0x7f800000, RZ, 0xc0, !PT ;  /* 0x7f80000000007812 */ /* 0x000fc800078ec0ff */
[----:B------:R-:W-:Y:S01]  /*02d0*/  ISETP.GT.U32.AND P0, PT, R0, 0x1ffffff, PT ;  /* 0x01ffffff0000780c */ /* 0x000fe20003f04070 */
[----:B---3--:R-:W-:Y:S01]  /*02e0*/  FMUL R24, RZ, R2 ;  /* 0x00000002ff187220 */ /* 0x008fe20000400000 */
[----:B------:R-:W-:-:S03]  /*02f0*/  FMUL R27, RZ, R3 ;  /* 0x00000003ff1b7220 */ /* 0x000fc60000400000 */
[----:B------:R-:W-:Y:S01]  /*0300*/  FADD R25, -R3, R24 ;  /* 0x0000001803197221 */ /* 0x000fe20000000100 */
[----:B------:R-:W-:-:S07]  /*0310*/  FADD R23, R2, R27 ;  /* 0x0000001b02177221 */ /* 0x000fce0000000000 */
[----:B-1----:R-:W-:Y:S05]  /*0320*/  @P0 BRA `(.L_x_1) ;  /* 0x0000000000100947 */ /* 0x002fea0003800000 */
[----:B------:R-:W-:-:S07]  /*0330*/  MOV R54, 0x350 ;  /* 0x0000035000367802 */ /* 0x000fce0000000f00 */
[----:B-----5:R-:W-:Y:S05]  /*0340*/  CALL.REL.NOINC `($__internal_0_$__cuda_sm20_rcp_rn_f32_slowpath) ;  /* 0x000000f000787944 */ /* 0x020fea0003c00000 */
[----:B------:R-:W-:Y:S01]  /*0350*/  IMAD.MOV.U32 R6, RZ, RZ, R34 ;  /* 0x000000ffff067224 */ /* 0x000fe200078e0022 */
[----:B------:R-:W-:Y:S06]  /*0360*/  BRA `(.L_x_2) ;  /* 0x0000000000107947 */ /* 0x000fec0003800000 */
.L_x_1:
[----:B------:R-:W0:Y:S02]  /*0370*/  MUFU.RCP R5, R56 ;  /* 0x0000003800057308 */ /* 0x000e240000001000 */
[----:B0-----:R-:W-:-:S04]  /*0380*/  FFMA R0, R56, R5, -1 ;  /* 0xbf80000038007423 */ /* 0x001fc80000000005 */
[----:B------:R-:W-:-:S04]  /*0390*/  FADD.FTZ R0, -R0, -RZ ;  /* 0x800000ff00007221 */ /* 0x000fc80000010100 */
[----:B------:R-:W-:-:S07]  /*03a0*/  FFMA R6, R5, R0, R5 ;  /* 0x0000000005067223 */ /* 0x000fce0000000005 */
.L_x_2:
[-C--:B------:R-:W-:Y:S01]  /*03b0*/  FMUL R4, RZ, R6.reuse ;  /* 0x00000006ff047220 */ /* 0x080fe20000400000 */
[----:B------:R-:W-:Y:S01]  /*03c0*/  FMUL R5, R11, R6 ;  /* 0x000000060b057220 */ /* 0x000fe20000400000 */
[----:B------:R-:W-:Y:S02]  /*03d0*/  BSSY.RECONVERGENT B1, `(.L_x_3) ;  /* 0x000000e000017945 */ /* 0x000fe40003800200 */
[----:B------:R-:W-:-:S04]  /*03e0*/  FMUL R0, R4, R4 ;  /* 0x0000000404007220 */ /* 0x000fc80000400000 */
[----:B------:R-:W-:-:S05]  /*03f0*/  FFMA R56, R5, R5, R0 ;  /* 0x0000000505387223 */ /* 0x000fca0000000000 */
[----:B------:R-:W-:-:S04]  /*0400*/  IADD3 R0, PT, PT, R56, 0x1800000, RZ ;  /* 0x0180000038007810 */ /* 0x000fc80007ffe0ff */
[----:B------:R-:W-:-:S04]  /*0410*/  LOP3.LUT R0, R0, 0x7f800000, RZ, 0xc0, !PT ;  /* 0x7f80000000007812 */ /* 0x000fc800078ec0ff */
[----:B------:R-:W-:-:S13]  /*0420*/  ISETP.GT.U32.AND P0, PT, R0, 0x1ffffff, PT ;  /* 0x01ffffff0000780c */ /* 0x000fda0003f04070 */
[----:B------:R-:W-:Y:S05]  /*0430*/  @P0 BRA `(.L_x_4) ;  /* 0x00000000000c0947 */ /* 0x000fea0003800000 */
[----:B------:R-:W-:-:S07]  /*0440*/  MOV R54, 0x460 ;  /* 0x0000046000367802 */ /* 0x000fce0000000f00 */
[----:B-----5:R-:W-:Y:S05]  /*0450*/  CALL.REL.NOINC `($__internal_0_$__cuda_sm20_rcp_rn_f32_slowpath) ;  /* 0x000000f000347944 */ /* 0x020fea0003c00000 */
[----:B------:R-:W-:Y:S05]  /*0460*/  BRA `(.L_x_5) ;  /* 0x0000000000107947 */ /* 0x000fea0003800000 */
.L_x_4:
[----:B------:R-:W0:Y:S02]  /*0470*/  MUFU.RCP R34, R56 ;  /* 0x0000003800227308 */ /* 0x000e240000001000 */
[----:B0-----:R-:W-:-:S04]  /*0480*/  FFMA R0, R56, R34, -1 ;  /* 0xbf80000038007423 */ /* 0x001fc80000000022 */
[----:B------:R-:W-:-:S04]  /*0490*/  FADD.FTZ R7, -R0, -RZ ;  /* 0x800000ff00077221 */ /* 0x000fc80000010100 */
[----:B------:R-:W-:-:S07]  /*04a0*/  FFMA R34, R34, R7, R34 ;  /* 0x0000000722227223 */ /* 0x000fce0000000022 */
.L_x_5:
[----:B------:R-:W-:Y:S05]  /*04b0*/  BSYNC.RECONVERGENT B1 ;  /* 0x0000000000017941 */ /* 0x000fea0003800200 */
.L_x_3:
[----:B------:R-:W0:Y:S01]  /*04c0*/  LDCU.128 UR16, c[0x3][0x30] ;  /* 0x00c00600ff1077ac */ /* 0x000e220008000c00 */
[----:B------:R-:W-:Y:S02]  /*04d0*/  IMAD.MOV.U32 R8, RZ, RZ, 0x3f000000 ;  /* 0x3f000000ff087424 */ /* 0x000fe400078e00ff */
[----:B------:R-:W-:Y:S01]  /*04e0*/  IMAD.MOV.U32 R7, RZ, RZ, 0x437c0000 ;  /* 0x437c0000ff077424 */ /* 0x000fe200078e00ff */
[----:B------:R-:W1:Y:S03]  /*04f0*/  LDCU.64 UR4, c[0x0][0x3b8] ;  /* 0x00007700ff0477ac */ /* 0x000e660008000a00 */
[----:B------:R-:W-:Y:S01]  /*0500*/  FFMA.RM R8, R8, R7, 12582913 ;  /* 0x4b40000108087423 */ /* 0x000fe20000004007 */
[----:B------:R-:W2:Y:S03]  /*0510*/  LDCU UR6, c[0x3][0x24] ;  /* 0x00c00480ff0677ac */ /* 0x000ea60008000800 */
[C---:B------:R-:W-:Y:S01]  /*0520*/  FADD R0, R8.reuse, -12583039 ;  /* 0xcb40007f08007421 */ /* 0x040fe20000000000 */
[----:B------:R-:W3:Y:S01]  /*0530*/  LDCU.64 UR12, c[0x3][0x28] ;  /* 0x00c00500ff0c77ac */ /* 0x000ee20008000a00 */
[----:B------:R-:W-:-:S02]  /*0540*/  SHF.L.U32 R8, R8, 0x17, RZ ;  /* 0x0000001708087819 */ /* 0x000fc400000006ff */
[----:B------:R-:W-:Y:S01]  /*0550*/  FADD R0, RZ, -R0 ;  /* 0x80000000ff007221 */ /* 0x000fe20000000000 */
[----:B------:R-:W4:Y:S01]  /*0560*/  LDCU UR7, c[0x3][0x40] ;  /* 0x00c00800ff0777ac */ /* 0x000f220008000800 */
[C---:B0-----:R-:W-:Y:S02]  /*0570*/  FMUL R11, R6.reuse, UR17 ;  /* 0x00000011060b7c20 */ /* 0x041fe40008400000 */
[----:B------:R-:W-:Y:S01]  /*0580*/  FADD R7, RZ, R0 ;  /* 0x00000000ff077221 */ /* 0x000fe20000000000 */
[C---:B------:R-:W-:Y:S01]  /*0590*/  FMUL R13, R6.reuse, UR18 ;  /* 0x00000012060d7c20 */ /* 0x040fe20008400000 */
[----:B------:R-:W-:Y:S01]  /*05a0*/  FMUL R16, R6, UR19 ;  /* 0x0000001306107c20 */ /* 0x000fe20008400000 */
[----:B-1----:R-:W-:Y:S01]  /*05b0*/  FMUL R22, R2, UR5 ;  /* 0x0000000502167c20 */ /* 0x002fe20008400000 */
[C---:B------:R-:W-:Y:S01]  /*05c0*/  FMUL R0, R4.reuse, R11 ;  /* 0x0000000b04007220 */ /* 0x040fe20000400000 */
[----:B------:R0:W1:Y:S01]  /*05d0*/  MUFU.EX2 R9, R7 ;  /* 0x0000000700097308 */ /* 0x0000620000000800 */
[----:B------:R-:W-:Y:S01]  /*05e0*/  FMUL R15, R4, R13 ;  /* 0x0000000d040f7220 */ /* 0x000fe20000400000 */
[----:B--2---:R-:W-:Y:S01]  /*05f0*/  FMUL R10, R6, UR6 ;  /* 0x00000006060a7c20 */ /* 0x004fe20008400000 */
[----:B------:R-:W-:Y:S01]  /*0600*/  FMUL R22, R22, UR4 ;  /* 0x0000000416167c20 */ /* 0x000fe20008400000 */
[----:B------:R-:W-:Y:S01]  /*0610*/  FMUL R18, R6, UR16 ;  /* 0x0000001006127c20 */ /* 0x000fe20008400000 */
[----:B------:R-:W-:Y:S01]  /*0620*/  UMOV UR4, URZ ;  /* 0x000000ff00047c82 */ /* 0x000fe20008000000 */
[CC--:B------:R-:W-:Y:S01]  /*0630*/  FFMA R21, R5.reuse, R10.reuse, R0 ;  /* 0x0000000a05157223 */ /* 0x0c0fe20000000000 */
[----:B------:R-:W-:Y:S01]  /*0640*/  FMUL R0, R22, 0.63661974668502807617 ;  /* 0x3f22f98316007820 */ /* 0x000fe20000400000 */
[----:B---3--:R-:W-:Y:S01]  /*0650*/  FMUL R12, R6, UR12 ;  /* 0x0000000c060c7c20 */ /* 0x008fe20008400000 */
[C---:B------:R-:W-:Y:S01]  /*0660*/  FMUL R10, R4.reuse, R10 ;  /* 0x0000000a040a7220 */ /* 0x040fe20000400000 */
[----:B------:R-:W-:Y:S01]  /*0670*/  FMUL R39, R4, R18 ;  /* 0x0000001204277220 */ /* 0x000fe20000400000 */
[----:B------:R-:W-:Y:S01]  /*0680*/  FSETP.GE.AND P0, PT, |R22|, 105615, PT ;  /* 0x47ce47801600780b */ /* 0x000fe20003f06200 */
[-C--:B------:R-:W-:Y:S01]  /*0690*/  FMUL R14, R4, R12.reuse ;  /* 0x0000000c040e7220 */ /* 0x080fe20000400000 */
[----:B------:R-:W2:Y:S01]  /*06a0*/  F2I.NTZ R0, R0 ;  /* 0x0000000000007305 */ /* 0x000ea20000203100 */
[C---:B------:R-:W-:Y:S01]  /*06b0*/  FFMA R11, R5.reuse, R11, -R10 ;  /* 0x0000000b050b7223 */ /* 0x040fe2000000080a */
[C---:B------:R-:W-:Y:S01]  /*06c0*/  FMUL R10, R6.reuse, UR13 ;  /* 0x0000000d060a7c20 */ /* 0x040fe20008400000 */
[C---:B------:R-:W-:Y:S01]  /*06d0*/  FFMA R17, R5.reuse, R13, -R14 ;  /* 0x0000000d05117223 */ /* 0x040fe2000000080e */
[----:B----4-:R-:W-:Y:S01]  /*06e0*/  FMUL R14, R6, UR7 ;  /* 0x00000007060e7c20 */ /* 0x010fe20008400000 */
[C---:B------:R-:W-:Y:S01]  /*06f0*/  FFMA R15, R5.reuse, R12, R15 ;  /* 0x0000000c050f7223 */ /* 0x040fe2000000000f */
[C---:B------:R-:W-:Y:S01]  /*0700*/  FMUL R13, R4.reuse, R10 ;  /* 0x0000000a040d7220 */ /* 0x040fe20000400000 */
[----:B0-----:R-:W0:Y:S01]  /*0710*/  LDC.64 R6, c[0x0][0x3a0] ;  /* 0x0000e800ff067b82 */ /* 0x001e220000000a00 */
[C---:B------:R-:W-:Y:S01]  /*0720*/  FMUL R12, R4.reuse, R16 ;  /* 0x00000010040c7220 */ /* 0x040fe20000400000 */
[----:B------:R-:W-:Y:S01]  /*0730*/  FMUL R19, R4, R14 ;  /* 0x0000000e04137220 */ /* 0x000fe20000400000 */
[C---:B------:R-:W-:Y:S01]  /*0740*/  FFMA R33, R5.reuse, R16, -R13 ;  /* 0x0000001005217223 */ /* 0x040fe2000000080d */
[----:B-1----:R-:W-:Y:S01]  /*0750*/  FMUL R8, R8, R9 ;  /* 0x0000000908087220 */ /* 0x002fe20000400000 */
[----:B------:R-:W-:Y:S01]  /*0760*/  SHF.R.U32.HI R9, RZ, 0x17, R22 ;  /* 0x00000017ff097819 */ /* 0x000fe20000011616 */
[----:B------:R-:W1:Y:S01]  /*0770*/  LDCU UR7, c[0x0][0x3c4] ;  /* 0x00007880ff0777ac */ /* 0x000e620008000800 */
[C---:B------:R-:W-:Y:S01]  /*0780*/  FFMA R31, R5.reuse, R10, R12 ;  /* 0x0000000a051f7223 */ /* 0x040fe2000000000c */
[----:B--2---:R-:W-:Y:S01]  /*0790*/  I2FP.F32.S32 R13, R0 ;  /* 0x00000000000d7245 */ /* 0x004fe20000201400 */
[----:B------:R-:W-:Y:S01]  /*07a0*/  FFMA R35, R5, R18, R19 ;  /* 0x0000001205237223 */ /* 0x000fe20000000013 */
[-C--:B------:R-:W-:Y:S01]  /*07b0*/  FMUL R18, R17, R34.reuse ;  /* 0x0000002211127220 */ /* 0x080fe20000400000 */
[----:B------:R-:W-:Y:S01]  /*07c0*/  FMUL R17, R31, R34 ;  /* 0x000000221f117220 */ /* 0x000fe20000400000 */
[----:B------:R-:W-:Y:S01]  /*07d0*/  R2UR UR11, R8 ;  /* 0x00000000080b72ca */ /* 0x000fe200000e0000 */
[----:B------:R-:W-:Y:S01]  /*07e0*/  FFMA R4, R13, -1.5707962512969970703, R22 ;  /* 0xbfc90fda0d047823 */ /* 0x000fe20000000016 */
[----:B------:R-:W-:Y:S01]  /*07f0*/  FFMA R39, R5, R14, -R39 ;  /* 0x0000000e05277223 */ /* 0x000fe20000000827 */
[----:B------:R-:W-:Y:S01]  /*0800*/  FFMA R10, RZ, R3, R2 ;  /* 0x00000003ff0a7223 */ /* 0x000fe20000000002 */
[----:B------:R-:W-:Y:S01]  /*0810*/  FFMA R8, RZ, R2, -R3 ;  /* 0x00000002ff087223 */ /* 0x000fe20000000803 */
[----:B------:R-:W-:Y:S01]  /*0820*/  FFMA R4, R13, -7.5497894158615963534e-08, R4 ;  /* 0xb3a221680d047823 */ /* 0x000fe20000000004 */
[-C--:B------:R-:W-:Y:S01]  /*0830*/  FMUL R20, R11, R34.reuse ;  /* 0x000000220b147220 */ /* 0x080fe20000400000 */
[-C--:B------:R-:W-:Y:S01]  /*0840*/  FMUL R19, R15, R34.reuse ;  /* 0x000000220f137220 */ /* 0x080fe20000400000 */
[-C--:B------:R-:W-:Y:S01]  /*0850*/  FMUL R16, R33, R34.reuse ;  /* 0x0000002221107220 */ /* 0x080fe20000400000 */
[----:B------:R-:W-:Y:S01]  /*0860*/  FFMA R13, R13, -5.3903029534742383927e-15, R4 ;  /* 0xa7c234c50d0d7823 */ /* 0x000fe20000000004 */
[----:B------:R-:W-:Y:S01]  /*0870*/  LOP3.LUT R4, R9, 0xe0, RZ, 0xc0, !PT ;  /* 0x000000e009047812 */ /* 0x000fe200078ec0ff */
[----:B------:R-:W-:Y:S01]  /*0880*/  FMUL R21, R21, R34 ;  /* 0x0000002215157220 */ /* 0x000fe20000400000 */
[----:B0-----:R-:W-:Y:S01]  /*0890*/  IMAD.WIDE R30, R30, 0x8, R6 ;  /* 0x000000081e1e7825 */ /* 0x001fe200078e0206 */
[----:B------:R-:W-:-:S03]  /*08a0*/  LOP3.LUT R9, R9, 0x1f, RZ, 0xc0, !PT ;  /* 0x0000001f09097812 */ /* 0x000fc600078ec0ff */
[-C--:B------:R-:W-:Y:S01]  /*08b0*/  FMUL R15, R35, R34.reuse ;  /* 0x00000022230f7220 */ /* 0x080fe20000400000 */
[----:B------:R-:W-:Y:S01]  /*08c0*/  FMUL R14, R39, R34 ;  /* 0x00000022270e7220 */ /* 0x000fe20000400000 */
[----:B------:R-:W-:Y:S02]  /*08d0*/  VIADD R4, R4, 0xffffff80 ;  /* 0xffffff8004047836 */ /* 0x000fe40000000000 */
[----:B------:R-:W-:Y:S01]  /*08e0*/  FFMA R12, RZ, R2, R3 ;  /* 0x00000002ff0c7223 */ /* 0x000fe20000000003 */
[C---:B------:R-:W-:Y:S02]  /*08f0*/  IMAD.SHL.U32 R7, R22.reuse, 0x100, RZ ;  /* 0x0000010016077824 */ /* 0x040fe400078e00ff */
[----:B------:R-:W-:Y:S01]  /*0900*/  FFMA R11, RZ, R3, -R2 ;  /* 0x00000003ff0b7223 */ /* 0x000fe20000000802 */
[----:B------:R-:W-:Y:S02]  /*0910*/  CS2R R32, SRZ ;  /* 0x0000000000207805 */ /* 0x000fe4000001ff00 */
[----:B------:R-:W-:Y:S01]  /*0920*/  SHF.R.U32.HI R4, RZ, 0x5, R4 ;  /* 0x00000005ff047819 */ /* 0x000fe20000011604 */
[----:B------:R-:W-:Y:S01]  /*0930*/  FMUL R10, RZ, R10 ;  /* 0x0000000aff0a7220 */ /* 0x000fe20000400000 */
[----:B------:R-:W-:Y:S01]  /*0940*/  FSETP.EQ.OR P5, PT, |R22|, +INF , !P0 ;  /* 0x7f8000001600780b */ /* 0x000fe200047a2600 */
[----:B------:R-:W-:Y:S01]  /*0950*/  FMUL R8, RZ, R8 ;  /* 0x00000008ff087220 */ /* 0x000fe20000400000 */
[----:B------:R-:W-:Y:S01]  /*0960*/  LOP3.LUT R7, R7, 0x80000000, RZ, 0xfc, !PT ;  /* 0x8000000007077812 */ /* 0x000fe200078efcff */
[----:B------:R-:W-:Y:S01]  /*0970*/  IMAD R4, R4, -0x4, R1 ;  /* 0xfffffffc04047824 */ /* 0x000fe200078e0201 */
[----:B------:R-:W-:Y:S01]  /*0980*/  SEL R6, R0, RZ, !P0 ;  /* 0x000000ff00067207 */ /* 0x000fe20004000000 */
[----:B------:R-:W-:Y:S01]  /*0990*/  @P0 FMUL R13, RZ, R22 ;  /* 0x00000016ff0d0220 */ /* 0x000fe20000400000 */
[----:B------:R-:W-:Y:S01]  /*09a0*/  IADD3 R5, PT, PT, -R9, 0x20, RZ ;  /* 0x0000002009057810 */ /* 0x000fe20007ffe1ff */
[----:B-1----:R-:W-:-:S12]  /*09b0*/  UIMAD UR7, UR7, 0x5, URZ ;  /* 0x00000005070778a4 */ /* 0x002fd8000f8e02ff */
.L_x_246:
[----:B------:R-:W0:Y:S01]  /*09c0*/  LDC.64 R38, c[0x0][0x390] ;  /* 0x0000e400ff267b82 */ /* 0x000e220000000a00 */
[----:B------:R-:W1:Y:S01]  /*09d0*/  LDCU UR5, c[0x0][0x3c4] ;  /* 0x00007880ff0577ac */ /* 0x000e620008000800 */
[----:B------:R-:W-:-:S05]  /*09e0*/  MOV R0, UR4 ;  /* 0x0000000400007c02 */ /* 0x000fca0008000f00 */
[----:B------:R-:W-:-:S04]  /*09f0*/  IMAD R35, R0, UR7, R37 ;  /* 0x0000000700237c24 */ /* 0x000fc8000f8e0225 */
[----:B-1----:R-:W-:-:S04]  /*0a00*/  VIADD R45, R35, UR5 ;  /* 0x00000005232d7c36 */ /* 0x002fc80008000000 */
[----:B------:R-:W-:Y:S02]  /*0a10*/  VIADD R41, R45, UR5 ;  /* 0x000000052d297c36 */ /* 0x000fe40008000000 */
[----:B0-----:R-:W-:-:S04]  /*0a20*/  IMAD.WIDE.U32 R34, R35, 0x4, R38 ;  /* 0x0000000423227825 */ /* 0x001fc800078e0026 */
[--C-:B------:R-:W-:Y:S02]  /*0a30*/  IMAD.WIDE.U32 R44, R45, 0x4, R38.reuse ;  /* 0x000000042d2c7825 */ /* 0x100fe400078e0026 */
[----:B------:R-:W2:Y:S02]  /*0a40*/  LDG.E R34, desc[UR8][R34.64] ;  /* 0x0000000822227981 */ /* 0x000ea4000c1e1900 */
[C---:B------:R-:W-:Y:S02]  /*0a50*/  IMAD.WIDE.U32 R42, R41.reuse, 0x4, R38 ;  /* 0x00000004292a7825 */ /* 0x040fe400078e0026 */
[----:B------:R-:W3:Y:S04]  /*0a60*/  LDG.E R45, desc[UR8][R44.64] ;  /* 0x000000082c2d7981 */ /* 0x000ee8000c1e1900 */
[----:B------:R-:W4:Y:S01]  /*0a70*/  LDG.E R43, desc[UR8][R42.64] ;  /* 0x000000082a2b7981 */ /* 0x000f22000c1e1900 */
[----:B------:R-:W-:-:S05]  /*0a80*/  IADD3 R41, PT, PT, R41, UR5, RZ ;  /* 0x0000000529297c10 */ /* 0x000fca000fffe0ff */
[C---:B------:R-:W-:Y:S02]  /*0a90*/  VIADD R47, R41.reuse, UR5 ;  /* 0x00000005292f7c36 */ /* 0x040fe40008000000 */
[----:B------:R-:W-:-:S04]  /*0aa0*/  IMAD.WIDE.U32 R40, R41, 0x4, R38 ;  /* 0x0000000429287825 */ /* 0x000fc800078e0026 */
[----:B------:R-:W-:Y:S02]  /*0ab0*/  IMAD.WIDE.U32 R38, R47, 0x4, R38 ;  /* 0x000000042f267825 */ /* 0x000fe400078e0026 */
[----:B-----5:R-:W5:Y:S04]  /*0ac0*/  LDG.E R41, desc[UR8][R40.64] ;  /* 0x0000000828297981 */ /* 0x020f68000c1e1900 */
[----:B------:R0:W5:Y:S01]  /*0ad0*/  LDG.E R39, desc[UR8][R38.64] ;  /* 0x0000000826277981 */ /* 0x000162000c1e1900 */
[----:B------:R-:W-:Y:S01]  /*0ae0*/  BSSY.RECONVERGENT B0, `(.L_x_6) ;  /* 0x000001e000007945 */ /* 0x000fe20003800200 */
[----:B--2---:R-:W-:Y:S01]  /*0af0*/  FADD R47, R29, -R34 ;  /* 0x800000221d2f7221 */ /* 0x004fe20000000000 */
[----:B---3--:R-:W-:Y:S01]  /*0b00*/  FADD R35, R28, -R45 ;  /* 0x8000002d1c237221 */ /* 0x008fe20000000000 */
[----:B----4-:R-:W-:-:S04]  /*0b10*/  FADD R0, R26, -R43 ;  /* 0x8000002b1a007221 */ /* 0x010fc80000000000 */
[CC--:B------:R-:W-:Y:S02]  /*0b20*/  FMNMX R45, |R47|.reuse, |R35|.reuse, !PT ;  /* 0x400000232f2d7209 */ /* 0x0c0fe40007800200 */
[----:B------:R-:W-:Y:S02]  /*0b30*/  FMNMX R34, |R47|, |R35|, PT ;  /* 0x400000232f227209 */ /* 0x000fe40003800200 */
[CC--:B------:R-:W-:Y:S02]  /*0b40*/  FMNMX R42, |R0|.reuse, R45.reuse, !PT ;  /* 0x0000002d002a7209 */ /* 0x0c0fe40007800200 */
[----:B------:R-:W-:Y:S02]  /*0b50*/  FMNMX R45, |R0|, R45, PT ;  /* 0x0000002d002d7209 */ /* 0x000fe40003800200 */
[----:B------:R-:W-:-:S04]  /*0b60*/  LOP3.LUT R43, R42, 0xfe000000, RZ, 0xc0, !PT ;  /* 0xfe0000002a2b7812 */ /* 0x000fc800078ec0ff */
[----:B------:R-:W-:-:S05]  /*0b70*/  LOP3.LUT R49, R43, 0x7e800000, RZ, 0x3c, !PT ;  /* 0x7e8000002b317812 */ /* 0x000fca00078e3cff */
[-C--:B------:R-:W-:Y:S01]  /*0b80*/  FMUL R45, R45, R49.reuse ;  /* 0x000000312d2d7220 */ /* 0x080fe20000400000 */
[-C--:B------:R-:W-:Y:S01]  /*0b90*/  FMUL R34, R34, R49.reuse ;  /* 0x0000003122227220 */ /* 0x080fe20000400000 */
[----:B------:R-:W-:Y:S02]  /*0ba0*/  FMUL R49, R42, R49 ;  /* 0x000000312a317220 */ /* 0x000fe40000400000 */
[----:B------:R-:W-:-:S04]  /*0bb0*/  FMUL R45, R45, R45 ;  /* 0x0000002d2d2d7220 */ /* 0x000fc80000400000 */
[----:B------:R-:W-:Y:S01]  /*0bc0*/  FFMA R34, R34, R34, R45 ;  /* 0x0000002222227223 */ /* 0x000fe2000000002d */
[----:B------:R-:W-:-:S03]  /*0bd0*/  FADD R45, |R47|, |R35| ;  /* 0x400000232f2d7221 */ /* 0x000fc60000000200 */
[----:B0-----:R-:W-:Y:S01]  /*0be0*/  FFMA R38, R49, R49, R34 ;  /* 0x0000003131267223 */ /* 0x001fe20000000022 */
[----:B------:R-:W-:-:S03]  /*0bf0*/  FADD R45, |R0|, R45 ;  /* 0x0000002d002d7221 */ /* 0x000fc60000000200 */
[----:B------:R-:W-:Y:S01]  /*0c00*/  VIADD R34, R38, 0xf3000000 ;  /* 0xf300000026227836 */ /* 0x000fe20000000000 */
[----:B------:R0:W1:Y:S04]  /*0c10*/  MUFU.RSQ R49, R38 ;  /* 0x0000002600317308 */ /* 0x0000680000001400 */
[----:B------:R-:W-:-:S13]  /*0c20*/  ISETP.GT.U32.AND P0, PT, R34, 0x727fffff, PT ;  /* 0x727fffff2200780c */ /* 0x000fda0003f04070 */
[----:B01----:R-:W-:Y:S05]  /*0c30*/  @!P0 BRA `(.L_x_7) ;  /* 0x0000000000108947 */ /* 0x003fea0003800000 */
[----:B------:R-:W-:Y:S02]  /*0c40*/  MOV R34, R38 ;  /* 0x0000002600227202 */ /* 0x000fe40000000f00 */
[----:B------:R-:W-:-:S07]  /*0c50*/  MOV R0, 0xc70 ;  /* 0x00000c7000007802 */ /* 0x000fce0000000f00 */
[----:B-----5:R-:W-:Y:S05]  /*0c60*/  CALL.REL.NOINC `($__internal_1_$__cuda_sm20_sqrt_rn_f32_slowpath) ;  /* 0x000000ec00007944 */ /* 0x020fea0003c00000 */
[----:B------:R-:W-:Y:S05]  /*0c70*/  BRA `(.L_x_8) ;  /* 0x0000000000107947 */ /* 0x000fea0003800000 */
.L_x_7:
[----:B------:R-:W-:Y:S01]  /*0c80*/  FMUL.FTZ R57, R38, R49 ;  /* 0x0000003126397220 */ /* 0x000fe20000410000 */
[----:B------:R-:W-:-:S03]  /*0c90*/  FMUL.FTZ R34, R49, 0.5 ;  /* 0x3f00000031227820 */ /* 0x000fc60000410000 */
[----:B------:R-:W-:-:S04]  /*0ca0*/  FFMA R0, -R57, R57, R38 ;  /* 0x0000003939007223 */ /* 0x000fc80000000126 */
[----:B------:R-:W-:-:S07]  /*0cb0*/  FFMA R57, R0, R34, R57 ;  /* 0x0000002200397223 */ /* 0x000fce0000000039 */
.L_x_8:
[----:B------:R-:W-:Y:S05]  /*0cc0*/  BSYNC.RECONVERGENT B0 ;  /* 0x0000000000007941 */ /* 0x000fea0003800200 */
.L_x_6:
[----:B------:R-:W-:Y:S01]  /*0cd0*/  FSETP.GT.AND P0, PT, R45, R42, PT ;  /* 0x0000002a2d00720b */ /* 0x000fe20003f04000 */
[----:B------:R-:W-:Y:S01]  /*0ce0*/  BSSY.RECONVERGENT B2, `(.L_x_9) ;  /* 0x0000011000027945 */ /* 0x000fe20003800200 */
[----:B------:R-:W-:-:S11]  /*0cf0*/  LOP3.LUT R0, R43, 0x800000, RZ, 0xfc, !PT ;  /* 0x008000002b007812 */ /* 0x000fd600078efcff */
[----:B------:R-:W-:Y:S01]  /*0d00*/  @P0 FMUL R45, R0, R57 ;  /* 0x00000039002d0220 */ /* 0x000fe20000400000 */
[----:B------:R-:W-:-:S04]  /*0d10*/  FSETP.NEU.AND P0, PT, R42, +INF , PT ;  /* 0x7f8000002a00780b */ /* 0x000fc80003f0d000 */
[----:B------:R-:W-:-:S04]  /*0d20*/  FSEL R38, R45, +INF , P0 ;  /* 0x7f8000002d267808 */ /* 0x000fc80000000000 */
[----:B------:R-:W0:Y:S08]  /*0d30*/  MUFU.RCP R43, R38 ;  /* 0x00000026002b7308 */ /* 0x000e300000001000 */
[----:B------:R-:W1:Y:S01]  /*0d40*/  FCHK P0, R47, R38 ;  /* 0x000000262f007302 */ /* 0x000e620000000000 */
[----:B0-----:R-:W-:-:S04]  /*0d50*/  FFMA R0, -R38, R43, 1 ;  /* 0x3f80000026007423 */ /* 0x001fc8000000012b */
[----:B------:R-:W-:-:S04]  /*0d60*/  FFMA R0, R43, R0, R43 ;  /* 0x000000002b007223 */ /* 0x000fc8000000002b */
[----:B------:R-:W-:-:S04]  /*0d70*/  FFMA R43, R47, R0, RZ ;  /* 0x000000002f2b7223 */ /* 0x000fc800000000ff */
[----:B------:R-:W-:-:S04]  /*0d80*/  FFMA R34, -R38, R43, R47 ;  /* 0x0000002b26227223 */ /* 0x000fc8000000012f */
[----:B------:R-:W-:Y:S01]  /*0d90*/  FFMA R0, R0, R34, R43 ;  /* 0x0000002200007223 */ /* 0x000fe2000000002b */
[----:B-1----:R-:W-:Y:S06]  /*0da0*/  @!P0 BRA `(.L_x_10) ;  /* 0x0000000000108947 */ /* 0x002fec0003800000 */
[----:B------:R-:W-:Y:S01]  /*0db0*/  IMAD.MOV.U32 R0, RZ, RZ, R47 ;  /* 0x000000ffff007224 */ /* 0x000fe200078e002f */
[----:B------:R-:W-:Y:S01]  /*0dc0*/  MOV R54, 0xdf0 ;  /* 0x00000df000367802 */ /* 0x000fe20000000f00 */
[----:B------:R-:W-:-:S07]  /*0dd0*/  IMAD.MOV.U32 R59, RZ, RZ, R38 ;  /* 0x000000ffff3b7224 */ /* 0x000fce00078e0026 */
[----:B-----5:R-:W-:Y:S05]  /*0de0*/  CALL.REL.NOINC `($__internal_2_$__cuda_sm3x_div_rn_noftz_f32_slowpath) ;  /* 0x000000e800f87944 */ /* 0x020fea0003c00000 */
.L_x_10:
[----:B------:R-:W-:Y:S05]  /*0df0*/  BSYNC.RECONVERGENT B2 ;  /* 0x0000000000027941 */ /* 0x000fea0003800200 */
.L_x_9:
[----:B------:R-:W-:Y:S01]  /*0e00*/  HFMA2 R43, -RZ, RZ, 1.75, 0 ;  /* 0x3f000000ff2b7431 */ /* 0x000fe200000001ff */
[C---:B------:R-:W-:Y:S01]  /*0e10*/  FSETP.NEU.AND P1, PT, |R0|.reuse, 1, PT ;  /* 0x3f8000000000780b */ /* 0x040fe20003f2d200 */
[----:B------:R-:W-:Y:S01]  /*0e20*/  IMAD.MOV.U32 R45, RZ, RZ, 0x3d4dd2f7 ;  /* 0x3d4dd2f7ff2d7424 */ /* 0x000fe200078e00ff */
[C---:B------:R-:W-:Y:S01]  /*0e30*/  FSETP.GT.AND P0, PT, |R0|.reuse, 0.56000000238418579102, PT ;  /* 0x3f0f5c290000780b */ /* 0x040fe20003f04200 */
[----:B------:R-:W-:Y:S01]  /*0e40*/  MUFU.RCP R47, R38 ;  /* 0x00000026002f7308 */ /* 0x000fe20000001000 */
[----:B------:R-:W-:Y:S01]  /*0e50*/  BSSY.RECONVERGENT B2, `(.L_x_11) ;  /* 0x0000023000027945 */ /* 0x000fe20003800200 */
[----:B------:R-:W-:-:S06]  /*0e60*/  FFMA R34, |R0|, -R43, 0.5 ;  /* 0x3f00000000227423 */ /* 0x000fcc0000000a2b */
[----:B------:R-:W0:Y:S02]  /*0e70*/  MUFU.RSQ R43, R34 ;  /* 0x00000022002b7308 */ /* 0x000e240000001400 */
[----:B0-----:R-:W-:Y:S01]  /*0e80*/  FMUL R40, R34, R43 ;  /* 0x0000002b22287220 */ /* 0x001fe20000400000 */
[----:B------:R-:W-:-:S04]  /*0e90*/  FMUL R43, R43, -0.5 ;  /* 0xbf0000002b2b7820 */ /* 0x000fc80000400000 */
[----:B------:R-:W-:-:S04]  /*0ea0*/  FFMA R43, R40, R43, 0.5 ;  /* 0x3f000000282b7423 */ /* 0x000fc8000000002b */
[----:B------:R-:W-:-:S05]  /*0eb0*/  FFMA R43, R40, R43, R40 ;  /* 0x0000002b282b7223 */ /* 0x000fca0000000028 */
[----:B------:R-:W-:-:S04]  /*0ec0*/  FSEL R43, R43, RZ, P1 ;  /* 0x000000ff2b2b7208 */ /* 0x000fc80000800000 */
[----:B------:R-:W-:-:S05]  /*0ed0*/  FSEL R43, R43, |R0|, P0 ;  /* 0x400000002b2b7208 */ /* 0x000fca0000000000 */
[----:B------:R-:W-:-:S04]  /*0ee0*/  FMUL R40, R43, R43 ;  /* 0x0000002b2b287220 */ /* 0x000fc80000400000 */
[----:B------:R-:W-:-:S04]  /*0ef0*/  FFMA R45, R40, R45, 0.018773360177874565125 ;  /* 0x3c99ca97282d7423 */ /* 0x000fc8000000002d */
[----:B------:R-:W-:-:S04]  /*0f00*/  FFMA R45, R40, R45, 0.046769052743911743164 ;  /* 0x3d3f90e8282d7423 */ /* 0x000fc8000000002d */
[----:B------:R-:W-:-:S04]  /*0f10*/  FFMA R45, R40, R45, 0.074823014438152313232 ;  /* 0x3d993ccf282d7423 */ /* 0x000fc8000000002d */
[----:B------:R-:W-:-:S04]  /*0f20*/  FFMA R45, R40, R45, 0.16667181253433227539 ;  /* 0x3e2aac04282d7423 */ /* 0x000fc8000000002d */
[----:B------:R-:W-:Y:S01]  /*0f30*/  FMUL R40, R40, R45 ;  /* 0x0000002d28287220 */ /* 0x000fe20000400000 */
[----:B------:R-:W-:-:S03]  /*0f40*/  IMAD.MOV.U32 R45, RZ, RZ, 0x3fd774eb ;  /* 0x3fd774ebff2d7424 */ /* 0x000fc600078e00ff */
[----:B------:R-:W-:Y:S01]  /*0f50*/  FFMA R43, R43, R40, R43 ;  /* 0x000000282b2b7223 */ /* 0x000fe2000000002b */
[----:B------:R-:W-:-:S03]  /*0f60*/  FFMA R40, -R38, R47, 1 ;  /* 0x3f80000026287423 */ /* 0x000fc6000000012f */
[----:B------:R-:W-:Y:S01]  /*0f70*/  FMUL R34, R43, -2 ;  /* 0xc00000002b227820 */ /* 0x000fe20000400000 */
[----:B------:R-:W-:-:S03]  /*0f80*/  FFMA R47, R47, R40, R47 ;  /* 0x000000282f2f7223 */ /* 0x000fc6000000002f */
[----:B------:R-:W-:Y:S01]  /*0f90*/  @P0 FFMA R43, R45, 0.93318945169448852539, R34 ;  /* 0x3f6ee5812d2b0823 */ /* 0x000fe20000000022 */
[----:B------:R-:W0:Y:S01]  /*0fa0*/  FCHK P0, R35, R38 ;  /* 0x0000002623007302 */ /* 0x000e220000000000 */
[----:B------:R-:W-:-:S03]  /*0fb0*/  FFMA R34, R35, R47, RZ ;  /* 0x0000002f23227223 */ /* 0x000fc600000000ff */
[C---:B------:R-:W-:Y:S01]  /*0fc0*/  FSETP.NAN.AND P1, PT, R43.reuse, R43, PT ;  /* 0x0000002b2b00720b */ /* 0x040fe20003f28000 */
[----:B------:R-:W-:Y:S01]  /*0fd0*/  FFMA R45, -R38, R34, R35 ;  /* 0x00000022262d7223 */ /* 0x000fe20000000123 */
[----:B------:R-:W-:-:S03]  /*0fe0*/  LOP3.LUT R0, R43, 0x80000000, R0, 0xb8, !PT ;  /* 0x800000002b007812 */ /* 0x000fc600078eb800 */
[----:B------:R-:W-:Y:S01]  /*0ff0*/  FFMA R34, R47, R45, R34 ;  /* 0x0000002d2f227223 */ /* 0x000fe20000000022 */
[----:B------:R-:W-:-:S05]  /*1000*/  FSEL R0, R0, R43, !P1 ;  /* 0x0000002b00007208 */ /* 0x000fca0004800000 */
[----:B-----5:R-:W-:Y:S01]  /*1010*/  FADD R41, -R41, R0 ;  /* 0x0000000029297221 */ /* 0x020fe20000000100 */
[----:B0-----:R-:W-:Y:S06]  /*1020*/  @!P0 BRA `(.L_x_12) ;  /* 0x0000000000148947 */ /* 0x001fec0003800000 */
[----:B------:R-:W-:Y:S01]  /*1030*/  MOV R0, R35 ;  /* 0x0000002300007202 */ /* 0x000fe20000000f00 */
[----:B------:R-:W-:Y:S01]  /*1040*/  IMAD.MOV.U32 R59, RZ, RZ, R38 ;  /* 0x000000ffff3b7224 */ /* 0x000fe200078e0026 */
[----:B------:R-:W-:-:S07]  /*1050*/  MOV R54, 0x1070 ;  /* 0x0000107000367802 */ /* 0x000fce0000000f00 */
[----:B------:R-:W-:Y:S05]  /*1060*/  CALL.REL.NOINC `($__internal_2_$__cuda_sm3x_div_rn_noftz_f32_slowpath) ;  /* 0x000000e800587944 */ /* 0x000fea0003c00000 */
[----:B------:R-:W-:-:S07]  /*1070*/  IMAD.MOV.U32 R34, RZ, RZ, R0 ;  /* 0x000000ffff227224 */ /* 0x000fce00078e0000 */
.L_x_12:
[----:B------:R-:W-:Y:S05]  /*1080*/  BSYNC.RECONVERGENT B2 ;  /* 0x0000000000027941 */ /* 0x000fea0003800200 */
.L_x_11:
[----:B------:R-:W-:Y:S01]  /*1090*/  MOV R35, 0x3f000000 ;  /* 0x3f00000000237802 */ /* 0x000fe20000000f00 */
[----:B------:R-:W-:Y:S01]  /*10a0*/  IMAD.MOV.U32 R43, RZ, RZ, 0x3d4dd2f7 ;  /* 0x3d4dd2f7ff2b7424 */ /* 0x000fe200078e00ff */
[C---:B------:R-:W-:Y:S01]  /*10b0*/  FSETP.NEU.AND P1, PT, |R34|.reuse, 1, PT ;  /* 0x3f8000002200780b */ /* 0x040fe20003f2d200 */
[----:B------:R-:W-:Y:S01]  /*10c0*/  IMAD.MOV.U32 R45, RZ, RZ, 0x3fd774eb ;  /* 0x3fd774ebff2d7424 */ /* 0x000fe200078e00ff */
[C---:B------:R-:W-:Y:S01]  /*10d0*/  FSETP.GT.AND P0, PT, |R34|.reuse, 0.56000000238418579102, PT ;  /* 0x3f0f5c292200780b */ /* 0x040fe20003f04200 */
[----:B------:R-:W-:Y:S01]  /*10e0*/  FFMA R0, |R34|, -R35, 0.5 ;  /* 0x3f00000022007423 */ /* 0x000fe20000000a23 */
[----:B------:R-:W-:Y:S03]  /*10f0*/  BSSY.RECONVERGENT B0, `(.L_x_13) ;  /* 0x0000057000007945 */ /* 0x000fe60003800200 */
[----:B------:R-:W0:Y:S02]  /*1100*/  MUFU.RSQ R35, R0 ;  /* 0x0000000000237308 */ /* 0x000e240000001400 */
[----:B0-----:R-:W-:Y:S01]  /*1110*/  FMUL R40, R0, R35 ;  /* 0x0000002300287220 */ /* 0x001fe20000400000 */
[----:B------:R-:W-:Y:S01]  /*1120*/  FMUL R35, R35, -0.5 ;  /* 0xbf00000023237820 */ /* 0x000fe20000400000 */
[----:B------:R-:W-:-:S03]  /*1130*/  FFMA R0, R23, R38, R8 ;  /* 0x0000002617007223 */ /* 0x000fc60000000008 */
[----:B------:R-:W-:Y:S01]  /*1140*/  FFMA R35, R40, R35, 0.5 ;  /* 0x3f00000028237423 */ /* 0x000fe20000000023 */
[----:B------:R-:W-:-:S03]  /*1150*/  FMUL R47, R0, 0.63661974668502807617 ;  /* 0x3f22f983002f7820 */ /* 0x000fc60000400000 */
[----:B------:R-:W-:-:S03]  /*1160*/  FFMA R35, R40, R35, R40 ;  /* 0x0000002328237223 */ /* 0x000fc60000000028 */
[----:B------:R-:W0:Y:S02]  /*1170*/  F2I.NTZ R47, R47 ;  /* 0x0000002f002f7305 */ /* 0x000e240000203100 */
[----:B------:R-:W-:-:S04]  /*1180*/  FSEL R35, R35, RZ, P1 ;  /* 0x000000ff23237208 */ /* 0x000fc80000800000 */
[----:B------:R-:W-:-:S05]  /*1190*/  FSEL R35, R35, |R34|, P0 ;  /* 0x4000002223237208 */ /* 0x000fca0000000000 */
[----:B------:R-:W-:-:S04]  /*11a0*/  FMUL R40, R35, R35 ;  /* 0x0000002323287220 */ /* 0x000fc80000400000 */
[----:B------:R-:W-:Y:S01]  /*11b0*/  FFMA R43, R40, R43, 0.018773360177874565125 ;  /* 0x3c99ca97282b7423 */ /* 0x000fe2000000002b */
[----:B0-----:R-:W-:-:S03]  /*11c0*/  MOV R48, R47 ;  /* 0x0000002f00307202 */ /* 0x001fc60000000f00 */
[----:B------:R-:W-:-:S04]  /*11d0*/  FFMA R43, R40, R43, 0.046769052743911743164 ;  /* 0x3d3f90e8282b7423 */ /* 0x000fc8000000002b */
[----:B------:R-:W-:-:S04]  /*11e0*/  FFMA R43, R40, R43, 0.074823014438152313232 ;  /* 0x3d993ccf282b7423 */ /* 0x000fc8000000002b */
[----:B------:R-:W-:-:S04]  /*11f0*/  FFMA R43, R40, R43, 0.16667181253433227539 ;  /* 0x3e2aac04282b7423 */ /* 0x000fc8000000002b */
[----:B------:R-:W-:Y:S01]  /*1200*/  FMUL R40, R40, R43 ;  /* 0x0000002b28287220 */ /* 0x000fe20000400000 */
[----:B------:R-:W-:-:S03]  /*1210*/  I2FP.F32.S32 R43, R47 ;  /* 0x0000002f002b7245 */ /* 0x000fc60000201400 */
[----:B------:R-:W-:-:S04]  /*1220*/  FFMA R35, R35, R40, R35 ;  /* 0x0000002823237223 */ /* 0x000fc80000000023 */
[----:B------:R-:W-:-:S04]  /*1230*/  FMUL R40, R35, -2 ;  /* 0xc000000023287820 */ /* 0x000fc80000400000 */
[----:B------:R-:W-:Y:S01]  /*1240*/  @P0 FFMA R35, R45, 0.93318945169448852539, R40 ;  /* 0x3f6ee5812d230823 */ /* 0x000fe20000000028 */
[----:B------:R-:W-:-:S04]  /*1250*/  FFMA R40, R43, -1.5707962512969970703, R0 ;  /* 0xbfc90fda2b287823 */ /* 0x000fc80000000000 */
[----:B------:R-:W-:Y:S01]  /*1260*/  FSETP.NAN.AND P0, PT, R35, R35, PT ;  /* 0x000000232300720b */ /* 0x000fe20003f08000 */
[----:B------:R-:W-:Y:S01]  /*1270*/  FFMA R40, R43, -7.5497894158615963534e-08, R40 ;  /* 0xb3a221682b287823 */ /* 0x000fe20000000028 */
[----:B------:R-:W-:-:S03]  /*1280*/  LOP3.LUT R34, R35, 0x80000000, R34, 0xb8, !PT ;  /* 0x8000000023227812 */ /* 0x000fc600078eb822 */
[----:B------:R-:W-:Y:S01]  /*1290*/  FFMA R50, R43, -5.3903029534742383927e-15, R40 ;  /* 0xa7c234c52b327823 */ /* 0x000fe20000000028 */
[----:B------:R-:W-:Y:S02]  /*12a0*/  FSEL R34, R34, R35, !P0 ;  /* 0x0000002322227208 */ /* 0x000fe40004000000 */
[----:B------:R-:W-:-:S03]  /*12b0*/  FSETP.GE.AND P0, PT, |R0|, 105615, PT ;  /* 0x47ce47800000780b */ /* 0x000fc60003f06200 */
[----:B------:R-:W-:Y:S01]  /*12c0*/  FADD R35, -R39, R34 ;  /* 0x0000002227237221 */ /* 0x000fe20000000100 */
[----:B------:R-:W-:-:S09]  /*12d0*/  IMAD.MOV.U32 R34, RZ, RZ, R50 ;  /* 0x000000ffff227224 */ /* 0x000fd200078e0032 */
[----:B------:R-:W-:Y:S05]  /*12e0*/  @!P0 BRA `(.L_x_14) ;  /* 0x0000000000dc8947 */ /* 0x000fea0003800000 */
[----:B------:R-:W-:-:S13]  /*12f0*/  FSETP.NEU.AND P1, PT, |R0|, +INF , PT ;  /* 0x7f8000000000780b */ /* 0x000fda0003f2d200 */
[----:B------:R-:W-:Y:S01]  /*1300*/  @!P1 FMUL R34, RZ, R0 ;  /* 0x00000000ff229220 */ /* 0x000fe20000400000 */
[----:B------:R-:W-:Y:S01]  /*1310*/  @!P1 IMAD.MOV.U32 R47, RZ, RZ, RZ ;  /* 0x000000ffff2f9224 */ /* 0x000fe200078e00ff */
[----:B------:R-:W-:Y:S06]  /*1320*/  @!P1 BRA `(.L_x_14) ;  /* 0x0000000000cc9947 */ /* 0x000fec0003800000 */
[----:B------:R-:W-:Y:S01]  /*1330*/  SHF.L.U32 R39, R0, 0x8, RZ ;  /* 0x0000000800277819 */ /* 0x000fe200000006ff */
[----:B------:R-:W-:Y:S01]  /*1340*/  IMAD.MOV.U32 R46, RZ, RZ, RZ ;  /* 0x000000ffff2e7224 */ /* 0x000fe200078e00ff */
[----:B------:R-:W0:Y:S01]  /*1350*/  LDCU.64 UR12, c[0x4][URZ] ;  /* 0x01000000ff0c77ac */ /* 0x000e220008000a00 */
[----:B------:R-:W-:Y:S01]  /*1360*/  IMAD.MOV.U32 R34, RZ, RZ, R1 ;  /* 0x000000ffff227224 */ /* 0x000fe200078e0001 */
[----:B------:R-:W-:Y:S01]  /*1370*/  LOP3.LUT R47, R39, 0x80000000, RZ, 0xfc, !PT ;  /* 0x80000000272f7812 */ /* 0x000fe200078efcff */
[----:B------:R-:W-:Y:S01]  /*1380*/  UMOV UR6, URZ ;  /* 0x000000ff00067c82 */ /* 0x000fe20008000000 */
[----:B------:R-:W-:-:S05]  /*1390*/  UMOV UR5, URZ ;  /* 0x000000ff00057c82 */ /* 0x000fca0008000000 */
.L_x_15:
[----:B0-----:R-:W-:Y:S01]  /*13a0*/  MOV R42, UR12 ;  /* 0x0000000c002a7c02 */ /* 0x001fe20008000f00 */
[----:B------:R-:W-:-:S05]  /*13b0*/  IMAD.U32 R43, RZ, RZ, UR13 ;  /* 0x0000000dff2b7e24 */ /* 0x000fca000f8e00ff */
[----:B------:R-:W2:Y:S01]  /*13c0*/  LDG.E.CONSTANT R42, desc[UR8][R42.64] ;  /* 0x000000082a2a7981 */ /* 0x000ea2000c1e9900 */
[----:B------:R-:W-:Y:S02]  /*13d0*/  UIADD3 UR12, UP0, UPT, UR12, 0x4, URZ ;  /* 0x000000040c0c7890 */ /* 0x000fe4000ff1e0ff */
[----:B------:R-:W-:Y:S02]  /*13e0*/  UIADD3 UR5, UPT, UPT, UR5, 0x1, URZ ;  /* 0x0000000105057890 */ /* 0x000fe4000fffe0ff */
[----:B------:R-:W-:Y:S02]  /*13f0*/  UIADD3.X UR13, UPT, UPT, URZ, UR13, URZ, UP0, !UPT ;  /* 0x0000000dff0d7290 */ /* 0x000fe400087fe4ff */
[----:B------:R-:W-:Y:S01]  /*1400*/  UISETP.NE.AND UP0, UPT, UR5, 0x6, UPT ;  /* 0x000000060500788c */ /* 0x000fe2000bf05270 */
[----:B--2---:R-:W-:-:S03]  /*1410*/  IMAD.WIDE.U32 R44, R42, R47, RZ ;  /* 0x0000002f2a2c7225 */ /* 0x004fc600078e00ff */
[----:B------:R-:W-:-:S04]  /*1420*/  IADD3 R39, P1, PT, R44, R46, RZ ;  /* 0x0000002e2c277210 */ /* 0x000fc80007f3e0ff */
[----:B------:R-:W-:Y:S01]  /*1430*/  IADD3.X R46, PT, PT, R45, UR6, RZ, P1, !PT ;  /* 0x000000062d2e7c10 */ /* 0x000fe20008ffe4ff */
[----:B------:R0:W-:Y:S02]  /*1440*/  STL [R34], R39 ;  /* 0x0000002722007387 */ /* 0x0001e40000100800 */
[----:B0-----:R-:W-:Y:S01]  /*1450*/  VIADD R34, R34, 0x4 ;  /* 0x0000000422227836 */ /* 0x001fe20000000000 */
[----:B------:R-:W-:Y:S06]  /*1460*/  BRA.U UP0, `(.L_x_15) ;  /* 0xfffffffd00cc7547 */ /* 0x000fec000b83ffff */
[----:B------:R-:W-:Y:S01]  /*1470*/  SHF.R.U32.HI R42, RZ, 0x17, R0 ;  /* 0x00000017ff2a7819 */ /* 0x000fe20000011600 */
[----:B------:R0:W-:Y:S03]  /*1480*/  STL [R1+0x18], R46 ;  /* 0x0000182e01007387 */ /* 0x0001e60000100800 */
[C---:B------:R-:W-:Y:S02]  /*1490*/  LOP3.LUT R34, R42.reuse, 0xe0, RZ, 0xc0, !PT ;  /* 0x000000e02a227812 */ /* 0x040fe400078ec0ff */
[----:B------:R-:W-:Y:S02]  /*14a0*/  LOP3.LUT P1, RZ, R42, 0x1f, RZ, 0xc0, !PT ;  /* 0x0000001f2aff7812 */ /* 0x000fe4000782c0ff */
[----:B------:R-:W-:-:S04]  /*14b0*/  IADD3 R34, PT, PT, R34, -0x80, RZ ;  /* 0xffffff8022227810 */ /* 0x000fc80007ffe0ff */
[----:B------:R-:W-:-:S05]  /*14c0*/  SHF.R.U32.HI R34, RZ, 0x5, R34 ;  /* 0x00000005ff227819 */ /* 0x000fca0000011622 */
[----:B------:R-:W-:-:S05]  /*14d0*/  IMAD R44, R34, -0x4, R1 ;  /* 0xfffffffc222c7824 */ /* 0x000fca00078e0201 */
[----:B------:R-:W2:Y:S04]  /*14e0*/  LDL R34, [R44+0x18] ;  /* 0x000018002c227983 */ /* 0x000ea80000100800 */
[----:B------:R-:W2:Y:S04]  /*14f0*/  LDL R39, [R44+0x14] ;  /* 0x000014002c277983 */ /* 0x000ea80000100800 */
[----:B------:R-:W3:Y:S01]  /*1500*/  @P1 LDL R40, [R44+0x10] ;  /* 0x000010002c281983 */ /* 0x000ee20000100800 */
[----:B------:R-:W-:Y:S01]  /*1510*/  LOP3.LUT R42, R42, 0x1f, RZ, 0xc0, !PT ;  /* 0x0000001f2a2a7812 */ /* 0x000fe200078ec0ff */
[----:B------:R-:W-:Y:S01]  /*1520*/  UMOV UR12, 0x54442d19 ;  /* 0x54442d19000c7882 */ /* 0x000fe20000000000 */
[----:B------:R-:W-:-:S02]  /*1530*/  UMOV UR13, 0x3bf921fb ;  /* 0x3bf921fb000d7882 */ /* 0x000fc40000000000 */
[-C--:B--2---:R-:W-:Y:S02]  /*1540*/  @P1 SHF.L.W.U32.HI R34, R39, R42.reuse, R34 ;  /* 0x0000002a27221219 */ /* 0x084fe40000010e22 */
[----:B---3--:R-:W-:Y:S02]  /*1550*/  @P1 SHF.L.W.U32.HI R39, R40, R42, R39 ;  /* 0x0000002a28271219 */ /* 0x008fe40000010e27 */
[----:B------:R-:W-:Y:S02]  /*1560*/  ISETP.GE.AND P1, PT, R0, RZ, PT ;  /* 0x000000ff0000720c */ /* 0x000fe40003f26270 */
[C-C-:B------:R-:W-:Y:S01]  /*1570*/  SHF.L.W.U32.HI R47, R39.reuse, 0x2, R34.reuse ;  /* 0x00000002272f7819 */ /* 0x140fe20000010e22 */
[----:B------:R-:W-:Y:S01]  /*1580*/  IMAD.SHL.U32 R39, R39, 0x4, RZ ;  /* 0x0000000427277824 */ /* 0x000fe200078e00ff */
[----:B------:R-:W-:Y:S02]  /*1590*/  SHF.R.U32.HI R34, RZ, 0x1e, R34 ;  /* 0x0000001eff227819 */ /* 0x000fe40000011622 */
[----:B------:R-:W-:-:S04]  /*15a0*/  SHF.R.S32.HI R40, RZ, 0x1f, R47 ;  /* 0x0000001fff287819 */ /* 0x000fc8000001142f */
[C---:B------:R-:W-:Y:S02]  /*15b0*/  LOP3.LUT R42, R40.reuse, R39, RZ, 0x3c, !PT ;  /* 0x00000027282a7212 */ /* 0x040fe400078e3cff */
[----:B------:R-:W-:Y:S02]  /*15c0*/  LOP3.LUT R43, R40, R47, RZ, 0x3c, !PT ;  /* 0x0000002f282b7212 */ /* 0x000fe400078e3cff */
[C---:B------:R-:W-:Y:S02]  /*15d0*/  LOP3.LUT R39, R47.reuse, R0, RZ, 0x3c, !PT ;  /* 0x000000002f277212 */ /* 0x040fe400078e3cff */
[----:B------:R-:W-:Y:S02]  /*15e0*/  LEA.HI R47, R47, R34, RZ, 0x1 ;  /* 0x000000222f2f7211 */ /* 0x000fe400078f08ff */
[----:B------:R-:W1:Y:S01]  /*15f0*/  I2F.F64.S64 R42, R42 ;  /* 0x0000002a002a7312 */ /* 0x000e620000301c00 */
[----:B------:R-:W-:Y:S02]  /*1600*/  ISETP.GE.AND P2, PT, R39, RZ, PT ;  /* 0x000000ff2700720c */ /* 0x000fe40003f46270 */
[----:B------:R-:W-:-:S05]  /*1610*/  IMAD.MOV R34, RZ, RZ, -R47 ;  /* 0x000000ffff227224 */ /* 0x000fca00078e0a2f */
[----:B------:R-:W-:Y:S01]  /*1620*/  @!P1 MOV R47, R34 ;  /* 0x00000022002f9202 */ /* 0x000fe20000000f00 */
[----:B-1----:R-:W-:-:S10]  /*1630*/  DMUL R44, R42, UR12 ;  /* 0x0000000c2a2c7c28 */ /* 0x002fd40008000000 */
[----:B------:R-:W1:Y:S02]  /*1640*/  F2F.F32.F64 R44, R44 ;  /* 0x0000002c002c7310 */ /* 0x000e640000301000 */
[----:B01----:R-:W-:-:S07]  /*1650*/  FSEL R34, -R44, R44, !P2 ;  /* 0x0000002c2c227208 */ /* 0x003fce0005000100 */
.L_x_14:
[----:B------:R-:W-:Y:S05]  /*1660*/  BSYNC.RECONVERGENT B0 ;  /* 0x0000000000007941 */ /* 0x000fea0003800200 */
.L_x_13:
[----:B------:R-:W-:Y:S01]  /*1670*/  LOP3.LUT R42, R47, 0x1, RZ, 0xc0, !PT ;  /* 0x000000012f2a7812 */ /* 0x000fe200078ec0ff */
[----:B------:R-:W-:Y:S02]  /*1680*/  IMAD.MOV.U32 R49, RZ, RZ, 0x37cbac00 ;  /* 0x37cbac00ff317424 */ /* 0x000fe400078e00ff */
[----:B------:R-:W-:Y:S01]  /*1690*/  FMUL R39, R34, R34 ;  /* 0x0000002222277220 */ /* 0x000fe20000400000 */
[----:B------:R-:W-:Y:S01]  /*16a0*/  IMAD.MOV.U32 R45, RZ, RZ, 0x3e2aaaa8 ;  /* 0x3e2aaaa8ff2d7424 */ /* 0x000fe200078e00ff */
[----:B------:R-:W-:Y:S01]  /*16b0*/  ISETP.NE.U32.AND P1, PT, R42, 0x1, PT ;  /* 0x000000012a00780c */ /* 0x000fe20003f25070 */
[----:B------:R-:W-:Y:S02]  /*16c0*/  IMAD.MOV.U32 R42, RZ, RZ, 0x3c0885e4 ;  /* 0x3c0885e4ff2a7424 */ /* 0x000fe400078e00ff */
[----:B------:R-:W-:Y:S01]  /*16d0*/  FFMA R40, R39, R49, -0.0013887860113754868507 ;  /* 0xbab607ed27287423 */ /* 0x000fe20000000031 */
[----:B------:R-:W-:Y:S01]  /*16e0*/  IADD3 R43, PT, PT, R47, 0x1, RZ ;  /* 0x000000012f2b7810 */ /* 0x000fe20007ffe0ff */
[----:B------:R-:W-:Y:S01]  /*16f0*/  BSSY.RECONVERGENT B0, `(.L_x_16) ;  /* 0x000003f000007945 */ /* 0x000fe20003800200 */
[----:B------:R-:W-:-:S02]  /*1700*/  FSEL R44, R34, 1, !P1 ;  /* 0x3f800000222c7808 */ /* 0x000fc40004800000 */
[----:B------:R-:W-:Y:S02]  /*1710*/  FSEL R40, R40, -0.00019574658654164522886, P1 ;  /* 0xb94d415328287808 */ /* 0x000fe40000800000 */
[----:B------:R-:W-:Y:S02]  /*1720*/  FSEL R42, R42, 0.041666727513074874878, !P1 ;  /* 0x3d2aaabb2a2a7808 */ /* 0x000fe40004800000 */
[----:B------:R-:W-:Y:S01]  /*1730*/  LOP3.LUT P2, RZ, R43, 0x2, RZ, 0xc0, !PT ;  /* 0x000000022bff7812 */ /* 0x000fe2000784c0ff */
[----:B------:R-:W-:Y:S01]  /*1740*/  FFMA R43, R39, R44, RZ ;  /* 0x0000002c272b7223 */ /* 0x000fe200000000ff */
[----:B------:R-:W-:Y:S01]  /*1750*/  FSEL R45, -R45, -0.4999999701976776123, !P1 ;  /* 0xbeffffff2d2d7808 */ /* 0x000fe20004800100 */
[----:B------:R-:W-:-:S04]  /*1760*/  FFMA R40, R39, R40, R42 ;  /* 0x0000002827287223 */ /* 0x000fc8000000002a */
[----:B------:R-:W-:-:S04]  /*1770*/  FFMA R40, R39, R40, R45 ;  /* 0x0000002827287223 */ /* 0x000fc8000000002d */
[----:B------:R-:W-:-:S04]  /*1780*/  FFMA R44, R43, R40, R44 ;  /* 0x000000282b2c7223 */ /* 0x000fc8000000002c */
[----:B------:R-:W-:Y:S01]  /*1790*/  @P2 FADD R44, RZ, -R44 ;  /* 0x8000002cff2c2221 */ /* 0x000fe20000000000 */
[----:B------:R-:W-:Y:S06]  /*17a0*/  @!P0 BRA `(.L_x_17) ;  /* 0x0000000000cc8947 */ /* 0x000fec0003800000 */
[----:B------:R-:W-:-:S13]  /*17b0*/  FSETP.NEU.AND P0, PT, |R0|, +INF , PT ;  /* 0x7f8000000000780b */ /* 0x000fda0003f0d200 */
[----:B------:R-:W-:Y:S01]  /*17c0*/  @!P0 FMUL R50, RZ, R0 ;  /* 0x00000000ff328220 */ /* 0x000fe20000400000 */
[----:B------:R-:W-:Y:S01]  /*17d0*/  @!P0 IMAD.MOV.U32 R48, RZ, RZ, RZ ;  /* 0x000000ffff308224 */ /* 0x000fe200078e00ff */
[----:B------:R-:W-:Y:S06]  /*17e0*/  @!P0 BRA `(.L_x_17) ;  /* 0x0000000000bc8947 */ /* 0x000fec0003800000 */
[----:B------:R-:W-:Y:S01]  /*17f0*/  SHF.L.U32 R34, R0, 0x8, RZ ;  /* 0x0000000800227819 */ /* 0x000fe200000006ff */
[----:B------:R-:W-:Y:S01]  /*1800*/  IMAD.MOV.U32 R48, RZ, RZ, RZ ;  /* 0x000000ffff307224 */ /* 0x000fe200078e00ff */
[----:B------:R-:W-:Y:S01]  /*1810*/  UMOV UR5, URZ ;  /* 0x000000ff00057c82 */ /* 0x000fe20008000000 */
[----:B------:R-:W-:Y:S01]  /*1820*/  IMAD.MOV.U32 R39, RZ, RZ, RZ ;  /* 0x000000ffff277224 */ /* 0x000fe200078e00ff */
[----:B------:R-:W-:-:S07]  /*1830*/  LOP3.LUT R51, R34, 0x80000000, RZ, 0xfc, !PT ;  /* 0x8000000022337812 */ /* 0x000fce00078efcff */
.L_x_18:
[----:B0-----:R-:W0:Y:S02]  /*1840*/  LDC.64 R42, c[0x4][RZ] ;  /* 0x01000000ff2a7b82 */ /* 0x001e240000000a00 */
[----:B0-----:R-:W-:-:S05]  /*1850*/  IMAD.WIDE.U32 R46, R39, 0x4, R42 ;  /* 0x00000004272e7825 */ /* 0x001fca00078e002a */
[----:B------:R-:W2:Y:S01]  /*1860*/  LDG.E.CONSTANT R42, desc[UR8][R46.64] ;  /* 0x000000082e2a7981 */ /* 0x000ea2000c1e9900 */
[C---:B------:R-:W-:Y:S02]  /*1870*/  LEA R34, R39.reuse, UR10, 0x2 ;  /* 0x0000000a27227c11 */ /* 0x040fe4000f8e10ff */
[----:B------:R-:W-:-:S04]  /*1880*/  IADD3 R39, PT, PT, R39, 0x1, RZ ;  /* 0x0000000127277810 */ /* 0x000fc80007ffe0ff */
[----:B------:R-:W-:Y:S01]  /*1890*/  ISETP.NE.AND P0, PT, R39, 0x6, PT ;  /* 0x000000062700780c */ /* 0x000fe20003f05270 */
[----:B--2---:R-:W-:-:S03]  /*18a0*/  IMAD.WIDE.U32 R42, R42, R51, RZ ;  /* 0x000000332a2a7225 */ /* 0x004fc600078e00ff */
[----:B------:R-:W-:-:S04]  /*18b0*/  IADD3 R45, P1, PT, R42, R48, RZ ;  /* 0x000000302a2d7210 */ /* 0x000fc80007f3e0ff */
[----:B------:R-:W-:Y:S01]  /*18c0*/  IADD3.X R48, PT, PT, R43, UR5, RZ, P1, !PT ;  /* 0x000000052b307c10 */ /* 0x000fe20008ffe4ff */
[----:B------:R0:W-:Y:S04]  /*18d0*/  STL [R34], R45 ;  /* 0x0000002d22007387 */ /* 0x0001e80000100800 */
[----:B------:R-:W-:Y:S05]  /*18e0*/  @P0 BRA `(.L_x_18) ;  /* 0xfffffffc00d40947 */ /* 0x000fea000383ffff */
[----:B------:R-:W-:Y:S01]  /*18f0*/  SHF.R.U32.HI R42, RZ, 0x17, R0 ;  /* 0x00000017ff2a7819 */ /* 0x000fe20000011600 */
[----:B------:R1:W-:Y:S03]  /*1900*/  STL [R1+0x18], R48 ;  /* 0x0000183001007387 */ /* 0x0003e60000100800 */
[C---:B0-----:R-:W-:Y:S02]  /*1910*/  LOP3.LUT R34, R42.reuse, 0xe0, RZ, 0xc0, !PT ;  /* 0x000000e02a227812 */ /* 0x041fe400078ec0ff */
[----:B------:R-:W-:-:S03]  /*1920*/  LOP3.LUT P0, RZ, R42, 0x1f, RZ, 0xc0, !PT ;  /* 0x0000001f2aff7812 */ /* 0x000fc6000780c0ff */
[----:B------:R-:W-:-:S05]  /*1930*/  VIADD R34, R34, 0xffffff80 ;  /* 0xffffff8022227836 */ /* 0x000fca0000000000 */
[----:B------:R-:W-:-:S05]  /*1940*/  SHF.R.U32.HI R34, RZ, 0x5, R34 ;  /* 0x00000005ff227819 */ /* 0x000fca0000011622 */
[----:B------:R-:W-:-:S05]  /*1950*/  IMAD R46, R34, -0x4, R1 ;  /* 0xfffffffc222e7824 */ /* 0x000fca00078e0201 */
[----:B------:R-:W2:Y:S04]  /*1960*/  LDL R34, [R46+0x18] ;  /* 0x000018002e227983 */ /* 0x000ea80000100800 */
[----:B------:R-:W2:Y:S04]  /*1970*/  LDL R39, [R46+0x14] ;  /* 0x000014002e277983 */ /* 0x000ea80000100800 */
[----:B------:R-:W3:Y:S01]  /*1980*/  @P0 LDL R40, [R46+0x10] ;  /* 0x000010002e280983 */ /* 0x000ee20000100800 */
[----:B------:R-:W-:Y:S01]  /*1990*/  LOP3.LUT R42, R42, 0x1f, RZ, 0xc0, !PT ;  /* 0x0000001f2a2a7812 */ /* 0x000fe200078ec0ff */
[----:B------:R-:W-:Y:S01]  /*19a0*/  UMOV UR12, 0x54442d19 ;  /* 0x54442d19000c7882 */ /* 0x000fe20000000000 */
[----:B------:R-:W-:Y:S01]  /*19b0*/  UMOV UR13, 0x3bf921fb ;  /* 0x3bf921fb000d7882 */ /* 0x000fe20000000000 */
[----:B------:R-:W-:-:S02]  /*19c0*/  ISETP.GE.AND P1, PT, R0, RZ, PT ;  /* 0x000000ff0000720c */ /* 0x000fc40003f26270 */
[-C--:B--2---:R-:W-:Y:S02]  /*19d0*/  @P0 SHF.L.W.U32.HI R34, R39, R42.reuse, R34 ;  /* 0x0000002a27220219 */ /* 0x084fe40000010e22 */
[----:B---3--:R-:W-:-:S04]  /*19e0*/  @P0 SHF.L.W.U32.HI R39, R40, R42, R39 ;  /* 0x0000002a28270219 */ /* 0x008fc80000010e27 */
[C-C-:B------:R-:W-:Y:S01]  /*19f0*/  SHF.L.W.U32.HI R45, R39.reuse, 0x2, R34.reuse ;  /* 0x00000002272d7819 */ /* 0x140fe20000010e22 */
[----:B------:R-:W-:Y:S01]  /*1a00*/  IMAD.SHL.U32 R39, R39, 0x4, RZ ;  /* 0x0000000427277824 */ /* 0x000fe200078e00ff */
[----:B------:R-:W-:Y:S02]  /*1a10*/  SHF.R.U32.HI R34, RZ, 0x1e, R34 ;  /* 0x0000001eff227819 */ /* 0x000fe40000011622 */
[----:B------:R-:W-:Y:S02]  /*1a20*/  SHF.R.S32.HI R40, RZ, 0x1f, R45 ;  /* 0x0000001fff287819 */ /* 0x000fe4000001142d */
[----:B------:R-:W-:Y:S02]  /*1a30*/  LOP3.LUT R0, R45, R0, RZ, 0x3c, !PT ;  /* 0x000000002d007212 */ /* 0x000fe400078e3cff */
[C---:B------:R-:W-:Y:S02]  /*1a40*/  LOP3.LUT R42, R40.reuse, R39, RZ, 0x3c, !PT ;  /* 0x00000027282a7212 */ /* 0x040fe400078e3cff */
[----:B------:R-:W-:-:S02]  /*1a50*/  LOP3.LUT R43, R40, R45, RZ, 0x3c, !PT ;  /* 0x0000002d282b7212 */ /* 0x000fc400078e3cff */
[----:B-1----:R-:W-:Y:S02]  /*1a60*/  LEA.HI R48, R45, R34, RZ, 0x1 ;  /* 0x000000222d307211 */ /* 0x002fe400078f08ff */
[----:B------:R-:W-:Y:S02]  /*1a70*/  ISETP.GE.AND P0, PT, R0, RZ, PT ;  /* 0x000000ff0000720c */ /* 0x000fe40003f06270 */
[----:B------:R-:W0:Y:S01]  /*1a80*/  I2F.F64.S64 R42, R42 ;  /* 0x0000002a002a7312 */ /* 0x000e220000301c00 */
[----:B------:R-:W-:-:S05]  /*1a90*/  IADD3 R0, PT, PT, -R48, RZ, RZ ;  /* 0x000000ff30007210 */ /* 0x000fca0007ffe1ff */
[----:B------:R-:W-:Y:S01]  /*1aa0*/  @!P1 IMAD.MOV.U32 R48, RZ, RZ, R0 ;  /* 0x000000ffff309224 */ /* 0x000fe200078e0000 */
[----:B0-----:R-:W-:-:S10]  /*1ab0*/  DMUL R46, R42, UR12 ;  /* 0x0000000c2a2e7c28 */ /* 0x001fd40008000000 */
[----:B------:R-:W0:Y:S02]  /*1ac0*/  F2F.F32.F64 R46, R46 ;  /* 0x0000002e002e7310 */ /* 0x000e240000301000 */
[----:B0-----:R-:W-:-:S07]  /*1ad0*/  FSEL R50, -R46, R46, !P0 ;  /* 0x0000002e2e327208 */ /* 0x001fce0004000100 */
.L_x_17:
[----:B------:R-:W-:Y:S05]  /*1ae0*/  BSYNC.RECONVERGENT B0 ;  /* 0x0000000000007941 */ /* 0x000fea0003800200 */
.L_x_16:
[----:B------:R-:W-:Y:S02]  /*1af0*/  IMAD.MOV.U32 R39, RZ, RZ, 0x3bbb989d ;  /* 0x3bbb989dff277424 */ /* 0x000fe400078e00ff */
[----:B------:R-:W-:Y:S01]  /*1b00*/  FFMA R0, R25, R38, -R10 ;  /* 0x0000002619007223 */ /* 0x000fe2000000080a */
[----:B------:R-:W-:Y:S01]  /*1b10*/  MOV R43, 0x437c0000 ;  /* 0x437c0000002b7802 */ /* 0x000fe20000000f00 */
[----:B------:R-:W-:Y:S01]  /*1b20*/  FMUL R40, R50, R50 ;  /* 0x0000003232287220 */ /* 0x000fe20000400000 */
[----:B------:R-:W-:Y:S01]  /*1b30*/  LOP3.LUT R42, R48, 0x1, RZ, 0xc0, !PT ;  /* 0x00000001302a7812 */ /* 0x000fe200078ec0ff */
[----:B------:R-:W-:Y:S01]  /*1b40*/  FFMA.SAT R34, R0, R39, 0.5 ;  /* 0x3f00000000227423 */ /* 0x000fe20000002027 */
[----:B------:R-:W-:Y:S02]  /*1b50*/  IMAD.MOV.U32 R45, RZ, RZ, 0x3effffff ;  /* 0x3effffffff2d7424 */ /* 0x000fe400078e00ff */
[----:B------:R-:W-:Y:S01]  /*1b60*/  FFMA R49, R40, R49, -0.0013887860113754868507 ;  /* 0xbab607ed28317423 */ /* 0x000fe20000000031 */
[----:B------:R-:W-:Y:S01]  /*1b70*/  ISETP.NE.U32.AND P0, PT, R42, 0x1, PT ;  /* 0x000000012a00780c */ /* 0x000fe20003f05070 */
[----:B------:R-:W-:Y:S01]  /*1b80*/  FFMA.RM R34, R34, R43, 12582913 ;  /* 0x4b40000122227423 */ /* 0x000fe2000000402b */
[----:B------:R-:W-:-:S02]  /*1b90*/  IMAD.MOV.U32 R43, RZ, RZ, 0x3d2aaabb ;  /* 0x3d2aaabbff2b7424 */ /* 0x000fc400078e00ff */
[----:B------:R-:W-:Y:S01]  /*1ba0*/  FADD R56, RZ, |R38| ;  /* 0x40000026ff387221 */ /* 0x000fe20000000000 */
[----:B------:R-:W-:Y:S01]  /*1bb0*/  FSEL R49, R49, -0.00019574658654164522886, !P0 ;  /* 0xb94d415331317808 */ /* 0x000fe20004000000 */
[C---:B------:R-:W-:Y:S01]  /*1bc0*/  FADD R39, R34.reuse, -12583039 ;  /* 0xcb40007f22277421 */ /* 0x040fe20000000000 */
[----:B------:R-:W-:Y:S01]  /*1bd0*/  FSEL R45, -R45, -0.16666662693023681641, !P0 ;  /* 0xbe2aaaa82d2d7808 */ /* 0x000fe20004000100 */
[----:B------:R-:W-:Y:S01]  /*1be0*/  IMAD.SHL.U32 R34, R34, 0x800000, RZ ;  /* 0x0080000022227824 */ /* 0x000fe200078e00ff */
[----:B------:R-:W-:Y:S01]  /*1bf0*/  FSEL R43, R43, 0.0083327032625675201416, !P0 ;  /* 0x3c0885e42b2b7808 */ /* 0x000fe20004000000 */
[C---:B------:R-:W-:Y:S01]  /*1c00*/  FFMA R39, R0.reuse, 1.4426950216293334961, -R39 ;  /* 0x3fb8aa3b00277823 */ /* 0x040fe20000000827 */
[----:B------:R-:W-:Y:S03]  /*1c10*/  BSSY.RECONVERGENT B1, `(.L_x_19) ;  /* 0x0000017000017945 */ /* 0x000fe60003800200 */
[----:B------:R-:W-:Y:S01]  /*1c20*/  FFMA R39, R0, 1.925963033500011079e-08, R39 ;  /* 0x32a5706000277823 */ /* 0x000fe20000000027 */
[----:B------:R-:W-:Y:S01]  /*1c30*/  FFMA R43, R40, R49, R43 ;  /* 0x00000031282b7223 */ /* 0x000fe2000000002b */
[----:B------:R-:W-:-:S02]  /*1c40*/  FSEL R0, R50, 1, P0 ;  /* 0x3f80000032007808 */ /* 0x000fc40000000000 */
[----:B------:R-:W-:Y:S01]  /*1c50*/  LOP3.LUT P0, RZ, R48, 0x2, RZ, 0xc0, !PT ;  /* 0x0000000230ff7812 */ /* 0x000fe2000780c0ff */
[C---:B------:R-:W-:Y:S01]  /*1c60*/  FFMA R45, R40.reuse, R43, R45 ;  /* 0x0000002b282d7223 */ /* 0x040fe2000000002d */
[----:B------:R-:W0:Y:S01]  /*1c70*/  MUFU.EX2 R39, R39 ;  /* 0x0000002700277308 */ /* 0x000e220000000800 */
[----:B------:R-:W-:Y:S01]  /*1c80*/  FFMA R43, R40, R0, RZ ;  /* 0x00000000282b7223 */ /* 0x000fe200000000ff */
[----:B------:R-:W-:-:S03]  /*1c90*/  IADD3 R40, PT, PT, R56, 0x1800000, RZ ;  /* 0x0180000038287810 */ /* 0x000fc60007ffe0ff */
[----:B------:R-:W-:Y:S01]  /*1ca0*/  FFMA R0, R43, R45, R0 ;  /* 0x0000002d2b007223 */ /* 0x000fe20000000000 */
[----:B------:R-:W-:-:S04]  /*1cb0*/  LOP3.LUT R40, R40, 0x7f800000, RZ, 0xc0, !PT ;  /* 0x7f80000028287812 */ /* 0x000fc800078ec0ff */
[----:B------:R-:W-:Y:S01]  /*1cc0*/  ISETP.GT.U32.AND P1, PT, R40, 0x1ffffff, PT ;  /* 0x01ffffff2800780c */ /* 0x000fe20003f24070 */
[----:B------:R-:W-:Y:S01]  /*1cd0*/  @P0 FADD R0, RZ, -R0 ;  /* 0x80000000ff000221 */ /* 0x000fe20000000000 */
[----:B0-----:R-:W-:-:S04]  /*1ce0*/  FMUL R43, R39, R34 ;  /* 0x00000022272b7220 */ /* 0x001fc80000400000 */
[----:B------:R-:W-:-:S07]  /*1cf0*/  FMUL R42, R43, R0 ;  /* 0x000000002b2a7220 */ /* 0x000fce0000400000 */
[----:B------:R-:W-:Y:S05]  /*1d00*/  @P1 BRA `(.L_x_20) ;  /* 0x00000000000c1947 */ /* 0x000fea0003800000 */
[----:B------:R-:W-:-:S07]  /*1d10*/  MOV R54, 0x1d30 ;  /* 0x00001d3000367802 */ /* 0x000fce0000000f00 */
[----:B------:R-:W-:Y:S05]  /*1d20*/  CALL.REL.NOINC `($__internal_0_$__cuda_sm20_rcp_rn_f32_slowpath) ;  /* 0x000000d800007944 */ /* 0x000fea0003c00000 */
[----:B------:R-:W-:Y:S05]  /*1d30*/  BRA `(.L_x_21) ;  /* 0x0000000000107947 */ /* 0x000fea0003800000 */
.L_x_20:
[----:B------:R-:W0:Y:S02]  /*1d40*/  MUFU.RCP R34, R56 ;  /* 0x0000003800227308 */ /* 0x000e240000001000 */
[----:B0-----:R-:W-:-:S04]  /*1d50*/  FFMA R0, R56, R34, -1 ;  /* 0xbf80000038007423 */ /* 0x001fc80000000022 */
[----:B------:R-:W-:-:S04]  /*1d60*/  FADD.FTZ R39, -R0, -RZ ;  /* 0x800000ff00277221 */ /* 0x000fc80000010100 */
[----:B------:R-:W-:-:S07]  /*1d70*/  FFMA R34, R34, R39, R34 ;  /* 0x0000002722227223 */ /* 0x000fce0000000022 */
.L_x_21:
[----:B------:R-:W-:Y:S05]  /*1d80*/  BSYNC.RECONVERGENT B1 ;  /* 0x0000000000017941 */ /* 0x000fea0003800200 */
.L_x_19:
[-C--:B------:R-:W-:Y:S01]  /*1d90*/  FMUL R39, RZ, R34.reuse ;  /* 0x00000022ff277220 */ /* 0x080fe20000400000 */
[-C--:B------:R-:W-:Y:S01]  /*1da0*/  FMUL R40, R38, R34.reuse ;  /* 0x0000002226287220 */ /* 0x080fe20000400000 */
[----:B------:R-:W-:Y:S01]  /*1db0*/  FMUL R43, R44, R43 ;  /* 0x0000002b2c2b7220 */ /* 0x000fe20000400000 */
[----:B------:R-:W-:Y:S01]  /*1dc0*/  BSSY.RECONVERGENT B1, `(.L_x_22) ;  /* 0x0000011000017945 */ /* 0x000fe20003800200 */
[----:B------:R-:W-:Y:S01]  /*1dd0*/  FMUL R45, R39, R39 ;  /* 0x00000027272d7220 */ /* 0x000fe20000400000 */
[-C--:B------:R-:W-:Y:S01]  /*1de0*/  FMUL R42, R42, R34.reuse ;  /* 0x000000222a2a7220 */ /* 0x080fe20000400000 */
[----:B------:R-:W-:Y:S02]  /*1df0*/  FMUL R43, R43, R34 ;  /* 0x000000222b2b7220 */ /* 0x000fe40000400000 */
[----:B------:R-:W-:-:S04]  /*1e00*/  FFMA R56, R40, R40, R45 ;  /* 0x0000002828387223 */ /* 0x000fc8000000002d */
[----:B------:R-:W-:-:S05]  /*1e10*/  VIADD R0, R56, 0x1800000 ;  /* 0x0180000038007836 */ /* 0x000fca0000000000 */
[----:B------:R-:W-:-:S04]  /*1e20*/  LOP3.LUT R0, R0, 0x7f800000, RZ, 0xc0, !PT ;  /* 0x7f80000000007812 */ /* 0x000fc800078ec0ff */
[----:B------:R-:W-:-:S13]  /*1e30*/  ISETP.GT.U32.AND P0, PT, R0, 0x1ffffff, PT ;  /* 0x01ffffff0000780c */ /* 0x000fda0003f04070 */
[----:B------:R-:W-:Y:S05]  /*1e40*/  @P0 BRA `(.L_x_23) ;  /* 0x0000000000100947 */ /* 0x000fea0003800000 */
[----:B------:R-:W-:-:S07]  /*1e50*/  MOV R54, 0x1e70 ;  /* 0x00001e7000367802 */ /* 0x000fce0000000f00 */
[----:B------:R-:W-:Y:S05]  /*1e60*/  CALL.REL.NOINC `($__internal_0_$__cuda_sm20_rcp_rn_f32_slowpath) ;  /* 0x000000d400b07944 */ /* 0x000fea0003c00000 */
[----:B------:R-:W-:Y:S01]  /*1e70*/  MOV R52, R34 ;  /* 0x0000002200347202 */ /* 0x000fe20000000f00 */
[----:B------:R-:W-:Y:S06]  /*1e80*/  BRA `(.L_x_24) ;  /* 0x0000000000107947 */ /* 0x000fec0003800000 */
.L_x_23:
[----:B------:R-:W0:Y:S02]  /*1e90*/  MUFU.RCP R52, R56 ;  /* 0x0000003800347308 */ /* 0x000e240000001000 */
[----:B0-----:R-:W-:-:S04]  /*1ea0*/  FFMA R0, R56, R52, -1 ;  /* 0xbf80000038007423 */ /* 0x001fc80000000034 */
[----:B------:R-:W-:-:S04]  /*1eb0*/  FADD.FTZ R45, -R0, -RZ ;  /* 0x800000ff002d7221 */ /* 0x000fc80000010100 */
[----:B------:R-:W-:-:S07]  /*1ec0*/  FFMA R52, R52, R45, R52 ;  /* 0x0000002d34347223 */ /* 0x000fce0000000034 */
.L_x_24:
[----:B------:R-:W-:Y:S05]  /*1ed0*/  BSYNC.RECONVERGENT B1 ;  /* 0x0000000000017941 */ /* 0x000fea0003800200 */
.L_x_22:
[C---:B------:R-:W-:Y:S01]  /*1ee0*/  FMUL R34, R41.reuse, 0.63661974668502807617 ;  /* 0x3f22f98329227820 */ /* 0x040fe20000400000 */
[----:B------:R-:W-:Y:S01]  /*1ef0*/  FSETP.GE.AND P3, PT, |R41|, 105615, PT ;  /* 0x47ce47802900780b */ /* 0x000fe20003f66200 */
[CC--:B------:R-:W-:Y:S01]  /*1f00*/  FMUL R0, R42.reuse, R39.reuse ;  /* 0x000000272a007220 */ /* 0x0c0fe20000400000 */
[C---:B------:R-:W-:Y:S01]  /*1f10*/  FMUL R39, R43.reuse, R39 ;  /* 0x000000272b277220 */ /* 0x040fe20000400000 */
[----:B------:R-:W-:Y:S02]  /*1f20*/  BSSY.RECONVERGENT B0, `(.L_x_25) ;  /* 0x0000040000007945 */ /* 0x000fe40003800200 */
[----:B------:R-:W0:Y:S01]  /*1f30*/  F2I.NTZ R34, R34 ;  /* 0x0000002200227305 */ /* 0x000e220000203100 */
[-C--:B------:R-:W-:Y:S01]  /*1f40*/  FFMA R53, R43, R40.reuse, R0 ;  /* 0x000000282b357223 */ /* 0x080fe20000000000 */
[----:B------:R-:W-:-:S03]  /*1f50*/  FFMA R39, R42, R40, -R39 ;  /* 0x000000282a277223 */ /* 0x000fc60000000827 */
[-C--:B------:R-:W-:Y:S01]  /*1f60*/  FMUL R53, R53, R52.reuse ;  /* 0x0000003435357220 */ /* 0x080fe20000400000 */
[----:B------:R-:W-:Y:S01]  /*1f70*/  FMUL R52, R39, R52 ;  /* 0x0000003427347220 */ /* 0x000fe20000400000 */
[----:B0-----:R-:W-:-:S05]  /*1f80*/  I2FP.F32.S32 R44, R34 ;  /* 0x00000022002c7245 */ /* 0x001fca0000201400 */
[----:B------:R-:W-:-:S04]  /*1f90*/  FFMA R45, R44, -1.5707962512969970703, R41 ;  /* 0xbfc90fda2c2d7823 */ /* 0x000fc80000000029 */
[----:B------:R-:W-:-:S04]  /*1fa0*/  FFMA R45, R44, -7.5497894158615963534e-08, R45 ;  /* 0xb3a221682c2d7823 */ /* 0x000fc8000000002d */
[----:B------:R-:W-:Y:S01]  /*1fb0*/  FFMA R43, R44, -5.3903029534742383927e-15, R45 ;  /* 0xa7c234c52c2b7823 */ /* 0x000fe2000000002d */
[----:B------:R-:W-:-:S03]  /*1fc0*/  IMAD.MOV.U32 R44, RZ, RZ, R34 ;  /* 0x000000ffff2c7224 */ /* 0x000fc600078e0022 */
[----:B------:R-:W-:Y:S01]  /*1fd0*/  IMAD.MOV.U32 R0, RZ, RZ, R43 ;  /* 0x000000ffff007224 */ /* 0x000fe200078e002b */
[----:B------:R-:W-:Y:S06]  /*1fe0*/  @!P3 BRA `(.L_x_26) ;  /* 0x0000000000ccb947 */ /* 0x000fec0003800000 */
[----:B------:R-:W-:-:S13]  /*1ff0*/  FSETP.NEU.AND P0, PT, |R41|, +INF , PT ;  /* 0x7f8000002900780b */ /* 0x000fda0003f0d200 */
[----:B------:R-:W-:Y:S01]  /*2000*/  @!P0 FMUL R0, RZ, R41 ;  /* 0x00000029ff008220 */ /* 0x000fe20000400000 */
[----:B------:R-:W-:Y:S01]  /*2010*/  @!P0 MOV R34, RZ ;  /* 0x000000ff00228202 */ /* 0x000fe20000000f00 */
[----:B------:R-:W-:Y:S06]  /*2020*/  @!P0 BRA `(.L_x_26) ;  /* 0x0000000000bc8947 */ /* 0x000fec0003800000 */
[----:B------:R-:W-:Y:S02]  /*2030*/  IMAD.SHL.U32 R0, R41, 0x100, RZ ;  /* 0x0000010029007824 */ /* 0x000fe400078e00ff */
[----:B------:R-:W-:Y:S02]  /*2040*/  HFMA2 R39, -RZ, RZ, 0, 0 ;  /* 0x00000000ff277431 */ /* 0x000fe400000001ff */
[----:B------:R-:W-:Y:S01]  /*2050*/  IMAD.MOV.U32 R42, RZ, RZ, RZ ;  /* 0x000000ffff2a7224 */ /* 0x000fe200078e00ff */
[----:B------:R-:W-:Y:S01]  /*2060*/  UMOV UR5, URZ ;  /* 0x000000ff00057c82 */ /* 0x000fe20008000000 */
[----:B------:R-:W-:-:S07]  /*2070*/  LOP3.LUT R51, R0, 0x80000000, RZ, 0xfc, !PT ;  /* 0x8000000000337812 */ /* 0x000fce00078efcff */
.L_x_27:
[----:B0-----:R-:W0:Y:S02]  /*2080*/  LDC.64 R46, c[0x4][RZ] ;  /* 0x01000000ff2e7b82 */ /* 0x001e240000000a00 */
[----:B0-----:R-:W-:-:S05]  /*2090*/  IMAD.WIDE.U32 R48, R39, 0x4, R46 ;  /* 0x0000000427307825 */ /* 0x001fca00078e002e */
[----:B------:R-:W2:Y:S01]  /*20a0*/  LDG.E.CONSTANT R46, desc[UR8][R48.64] ;  /* 0x00000008302e7981 */ /* 0x000ea2000c1e9900 */
[C---:B------:R-:W-:Y:S01]  /*20b0*/  LEA R0, R39.reuse, UR10, 0x2 ;  /* 0x0000000a27007c11 */ /* 0x040fe2000f8e10ff */
[----:B------:R-:W-:-:S05]  /*20c0*/  VIADD R39, R39, 0x1 ;  /* 0x0000000127277836 */ /* 0x000fca0000000000 */
        /* <DEDUP_REMOVED lines=22> */
[C---:B------:R-:W-:Y:S02]  /*2230*/  SHF.L.W.U32.HI R34, R39.reuse, 0x2, R0 ;  /* 0x0000000227227819 */ /* 0x040fe40000010e00 */
[----:B------:R-:W-:Y:S02]  /*2240*/  SHF.L.U32 R39, R39, 0x2, RZ ;  /* 0x0000000227277819 */ /* 0x000fe400000006ff */
[----:B------:R-:W-:-:S04]  /*2250*/  SHF.R.S32.HI R40, RZ, 0x1f, R34 ;  /* 0x0000001fff287819 */ /* 0x000fc80000011422 */
[C---:B------:R-:W-:Y:S02]  /*2260*/  LOP3.LUT R46, R40.reuse, R39, RZ, 0x3c, !PT ;  /* 0x00000027282e7212 */ /* 0x040fe400078e3cff */
[----:B------:R-:W-:Y:S02]  /*2270*/  LOP3.LUT R47, R40, R34, RZ, 0x3c, !PT ;  /* 0x00000022282f7212 */ /* 0x000fe400078e3cff */
[----:B------:R-:W-:Y:S02]  /*2280*/  SHF.R.U32.HI R39, RZ, 0x1e, R0 ;  /* 0x0000001eff277819 */ /* 0x000fe40000011600 */
[C---:B------:R-:W-:Y:S02]  /*2290*/  LOP3.LUT R0, R34.reuse, R41, RZ, 0x3c, !PT ;  /* 0x0000002922007212 */ /* 0x040fe400078e3cff */
[----:B------:R-:W0:Y:S01]  /*22a0*/  I2F.F64.S64 R46, R46 ;  /* 0x0000002e002e7312 */ /* 0x000e220000301c00 */
[----:B------:R-:W-:Y:S02]  /*22b0*/  LEA.HI R34, R34, R39, RZ, 0x1 ;  /* 0x0000002722227211 */ /* 0x000fe400078f08ff */
[----:B------:R-:W-:-:S03]  /*22c0*/  ISETP.GE.AND P1, PT, R0, RZ, PT ;  /* 0x000000ff0000720c */ /* 0x000fc60003f26270 */
[----:B------:R-:W-:-:S04]  /*22d0*/  IMAD.MOV R0, RZ, RZ, -R34 ;  /* 0x000000ffff007224 */ /* 0x000fc800078e0a22 */
[----:B------:R-:W-:Y:S01]  /*22e0*/  @!P0 IMAD.MOV.U32 R34, RZ, RZ, R0 ;  /* 0x000000ffff228224 */ /* 0x000fe200078e0000 */
[----:B0-----:R-:W-:-:S10]  /*22f0*/  DMUL R48, R46, UR12 ;  /* 0x0000000c2e307c28 */ /* 0x001fd40008000000 */
[----:B------:R-:W0:Y:S02]  /*2300*/  F2F.F32.F64 R48, R48 ;  /* 0x0000003000307310 */ /* 0x000e240000301000 */
[----:B01----:R-:W-:-:S07]  /*2310*/  FSEL R0, -R48, R48, !P1 ;  /* 0x0000003030007208 */ /* 0x003fce0004800100 */
.L_x_26:
[----:B------:R-:W-:Y:S05]  /*2320*/  BSYNC.RECONVERGENT B0 ;  /* 0x0000000000007941 */ /* 0x000fea0003800200 */
.L_x_25:
[----:B------:R-:W-:Y:S01]  /*2330*/  MOV R40, 0x37cbac00 ;  /* 0x37cbac0000287802 */ /* 0x000fe20000000f00 */
[----:B------:R-:W-:Y:S01]  /*2340*/  FMUL R39, R0, R0 ;  /* 0x0000000000277220 */ /* 0x000fe20000400000 */
[C---:B------:R-:W-:Y:S01]  /*2350*/  LOP3.LUT R42, R34.reuse, 0x1, RZ, 0xc0, !PT ;  /* 0x00000001222a7812 */ /* 0x040fe200078ec0ff */
[----:B------:R-:W-:Y:S01]  /*2360*/  IMAD.MOV.U32 R45, RZ, RZ, 0x3effffff ;  /* 0x3effffffff2d7424 */ /* 0x000fe200078e00ff */
[----:B------:R-:W-:Y:S01]  /*2370*/  LOP3.LUT P1, RZ, R34, 0x2, RZ, 0xc0, !PT ;  /* 0x0000000222ff7812 */ /* 0x000fe2000782c0ff */
[----:B------:R-:W-:Y:S01]  /*2380*/  FFMA R40, R39, R40, -0.0013887860113754868507 ;  /* 0xbab607ed27287423 */ /* 0x000fe20000000028 */
[----:B------:R-:W-:Y:S01]  /*2390*/  ISETP.NE.U32.AND P0, PT, R42, 0x1, PT ;  /* 0x000000012a00780c */ /* 0x000fe20003f05070 */
[----:B------:R-:W-:Y:S01]  /*23a0*/  IMAD.MOV.U32 R42, RZ, RZ, 0x3d2aaabb ;  /* 0x3d2aaabbff2a7424 */ /* 0x000fe200078e00ff */
[----:B------:R-:W0:Y:S01]  /*23b0*/  LDCU UR5, c[0x0][0x3a8] ;  /* 0x00007500ff0577ac */ /* 0x000e220008000800 */
[----:B------:R-:W-:Y:S01]  /*23c0*/  BSSY.RECONVERGENT B2, `(.L_x_28) ;  /* 0x000001e000027945 */ /* 0x000fe20003800200 */
[----:B------:R-:W-:-:S02]  /*23d0*/  FSEL R40, R40, -0.00019574658654164522886, !P0 ;  /* 0xb94d415328287808 */ /* 0x000fc40004000000 */
[----:B------:R-:W-:Y:S02]  /*23e0*/  FSEL R42, R42, 0.0083327032625675201416, !P0 ;  /* 0x3c0885e42a2a7808 */ /* 0x000fe40004000000 */
[----:B------:R-:W-:Y:S02]  /*23f0*/  FSEL R45, -R45, -0.16666662693023681641, !P0 ;  /* 0xbe2aaaa82d2d7808 */ /* 0x000fe40004000100 */
[----:B------:R-:W-:Y:S01]  /*2400*/  FSEL R0, R0, 1, P0 ;  /* 0x3f80000000007808 */ /* 0x000fe20000000000 */
[----:B------:R-:W-:Y:S01]  /*2410*/  FFMA R40, R39, R40, R42 ;  /* 0x0000002827287223 */ /* 0x000fe2000000002a */
[----:B------:R-:W-:-:S03]  /*2420*/  HFMA2 R42, -RZ, RZ, 0, 0 ;  /* 0x00000000ff2a7431 */ /* 0x000fc600000001ff */
[C---:B------:R-:W-:Y:S01]  /*2430*/  FFMA R40, R39.reuse, R40, R45 ;  /* 0x0000002827287223 */ /* 0x040fe2000000002d */
[----:B------:R-:W-:-:S04]  /*2440*/  FFMA R39, R39, R0, RZ ;  /* 0x0000000027277223 */ /* 0x000fc800000000ff */
[----:B------:R-:W-:-:S04]  /*2450*/  FFMA R0, R39, R40, R0 ;  /* 0x0000002827007223 */ /* 0x000fc80000000000 */
[----:B------:R-:W-:-:S04]  /*2460*/  @P1 FADD R0, RZ, -R0 ;  /* 0x80000000ff001221 */ /* 0x000fc80000000000 */
[----:B------:R-:W-:-:S04]  /*2470*/  FMUL R0, R0, 0.5 ;  /* 0x3f00000000007820 */ /* 0x000fc80000400000 */
[----:B0-----:R-:W-:-:S04]  /*2480*/  FMUL R0, R0, UR5 ;  /* 0x0000000500007c20 */ /* 0x001fc80008400000 */
[-C--:B------:R-:W-:Y:S01]  /*2490*/  FFMA R40, R2, R0.reuse, -R27 ;  /* 0x0000000002287223 */ /* 0x080fe2000000081b */
[----:B------:R-:W-:-:S05]  /*24a0*/  FFMA R39, R3, R0, R24 ;  /* 0x0000000003277223 */ /* 0x000fca0000000018 */
[----:B------:R-:W-:-:S04]  /*24b0*/  FSETP.GT.AND P0, PT, |R40|, |R39|, PT ;  /* 0x400000272800720b */ /* 0x000fc80003f04200 */
[----:B------:R-:W-:Y:S02]  /*24c0*/  FSEL R46, |R40|, |R39|, P0 ;  /* 0x40000027282e7208 */ /* 0x000fe40000000200 */
[----:B------:R-:W-:Y:S02]  /*24d0*/  FSEL R45, |R39|, |R40|, P0 ;  /* 0x40000028272d7208 */ /* 0x000fe40000000200 */
        /* <DEDUP_REMOVED lines=11> */
[----:B------:R-:W-:Y:S05]  /*2590*/  CALL.REL.NOINC `($__internal_2_$__cuda_sm3x_div_rn_noftz_f32_slowpath) ;  /* 0x000000d4000c7944 */ /* 0x000fea0003c00000 */
.L_x_29:
[----:B------:R-:W-:Y:S05]  /*25a0*/  BSYNC.RECONVERGENT B2 ;  /* 0x0000000000027941 */ /* 0x000fea0003800200 */
.L_x_28:
[----:B------:R-:W-:Y:S01]  /*25b0*/  FFMA R0, R0, R0, 1 ;  /* 0x3f80000000007423 */ /* 0x000fe20000000000 */
[----:B------:R-:W-:Y:S03]  /*25c0*/  BSSY.RECONVERGENT B0, `(.L_x_30) ;  /* 0x000000d000007945 */ /* 0x000fe60003800200 */
[----:B------:R0:W1:Y:S01]  /*25d0*/  MUFU.RSQ R47, R0 ;  /* 0x00000000002f7308 */ /* 0x0000620000001400 */
[----:B------:R-:W-:-:S04]  /*25e0*/  IADD3 R34, PT, PT, R0, -0xd000000, RZ ;  /* 0xf300000000227810 */ /* 0x000fc80007ffe0ff */
[----:B------:R-:W-:-:S13]  /*25f0*/  ISETP.GT.U32.AND P0, PT, R34, 0x727fffff, PT ;  /* 0x727fffff2200780c */ /* 0x000fda0003f04070 */
[----:B01----:R-:W-:Y:S05]  /*2600*/  @!P0 BRA `(.L_x_31) ;  /* 0x0000000000108947 */ /* 0x003fea0003800000 */
[----:B------:R-:W-:Y:S01]  /*2610*/  IMAD.MOV.U32 R34, RZ, RZ, R0 ;  /* 0x000000ffff227224 */ /* 0x000fe200078e0000 */
[----:B------:R-:W-:-:S07]  /*2620*/  MOV R0, 0x2640 ;  /* 0x0000264000007802 */ /* 0x000fce0000000f00 */
[----:B------:R-:W-:Y:S05]  /*2630*/  CALL.REL.NOINC `($__internal_1_$__cuda_sm20_sqrt_rn_f32_slowpath) ;  /* 0x000000d0008c7944 */ /* 0x000fea0003c00000 */
[----:B------:R-:W-:Y:S05]  /*2640*/  BRA `(.L_x_32) ;  /* 0x0000000000107947 */ /* 0x000fea0003800000 */
.L_x_31:
[----:B------:R-:W-:Y:S01]  /*2650*/  FMUL.FTZ R57, R0, R47 ;  /* 0x0000002f00397220 */ /* 0x000fe20000410000 */
[----:B------:R-:W-:-:S03]  /*2660*/  FMUL.FTZ R34, R47, 0.5 ;  /* 0x3f0000002f227820 */ /* 0x000fc60000410000 */
[----:B------:R-:W-:-:S04]  /*2670*/  FFMA R0, -R57, R57, R0 ;  /* 0x0000003939007223 */ /* 0x000fc80000000100 */
[----:B------:R-:W-:-:S07]  /*2680*/  FFMA R57, R0, R34, R57 ;  /* 0x0000002200397223 */ /* 0x000fce0000000039 */
.L_x_32:
[----:B------:R-:W-:Y:S05]  /*2690*/  BSYNC.RECONVERGENT B0 ;  /* 0x0000000000007941 */ /* 0x000fea0003800200 */
.L_x_30:
[----:B------:R-:W-:Y:S01]  /*26a0*/  FSETP.GT.AND P1, PT, R45, 3.40282346638528859812e+38, PT ;  /* 0x7f7fffff2d00780b */ /* 0x000fe20003f24000 */
[----:B------:R-:W-:Y:S01]  /*26b0*/  FMUL R57, R46, R57 ;  /* 0x000000392e397220 */ /* 0x000fe20000400000 */
[----:B------:R-:W-:Y:S01]  /*26c0*/  FADD R0, |R40|, |R39| ;  /* 0x4000002728007221 */ /* 0x000fe20000000200 */
[C---:B------:R-:W-:Y:S01]  /*26d0*/  FSETP.GT.AND P0, PT, R46.reuse, 3.40282346638528859812e+38, PT ;  /* 0x7f7fffff2e00780b */ /* 0x040fe20003f04000 */
[----:B------:R-:W-:Y:S01]  /*26e0*/  BSSY.RECONVERGENT B1, `(.L_x_33) ;  /* 0x0000173000017945 */ /* 0x000fe20003800200 */
[----:B------:R-:W-:Y:S01]  /*26f0*/  FSETP.NEU.AND P2, PT, R46, RZ, PT ;  /* 0x000000ff2e00720b */ /* 0x000fe20003f4d000 */
[----:B------:R-:W-:Y:S01]  /*2700*/  IMAD.MOV.U32 R50, RZ, RZ, 0x3f800000 ;  /* 0x3f800000ff327424 */ /* 0x000fe200078e00ff */
[----:B------:R-:W-:-:S06]  /*2710*/  FSEL R57, R0, R57, P0 ;  /* 0x0000003900397208 */ /* 0x000fcc0000000000 */
[----:B------:R-:W-:-:S04]  /*2720*/  @!P1 FSEL R0, R0, R57, !P2 ;  /* 0x0000003900009208 */ /* 0x000fc80005000000 */
[----:B------:R-:W-:-:S13]  /*2730*/  FSETP.GT.AND P0, PT, R0, RZ, PT ;  /* 0x000000ff0000720b */ /* 0x000fda0003f04000 */
[----:B------:R-:W-:Y:S05]  /*2740*/  @!P0 BRA `(.L_x_34) ;  /* 0x0000001400b08947 */ /* 0x000fea0003800000 */
[----:B------:R-:W0:Y:S01]  /*2750*/  LDCU UR5, c[0x3][URZ] ;  /* 0x00c00000ff0577ac */ /* 0x000e220008000800 */
[----:B------:R-:W-:Y:S02]  /*2760*/  MOV R50, RZ ;  /* 0x000000ff00327202 */ /* 0x000fe40000000f00 */
[----:B0-----:R-:W-:-:S13]  /*2770*/  FSETP.GEU.AND P0, PT, R0, UR5, PT ;  /* 0x0000000500007c0b */ /* 0x001fda000bf0e000 */
[----:B------:R-:W-:Y:S05]  /*2780*/  @P0 BRA `(.L_x_34) ;  /* 0x0000001400a00947 */ /* 0x000fea0003800000 */
[----:B------:R-:W-:Y:S02]  /*2790*/  IMAD.MOV.U32 R50, RZ, RZ, 0x3bbb989d ;  /* 0x3bbb989dff327424 */ /* 0x000fe400078e00ff */
[C---:B------:R-:W-:Y:S01]  /*27a0*/  FMUL R57, R40.reuse, -0.63661974668502807617 ;  /* 0xbf22f98328397820 */ /* 0x040fe20000400000 */
[----:B------:R-:W-:Y:S01]  /*27b0*/  IMAD.MOV.U32 R45, RZ, RZ, 0x437c0000 ;  /* 0x437c0000ff2d7424 */ /* 0x000fe200078e00ff */
[----:B------:R-:W-:Y:S01]  /*27c0*/  FSETP.GE.AND P0, PT, |R40|, 105615, PT ;  /* 0x47ce47802800780b */ /* 0x000fe20003f06200 */
[----:B------:R-:W-:Y:S01]  /*27d0*/  FFMA.SAT R0, R39, R50, 0.5 ;  /* 0x3f00000027007423 */ /* 0x000fe20000002032 */
[----:B------:R-:W-:Y:S02]  /*27e0*/  BSSY.RECONVERGENT B0, `(.L_x_35) ;  /* 0x0000044000007945 */ /* 0x000fe40003800200 */
[----:B------:R-:W0:Y:S01]  /*27f0*/  F2I.NTZ R57, R57 ;  /* 0x0000003900397305 */ /* 0x000e220000203100 */
[----:B------:R-:W-:-:S04]  /*2800*/  FFMA.RM R0, R0, R45, 12582913 ;  /* 0x4b40000100007423 */ /* 0x000fc8000000402d */
[C---:B------:R-:W-:Y:S01]  /*2810*/  FADD R34, R0.reuse, -12583039 ;  /* 0xcb40007f00227421 */ /* 0x040fe20000000000 */
[----:B------:R-:W-:Y:S01]  /*2820*/  SHF.L.U32 R49, R0, 0x17, RZ ;  /* 0x0000001700317819 */ /* 0x000fe200000006ff */
[----:B------:R-:W-:Y:S02]  /*2830*/  FADD R0, -R40, -RZ ;  /* 0x800000ff28007221 */ /* 0x000fe40000000100 */
[----:B------:R-:W-:-:S04]  /*2840*/  FFMA R34, R39, 1.4426950216293334961, -R34 ;  /* 0x3fb8aa3b27227823 */ /* 0x000fc80000000822 */
[----:B------:R-:W-:Y:S01]  /*2850*/  FFMA R42, R39, 1.925963033500011079e-08, R34 ;  /* 0x32a57060272a7823 */ /* 0x000fe20000000022 */
[----:B0-----:R-:W-:Y:S01]  /*2860*/  I2FP.F32.S32 R47, R57 ;  /* 0x00000039002f7245 */ /* 0x001fe20000201400 */
[----:B------:R-:W-:-:S04]  /*2870*/  IMAD.MOV.U32 R48, RZ, RZ, R57 ;  /* 0x000000ffff307224 */ /* 0x000fc800078e0039 */
[----:B------:R-:W0:Y:S01]  /*2880*/  MUFU.EX2 R42, R42 ;  /* 0x0000002a002a7308 */ /* 0x000e220000000800 */
[----:B------:R-:W-:-:S04]  /*2890*/  FFMA R34, R47, -1.5707962512969970703, -R40 ;  /* 0xbfc90fda2f227823 */ /* 0x000fc80000000828 */
[----:B------:R-:W-:-:S04]  /*28a0*/  FFMA R34, R47, -7.5497894158615963534e-08, R34 ;  /* 0xb3a221682f227823 */ /* 0x000fc80000000022 */
[----:B------:R-:W-:-:S04]  /*28b0*/  FFMA R34, R47, -5.3903029534742383927e-15, R34 ;  /* 0xa7c234c52f227823 */ /* 0x000fc80000000022 */
[----:B------:R-:W-:Y:S02]  /*28c0*/  IMAD.MOV.U32 R47, RZ, RZ, R34 ;  /* 0x000000ffff2f7224 */ /* 0x000fe400078e0022 */
[----:B0-----:R-:W-:Y:S01]  /*28d0*/  FMUL R49, R49, R42 ;  /* 0x0000002a31317220 */ /* 0x001fe20000400000 */
[----:B------:R-:W-:Y:S06]  /*28e0*/  @!P0 BRA `(.L_x_36) ;  /* 0x0000000000cc8947 */ /* 0x000fec0003800000 */
[----:B------:R-:W-:-:S13]  /*28f0*/  FSETP.NEU.AND P1, PT, |R40|, +INF , PT ;  /* 0x7f8000002800780b */ /* 0x000fda0003f2d200 */
[----:B------:R-:W-:Y:S01]  /*2900*/  @!P1 FMUL R47, RZ, -R40 ;  /* 0x80000028ff2f9220 */ /* 0x000fe20000400000 */
[----:B------:R-:W-:Y:S01]  /*2910*/  @!P1 MOV R57, RZ ;  /* 0x000000ff00399202 */ /* 0x000fe20000000f00 */
[----:B------:R-:W-:Y:S06]  /*2920*/  @!P1 BRA `(.L_x_36) ;  /* 0x0000000000bc9947 */ /* 0x000fec0003800000 */
[----:B------:R-:W-:Y:S02]  /*2930*/  IMAD.SHL.U32 R42, R0, 0x100, RZ ;  /* 0x00000100002a7824 */ /* 0x000fe400078e00ff */
[----:B------:R-:W-:Y:S02]  /*2940*/  HFMA2 R57, -RZ, RZ, 0, 0 ;  /* 0x00000000ff397431 */ /* 0x000fe400000001ff */
[----:B------:R-:W-:Y:S01]  /*2950*/  IMAD.MOV.U32 R51, RZ, RZ, RZ ;  /* 0x000000ffff337224 */ /* 0x000fe200078e00ff */
[----:B------:R-:W-:Y:S01]  /*2960*/  UMOV UR5, URZ ;  /* 0x000000ff00057c82 */ /* 0x000fe20008000000 */
[----:B------:R-:W-:-:S07]  /*2970*/  LOP3.LUT R61, R42, 0x80000000, RZ, 0xfc, !PT ;  /* 0x800000002a3d7812 */ /* 0x000fce00078efcff */
.L_x_37:
        /* <DEDUP_REMOVED lines=29> */
[----:B------:R-:W-:-:S02]  /*2b50*/  SHF.R.S32.HI R54, RZ, 0x1f, R57 ;  /* 0x0000001fff367819 */ /* 0x000fc40000011439 */
[----:B------:R-:W-:Y:S02]  /*2b60*/  SHF.R.U32.HI R42, RZ, 0x1e, R42 ;  /* 0x0000001eff2a7819 */ /* 0x000fe4000001162a */
[C---:B------:R-:W-:Y:S02]  /*2b70*/  LOP3.LUT R46, R54.reuse, R47, RZ, 0x3c, !PT ;  /* 0x0000002f362e7212 */ /* 0x040fe400078e3cff */
[----:B------:R-:W-:Y:S02]  /*2b80*/  LOP3.LUT R47, R54, R57, RZ, 0x3c, !PT ;  /* 0x00000039362f7212 */ /* 0x000fe400078e3cff */
[C---:B-1----:R-:W-:Y:S02]  /*2b90*/  LOP3.LUT R51, R57.reuse, R0, RZ, 0x3c, !PT ;  /* 0x0000000039337212 */ /* 0x042fe400078e3cff */
[----:B------:R-:W-:Y:S02]  /*2ba0*/  LEA.HI R57, R57, R42, RZ, 0x1 ;  /* 0x0000002a39397211 */ /* 0x000fe400078f08ff */
[----:B------:R-:W0:Y:S01]  /*2bb0*/  I2F.F64.S64 R46, R46 ;  /* 0x0000002e002e7312 */ /* 0x000e220000301c00 */
[----:B------:R-:W-:-:S02]  /*2bc0*/  ISETP.GE.AND P2, PT, R51, RZ, PT ;  /* 0x000000ff3300720c */ /* 0x000fc40003f46270 */
[----:B------:R-:W-:-:S04]  /*2bd0*/  IMAD.MOV R42, RZ, RZ, -R57 ;  /* 0x000000ffff2a7224 */ /* 0x000fc800078e0a39 */
[----:B------:R-:W-:Y:S01]  /*2be0*/  @!P1 IMAD.MOV.U32 R57, RZ, RZ, R42 ;  /* 0x000000ffff399224 */ /* 0x000fe200078e002a */
[----:B0-----:R-:W-:-:S10]  /*2bf0*/  DMUL R54, R46, UR12 ;  /* 0x0000000c2e367c28 */ /* 0x001fd40008000000 */
[----:B------:R-:W0:Y:S02]  /*2c00*/  F2F.F32.F64 R54, R54 ;  /* 0x0000003600367310 */ /* 0x000e240000301000 */
[----:B0-----:R-:W-:-:S07]  /*2c10*/  FSEL R47, -R54, R54, !P2 ;  /* 0x00000036362f7208 */ /* 0x001fce0005000100 */
.L_x_36:
[----:B------:R-:W-:Y:S05]  /*2c20*/  BSYNC.RECONVERGENT B0 ;  /* 0x0000000000007941 */ /* 0x000fea0003800200 */
.L_x_35:
[----:B------:R-:W-:Y:S01]  /*2c30*/  MOV R51, 0x37cbac00 ;  /* 0x37cbac0000337802 */ /* 0x000fe20000000f00 */
[----:B------:R-:W-:Y:S01]  /*2c40*/  FMUL R46, R47, R47 ;  /* 0x0000002f2f2e7220 */ /* 0x000fe20000400000 */
[C---:B------:R-:W-:Y:S01]  /*2c50*/  LOP3.LUT R54, R57.reuse, 0x1, RZ, 0xc0, !PT ;  /* 0x0000000139367812 */ /* 0x040fe200078ec0ff */
[----:B------:R-:W-:Y:S01]  /*2c60*/  VIADD R56, R57, 0x1 ;  /* 0x0000000139387836 */ /* 0x000fe20000000000 */
[----:B------:R-:W-:Y:S01]  /*2c70*/  BSSY.RECONVERGENT B0, `(.L_x_38) ;  /* 0x0000043000007945 */ /* 0x000fe20003800200 */
[----:B------:R-:W-:Y:S01]  /*2c80*/  FFMA R42, R46, R51, -0.0013887860113754868507 ;  /* 0xbab607ed2e2a7423 */ /* 0x000fe20000000033 */
[----:B------:R-:W-:Y:S01]  /*2c90*/  ISETP.NE.U32.AND P1, PT, R54, 0x1, PT ;  /* 0x000000013600780c */ /* 0x000fe20003f25070 */
[----:B------:R-:W-:Y:S01]  /*2ca0*/  IMAD.MOV.U32 R54, RZ, RZ, 0x3c0885e4 ;  /* 0x3c0885e4ff367424 */ /* 0x000fe200078e00ff */
[----:B------:R-:W-:Y:S02]  /*2cb0*/  LOP3.LUT P2, RZ, R56, 0x2, RZ, 0xc0, !PT ;  /* 0x0000000238ff7812 */ /* 0x000fe4000784c0ff */
[----:B------:R-:W-:-:S02]  /*2cc0*/  FSEL R55, R42, -0.00019574658654164522886, P1 ;  /* 0xb94d41532a377808 */ /* 0x000fc40000800000 */
[----:B------:R-:W-:Y:S02]  /*2cd0*/  FSEL R57, R54, 0.041666727513074874878, !P1 ;  /* 0x3d2aaabb36397808 */ /* 0x000fe40004800000 */
[----:B------:R-:W-:-:S03]  /*2ce0*/  FSEL R42, R47, 1, !P1 ;  /* 0x3f8000002f2a7808 */ /* 0x000fc60004800000 */
[----:B------:R-:W-:Y:S01]  /*2cf0*/  FFMA R57, R46, R55, R57 ;  /* 0x000000372e397223 */ /* 0x000fe20000000039 */
[----:B------:R-:W-:-:S05]  /*2d00*/  HFMA2 R55, -RZ, RZ, 1.541015625, -0.052001953125 ;  /* 0x3e2aaaa8ff377431 */ /* 0x000fca00000001ff */
[----:B------:R-:W-:-:S05]  /*2d10*/  FSEL R47, -R55, -0.4999999701976776123, !P1 ;  /* 0xbeffffff372f7808 */ /* 0x000fca0004800100 */
[C---:B------:R-:W-:Y:S01]  /*2d20*/  FFMA R57, R46.reuse, R57, R47 ;  /* 0x000000392e397223 */ /* 0x040fe2000000002f */
[----:B------:R-:W-:-:S04]  /*2d30*/  FFMA R47, R46, R42, RZ ;  /* 0x0000002a2e2f7223 */ /* 0x000fc800000000ff */
[----:B------:R-:W-:-:S04]  /*2d40*/  FFMA R42, R47, R57, R42 ;  /* 0x000000392f2a7223 */ /* 0x000fc8000000002a */
[----:B------:R-:W-:Y:S01]  /*2d50*/  @P2 FADD R42, RZ, -R42 ;  /* 0x8000002aff2a2221 */ /* 0x000fe20000000000 */
[----:B------:R-:W-:Y:S06]  /*2d60*/  @!P0 BRA `(.L_x_39) ;  /* 0x0000000000cc8947 */ /* 0x000fec0003800000 */
[----:B------:R-:W-:-:S13]  /*2d70*/  FSETP.NEU.AND P0, PT, |R40|, +INF , PT ;  /* 0x7f8000002800780b */ /* 0x000fda0003f0d200 */
[----:B------:R-:W-:Y:S01]  /*2d80*/  @!P0 FMUL R34, RZ, -R40 ;  /* 0x80000028ff228220 */ /* 0x000fe20000400000 */
[----:B------:R-:W-:Y:S01]  /*2d90*/  @!P0 IMAD.MOV.U32 R48, RZ, RZ, RZ ;  /* 0x000000ffff308224 */ /* 0x000fe200078e00ff */
[----:B------:R-:W-:Y:S06]  /*2da0*/  @!P0 BRA `(.L_x_39) ;  /* 0x0000000000bc8947 */ /* 0x000fec0003800000 */
[----:B------:R-:W-:Y:S01]  /*2db0*/  IMAD.SHL.U32 R34, R0, 0x100, RZ ;  /* 0x0000010000227824 */ /* 0x000fe200078e00ff */
[----:B------:R-:W-:Y:S01]  /*2dc0*/  MOV R48, RZ ;  /* 0x000000ff00307202 */ /* 0x000fe20000000f00 */
[----:B------:R-:W-:Y:S01]  /*2dd0*/  IMAD.MOV.U32 R59, RZ, RZ, RZ ;  /* 0x000000ffff3b7224 */ /* 0x000fe200078e00ff */
[----:B------:R-:W-:Y:S02]  /*2de0*/  UMOV UR5, URZ ;  /* 0x000000ff00057c82 */ /* 0x000fe40008000000 */
[----:B------:R-:W-:-:S07]  /*2df0*/  LOP3.LUT R34, R34, 0x80000000, RZ, 0xfc, !PT ;  /* 0x8000000022227812 */ /* 0x000fce00078efcff */
.L_x_40:
[----:B------:R-:W0:Y:S02]  /*2e00*/  LDC.64 R46, c[0x4][RZ] ;  /* 0x01000000ff2e7b82 */ /* 0x000e240000000a00 */
[----:B0-----:R-:W-:-:S05]  /*2e10*/  IMAD.WIDE.U32 R56, R59, 0x4, R46 ;  /* 0x000000043b387825 */ /* 0x001fca00078e002e */
[----:B------:R-:W2:Y:S02]  /*2e20*/  LDG.E.CONSTANT R47, desc[UR8][R56.64] ;  /* 0x00000008382f7981 */ /* 0x000ea4000c1e9900 */
[----:B--2---:R-:W-:-:S03]  /*2e30*/  IMAD.WIDE.U32 R46, R47, R34, RZ ;  /* 0x000000222f2e7225 */ /* 0x004fc600078e00ff */
[----:B------:R-:W-:Y:S02]  /*2e40*/  IADD3 R61, P1, PT, R46, R48, RZ ;  /* 0x000000302e3d7210 */ /* 0x000fe40007f3e0ff */
[C---:B------:R-:W-:Y:S01]  /*2e50*/  LEA R46, R59.reuse, UR10, 0x2 ;  /* 0x0000000a3b2e7c11 */ /* 0x040fe2000f8e10ff */
[----:B------:R-:W-:Y:S01]  /*2e60*/  VIADD R59, R59, 0x1 ;  /* 0x000000013b3b7836 */ /* 0x000fe20000000000 */
[----:B------:R-:W-:-:S03]  /*2e70*/  IADD3.X R48, PT, PT, R47, UR5, RZ, P1, !PT ;  /* 0x000000052f307c10 */ /* 0x000fc60008ffe4ff */
[----:B------:R0:W-:Y:S01]  /*2e80*/  STL [R46], R61 ;  /* 0x0000003d2e007387 */ /* 0x0001e20000100800 */
[----:B------:R-:W-:-:S13]  /*2e90*/  ISETP.NE.AND P0, PT, R59, 0x6, PT ;  /* 0x000000063b00780c */ /* 0x000fda0003f05270 */
[----:B0-----:R-:W-:Y:S05]  /*2ea0*/  @P0 BRA `(.L_x_40) ;  /* 0xfffffffc00d40947 */ /* 0x001fea000383ffff */
        /* <DEDUP_REMOVED lines=23> */
[----:B0-----:R-:W-:Y:S02]  /*3020*/  LEA.HI R48, R59, R34, RZ, 0x1 ;  /* 0x000000223b307211 */ /* 0x001fe400078f08ff */
[----:B------:R-:W-:Y:S02]  /*3030*/  ISETP.GE.AND P0, PT, R0, RZ, PT ;  /* 0x000000ff0000720c */ /* 0x000fe40003f06270 */
[----:B------:R-:W0:Y:S01]  /*3040*/  I2F.F64.S64 R46, R46 ;  /* 0x0000002e002e7312 */ /* 0x000e220000301c00 */
[----:B------:R-:W-:-:S05]  /*3050*/  IMAD.MOV R0, RZ, RZ, -R48 ;  /* 0x000000ffff007224 */ /* 0x000fca00078e0a30 */
[----:B------:R-:W-:Y:S01]  /*3060*/  @!P1 MOV R48, R0 ;  /* 0x0000000000309202 */ /* 0x000fe20000000f00 */
[----:B0-----:R-:W-:-:S10]  /*3070*/  DMUL R56, R46, UR12 ;  /* 0x0000000c2e387c28 */ /* 0x001fd40008000000 */
[----:B------:R-:W0:Y:S02]  /*3080*/  F2F.F32.F64 R56, R56 ;  /* 0x0000003800387310 */ /* 0x000e240000301000 */
[----:B0-----:R-:W-:-:S07]  /*3090*/  FSEL R34, -R56, R56, !P0 ;  /* 0x0000003838227208 */ /* 0x001fce0004000100 */
.L_x_39:
[----:B------:R-:W-:Y:S05]  /*30a0*/  BSYNC.RECONVERGENT B0 ;  /* 0x0000000000007941 */ /* 0x000fea0003800200 */
.L_x_38:
[----:B------:R-:W-:Y:S01]  /*30b0*/  LOP3.LUT R0, R48, 0x1, RZ, 0xc0, !PT ;  /* 0x0000000130007812 */ /* 0x000fe200078ec0ff */
[----:B------:R-:W-:Y:S01]  /*30c0*/  FMUL R46, R34, R34 ;  /* 0x00000022222e7220 */ /* 0x000fe20000400000 */
[----:B------:R-:W-:Y:S01]  /*30d0*/  LOP3.LUT P1, RZ, R48, 0x2, RZ, 0xc0, !PT ;  /* 0x0000000230ff7812 */ /* 0x000fe2000782c0ff */
[----:B------:R-:W-:Y:S01]  /*30e0*/  BSSY.RECONVERGENT B0, `(.L_x_41) ;  /* 0x000004a000007945 */ /* 0x000fe20003800200 */
[----:B------:R-:W-:Y:S01]  /*30f0*/  ISETP.NE.U32.AND P0, PT, R0, 0x1, PT ;  /* 0x000000010000780c */ /* 0x000fe20003f05070 */
[----:B------:R-:W-:Y:S01]  /*3100*/  FMUL R0, R40, 0.63661974668502807617 ;  /* 0x3f22f98328007820 */ /* 0x000fe20000400000 */
[----:B------:R-:W-:Y:S02]  /*3110*/  FFMA R47, R46, R51, -0.0013887860113754868507 ;  /* 0xbab607ed2e2f7423 */ /* 0x000fe40000000033 */
[----:B------:R-:W-:Y:S02]  /*3120*/  FSEL R57, R54, 0.041666727513074874878, P0 ;  /* 0x3d2aaabb36397808 */ /* 0x000fe40000000000 */
[----:B------:R-:W-:Y:S01]  /*3130*/  FSEL R34, R34, 1, P0 ;  /* 0x3f80000022227808 */ /* 0x000fe20000000000 */
[----:B------:R-:W0:Y:S01]  /*3140*/  F2I.NTZ R0, R0 ;  /* 0x0000000000007305 */ /* 0x000e220000203100 */
[----:B------:R-:W-:-:S05]  /*3150*/  FSEL R47, R47, -0.00019574658654164522886, !P0 ;  /* 0xb94d41532f2f7808 */ /* 0x000fca0004000000 */
[----:B------:R-:W-:Y:S01]  /*3160*/  FFMA R47, R46, R47, R57 ;  /* 0x0000002f2e2f7223 */ /* 0x000fe20000000039 */
[----:B------:R-:W-:Y:S02]  /*3170*/  FSEL R57, -R55, -0.4999999701976776123, P0 ;  /* 0xbeffffff37397808 */ /* 0x000fe40000000100 */
[----:B------:R-:W-:-:S03]  /*3180*/  FSETP.GE.AND P0, PT, |R40|, 105615, PT ;  /* 0x47ce47802800780b */ /* 0x000fc60003f06200 */
[C---:B------:R-:W-:Y:S01]  /*3190*/  FFMA R57, R46.reuse, R47, R57 ;  /* 0x0000002f2e397223 */ /* 0x040fe20000000039 */
[----:B------:R-:W-:Y:S01]  /*31a0*/  FFMA R47, R46, R34, RZ ;  /* 0x000000222e2f7223 */ /* 0x000fe200000000ff */
[----:B0-----:R-:W-:Y:S01]  /*31b0*/  I2FP.F32.S32 R59, R0 ;  /* 0x00000000003b7245 */ /* 0x001fe20000201400 */
[----:B------:R-:W-:Y:S02]  /*31c0*/  IMAD.MOV.U32 R56, RZ, RZ, R0 ;  /* 0x000000ffff387224 */ /* 0x000fe400078e0000 */
[----:B------:R-:W-:Y:S02]  /*31d0*/  FFMA R34, R47, R57, R34 ;  /* 0x000000392f227223 */ /* 0x000fe40000000022 */
[C---:B------:R-:W-:Y:S02]  /*31e0*/  FFMA R46, R59.reuse, -1.5707962512969970703, R40 ;  /* 0xbfc90fda3b2e7823 */ /* 0x040fe40000000028 */
[----:B------:R-:W-:Y:S02]  /*31f0*/  @P1 FADD R34, RZ, -R34 ;  /* 0x80000022ff221221 */ /* 0x000fe40000000000 */
[----:B------:R-:W-:-:S02]  /*3200*/  FFMA R46, R59, -7.5497894158615963534e-08, R46 ;  /* 0xb3a221683b2e7823 */ /* 0x000fc4000000002e */
[----:B------:R-:W-:Y:S02]  /*3210*/  FMUL R34, R49, R34 ;  /* 0x0000002231227220 */ /* 0x000fe40000400000 */
[----:B------:R-:W-:-:S04]  /*3220*/  FFMA R48, R59, -5.3903029534742383927e-15, R46 ;  /* 0xa7c234c53b307823 */ /* 0x000fc8000000002e */
        /* <DEDUP_REMOVED lines=11> */
.L_x_43:
        /* <DEDUP_REMOVED lines=26> */
[--C-:B0-----:R-:W-:Y:S02]  /*3480*/  SHF.R.U32.HI R0, RZ, 0x1e, R57.reuse ;  /* 0x0000001eff007819 */ /* 0x101fe40000011639 */
[C---:B------:R-:W-:Y:S02]  /*3490*/  SHF.L.W.U32.HI R61, R46.reuse, 0x2, R57 ;  /* 0x000000022e3d7819 */ /* 0x040fe40000010e39 */
[----:B------:R-:W-:Y:S02]  /*34a0*/  SHF.L.U32 R46, R46, 0x2, RZ ;  /* 0x000000022e2e7819 */ /* 0x000fe400000006ff */
[----:B------:R-:W-:-:S02]  /*34b0*/  SHF.R.S32.HI R47, RZ, 0x1f, R61 ;  /* 0x0000001fff2f7819 */ /* 0x000fc4000001143d */
[----:B------:R-:W-:Y:S02]  /*34c0*/  ISETP.GE.AND P1, PT, R40, RZ, PT ;  /* 0x000000ff2800720c */ /* 0x000fe40003f26270 */
[C---:B------:R-:W-:Y:S02]  /*34d0*/  LOP3.LUT R46, R47.reuse, R46, RZ, 0x3c, !PT ;  /* 0x0000002e2f2e7212 */ /* 0x040fe400078e3cff */
[----:B------:R-:W-:Y:S02]  /*34e0*/  LOP3.LUT R47, R47, R61, RZ, 0x3c, !PT ;  /* 0x0000003d2f2f7212 */ /* 0x000fe400078e3cff */
[C---:B------:R-:W-:Y:S02]  /*34f0*/  LEA.HI R0, R61.reuse, R0, RZ, 0x1 ;  /* 0x000000003d007211 */ /* 0x040fe400078f08ff */
[----:B------:R-:W-:Y:S02]  /*3500*/  LOP3.LUT R61, R61, R40, RZ, 0x3c, !PT ;  /* 0x000000283d3d7212 */ /* 0x000fe400078e3cff */
[----:B------:R-:W0:Y:S01]  /*3510*/  I2F.F64.S64 R46, R46 ;  /* 0x0000002e002e7312 */ /* 0x000e220000301c00 */
[----:B------:R-:W-:Y:S01]  /*3520*/  IMAD.MOV R57, RZ, RZ, -R0 ;  /* 0x000000ffff397224 */ /* 0x000fe200078e0a00 */
[----:B------:R-:W-:-:S03]  /*3530*/  ISETP.GE.AND P2, PT, R61, RZ, PT ;  /* 0x000000ff3d00720c */ /* 0x000fc60003f46270 */
[----:B------:R-:W-:Y:S01]  /*3540*/  @!P1 IMAD.MOV.U32 R0, RZ, RZ, R57 ;  /* 0x000000ffff009224 */ /* 0x000fe200078e0039 */
[----:B0-----:R-:W-:-:S10]  /*3550*/  DMUL R58, R46, UR12 ;  /* 0x0000000c2e3a7c28 */ /* 0x001fd40008000000 */
[----:B------:R-:W0:Y:S02]  /*3560*/  F2F.F32.F64 R58, R58 ;  /* 0x0000003a003a7310 */ /* 0x000e240000301000 */
[----:B0-----:R-:W-:-:S07]  /*3570*/  FSEL R47, -R58, R58, !P2 ;  /* 0x0000003a3a2f7208 */ /* 0x001fce0005000100 */
.L_x_42:
[----:B------:R-:W-:Y:S05]  /*3580*/  BSYNC.RECONVERGENT B0 ;  /* 0x0000000000007941 */ /* 0x000fea0003800200 */
.L_x_41:
[C---:B------:R-:W-:Y:S01]  /*3590*/  LOP3.LUT R46, R0.reuse, 0x1, RZ, 0xc0, !PT ;  /* 0x00000001002e7812 */ /* 0x040fe200078ec0ff */
[----:B------:R-:W-:Y:S01]  /*35a0*/  BSSY.RECONVERGENT B0, `(.L_x_44) ;  /* 0x0000042000007945 */ /* 0x000fe20003800200 */
[----:B------:R-:W-:Y:S02]  /*35b0*/  IADD3 R0, PT, PT, R0, 0x1, RZ ;  /* 0x0000000100007810 */ /* 0x000fe40007ffe0ff */
[----:B------:R-:W-:Y:S01]  /*35c0*/  ISETP.NE.U32.AND P1, PT, R46, 0x1, PT ;  /* 0x000000012e00780c */ /* 0x000fe20003f25070 */
[----:B------:R-:W-:Y:S01]  /*35d0*/  FMUL R46, R47, R47 ;  /* 0x0000002f2f2e7220 */ /* 0x000fe20000400000 */
[----:B------:R-:W-:Y:S02]  /*35e0*/  LOP3.LUT P2, RZ, R0, 0x2, RZ, 0xc0, !PT ;  /* 0x0000000200ff7812 */ /* 0x000fe4000784c0ff */
[----:B------:R-:W-:Y:S01]  /*35f0*/  FSEL R59, R54, 0.041666727513074874878, !P1 ;  /* 0x3d2aaabb363b7808 */ /* 0x000fe20004800000 */
[----:B------:R-:W-:Y:S01]  /*3600*/  FFMA R57, R46, R51, -0.0013887860113754868507 ;  /* 0xbab607ed2e397423 */ /* 0x000fe20000000033 */
[----:B------:R-:W-:-:S02]  /*3610*/  FSEL R54, -R55, -0.4999999701976776123, !P1 ;  /* 0xbeffffff37367808 */ /* 0x000fc40004800100 */
[----:B------:R-:W-:Y:S02]  /*3620*/  FSEL R0, R47, 1, !P1 ;  /* 0x3f8000002f007808 */ /* 0x000fe40004800000 */
[----:B------:R-:W-:-:S03]  /*3630*/  FSEL R57, R57, -0.00019574658654164522886, P1 ;  /* 0xb94d415339397808 */ /* 0x000fc60000800000 */
[C---:B------:R-:W-:Y:S02]  /*3640*/  FFMA R47, R46.reuse, R0, RZ ;  /* 0x000000002e2f7223 */ /* 0x040fe400000000ff */
        /* <DEDUP_REMOVED lines=9> */
[----:B------:R-:W-:Y:S01]  /*36e0*/  IMAD.SHL.U32 R48, R40, 0x100, RZ ;  /* 0x0000010028307824 */ /* 0x000fe200078e00ff */
[----:B------:R-:W-:Y:S01]  /*36f0*/  CS2R R56, SRZ ;  /* 0x0000000000387805 */ /* 0x000fe2000001ff00 */
[----:B------:R-:W-:-:S03]  /*3700*/  UMOV UR5, URZ ;  /* 0x000000ff00057c82 */ /* 0x000fc60008000000 */
[----:B------:R-:W-:-:S07]  /*3710*/  LOP3.LUT R48, R48, 0x80000000, RZ, 0xfc, !PT ;  /* 0x8000000030307812 */ /* 0x000fce00078efcff */
.L_x_46:
[----:B------:R-:W0:Y:S02]  /*3720*/  LDC.64 R46, c[0x4][RZ] ;  /* 0x01000000ff2e7b82 */ /* 0x000e240000000a00 */
[----:B0-----:R-:W-:-:S05]  /*3730*/  IMAD.WIDE.U32 R54, R57, 0x4, R46 ;  /* 0x0000000439367825 */ /* 0x001fca00078e002e */
[----:B------:R-:W2:Y:S02]  /*3740*/  LDG.E.CONSTANT R47, desc[UR8][R54.64] ;  /* 0x00000008362f7981 */ /* 0x000ea4000c1e9900 */
[----:B--2---:R-:W-:-:S03]  /*3750*/  IMAD.WIDE.U32 R46, R47, R48, RZ ;  /* 0x000000302f2e7225 */ /* 0x004fc600078e00ff */
[----:B------:R-:W-:Y:S02]  /*3760*/  IADD3 R59, P1, PT, R46, R56, RZ ;  /* 0x000000382e3b7210 */ /* 0x000fe40007f3e0ff */
[C---:B------:R-:W-:Y:S02]  /*3770*/  LEA R46, R57.reuse, UR10, 0x2 ;  /* 0x0000000a392e7c11 */ /* 0x040fe4000f8e10ff */
[----:B------:R-:W-:Y:S02]  /*3780*/  IADD3 R57, PT, PT, R57, 0x1, RZ ;  /* 0x0000000139397810 */ /* 0x000fe40007ffe0ff */
[----:B------:R-:W-:Y:S01]  /*3790*/  IADD3.X R56, PT, PT, R47, UR5, RZ, P1, !PT ;  /* 0x000000052f387c10 */ /* 0x000fe20008ffe4ff */
        /* <DEDUP_REMOVED lines=23> */
[----:B0-----:R-:W-:Y:S02]  /*3910*/  LEA.HI R56, R57, R48, RZ, 0x1 ;  /* 0x0000003039387211 */ /* 0x001fe400078f08ff */
[C---:B------:R-:W-:Y:S02]  /*3920*/  LOP3.LUT R46, R54.reuse, R47, RZ, 0x3c, !PT ;  /* 0x0000002f362e7212 */ /* 0x040fe400078e3cff */
[----:B------:R-:W-:-:S02]  /*3930*/  LOP3.LUT R47, R54, R57, RZ, 0x3c, !PT ;  /* 0x00000039362f7212 */ /* 0x000fc400078e3cff */
[----:B------:R-:W-:Y:S02]  /*3940*/  LOP3.LUT R58, R57, R40, RZ, 0x3c, !PT ;  /* 0x00000028393a7212 */ /* 0x000fe400078e3cff */
[----:B------:R-:W-:Y:S02]  /*3950*/  IADD3 R48, PT, PT, -R56, RZ, RZ ;  /* 0x000000ff38307210 */ /* 0x000fe40007ffe1ff */
[----:B------:R-:W0:Y:S01]  /*3960*/  I2F.F64.S64 R46, R46 ;  /* 0x0000002e002e7312 */ /* 0x000e220000301c00 */
[----:B------:R-:W-:Y:S02]  /*3970*/  ISETP.GE.AND P0, PT, R58, RZ, PT ;  /* 0x000000ff3a00720c */ /* 0x000fe40003f06270 */
[----:B------:R-:W-:Y:S01]  /*3980*/  @!P1 IMAD.MOV.U32 R56, RZ, RZ, R48 ;  /* 0x000000ffff389224 */ /* 0x000fe200078e0030 */
[----:B0-----:R-:W-:-:S10]  /*3990*/  DMUL R54, R46, UR12 ;  /* 0x0000000c2e367c28 */ /* 0x001fd40008000000 */
[----:B------:R-:W0:Y:S02]  /*39a0*/  F2F.F32.F64 R54, R54 ;  /* 0x0000003600367310 */ /* 0x000e240000301000 */
[----:B0-----:R-:W-:-:S07]  /*39b0*/  FSEL R48, -R54, R54, !P0 ;  /* 0x0000003636307208 */ /* 0x001fce0004000100 */
.L_x_45:
[----:B------:R-:W-:Y:S05]  /*39c0*/  BSYNC.RECONVERGENT B0 ;  /* 0x0000000000007941 */ /* 0x000fea0003800200 */
.L_x_44:
[----:B------:R-:W-:Y:S01]  /*39d0*/  FFMA.SAT R50, -R39, R50, 0.5 ;  /* 0x3f00000027327423 */ /* 0x000fe20000002132 */
[----:B------:R-:W-:Y:S01]  /*39e0*/  FMUL R46, R48, R48 ;  /* 0x00000030302e7220 */ /* 0x000fe20000400000 */
[----:B------:R-:W-:Y:S01]  /*39f0*/  IMAD.MOV.U32 R55, RZ, RZ, 0x3d2aaabb ;  /* 0x3d2aaabbff377424 */ /* 0x000fe200078e00ff */
[----:B------:R-:W-:Y:S01]  /*3a00*/  MOV R54, 0x3effffff ;  /* 0x3effffff00367802 */ /* 0x000fe20000000f00 */
[----:B------:R-:W-:Y:S01]  /*3a10*/  FFMA.RM R47, R50, R45, 12582913 ;  /* 0x4b400001322f7423 */ /* 0x000fe2000000402d */
[----:B------:R-:W-:Y:S01]  /*3a20*/  LOP3.LUT R45, R56, 0x1, RZ, 0xc0, !PT ;  /* 0x00000001382d7812 */ /* 0x000fe200078ec0ff */
[----:B------:R-:W-:Y:S01]  /*3a30*/  FFMA R51, R46, R51, -0.0013887860113754868507 ;  /* 0xbab607ed2e337423 */ /* 0x000fe20000000033 */
[----:B------:R-:W-:Y:S01]  /*3a40*/  FMUL R40, R40, -2 ;  /* 0xc000000028287820 */ /* 0x000fe20000400000 */
[----:B------:R-:W-:Y:S01]  /*3a50*/  FADD R50, R47, -12583039 ;  /* 0xcb40007f2f327421 */ /* 0x000fe20000000000 */
[----:B------:R-:W-:Y:S01]  /*3a60*/  ISETP.NE.U32.AND P0, PT, R45, 0x1, PT ;  /* 0x000000012d00780c */ /* 0x000fe20003f05070 */
[C---:B------:R-:W-:Y:S01]  /*3a70*/  FADD R45, R39.reuse, R39 ;  /* 0x00000027272d7221 */ /* 0x040fe20000000000 */
[----:B------:R-:W-:Y:S01]  /*3a80*/  LOP3.LUT P1, RZ, R56, 0x2, RZ, 0xc0, !PT ;  /* 0x0000000238ff7812 */ /* 0x000fe2000782c0ff */
[----:B------:R-:W-:Y:S01]  /*3a90*/  FFMA R50, -R39, 1.4426950216293334961, -R50 ;  /* 0x3fb8aa3b27327823 */ /* 0x000fe20000000932 */
[----:B------:R-:W-:Y:S01]  /*3aa0*/  FSEL R51, R51, -0.00019574658654164522886, !P0 ;  /* 0xb94d415333337808 */ /* 0x000fe20004000000 */
[----:B------:R-:W-:Y:S01]  /*3ab0*/  FADD R56, |R45|, |R40| ;  /* 0x400000282d387221 */ /* 0x000fe20000000200 */
[----:B------:R-:W-:Y:S01]  /*3ac0*/  FSEL R55, R55, 0.0083327032625675201416, !P0 ;  /* 0x3c0885e437377808 */ /* 0x000fe20004000000 */
[----:B------:R-:W-:Y:S01]  /*3ad0*/  FFMA R50, -R39, 1.925963033500011079e-08, R50 ;  /* 0x32a5706027327823 */ /* 0x000fe20000000132 */
[----:B------:R-:W-:Y:S01]  /*3ae0*/  FSEL R54, -R54, -0.16666662693023681641, !P0 ;  /* 0xbe2aaaa836367808 */ /* 0x000fe20004000100 */
[----:B------:R-:W-:Y:S01]  /*3af0*/  IMAD.SHL.U32 R47, R47, 0x800000, RZ ;  /* 0x008000002f2f7824 */ /* 0x000fe200078e00ff */
[----:B------:R-:W-:Y:S01]  /*3b00*/  FSEL R48, R48, 1, P0 ;  /* 0x3f80000030307808 */ /* 0x000fe20000000000 */
[C---:B------:R-:W-:Y:S01]  /*3b10*/  FFMA R51, R46.reuse, R51, R55 ;  /* 0x000000332e337223 */ /* 0x040fe20000000037 */
[----:B------:R-:W-:Y:S01]  /*3b20*/  BSSY.RECONVERGENT B2, `(.L_x_47) ;  /* 0x0000015000027945 */ /* 0x000fe20003800200 */
[----:B------:R-:W0:Y:S02]  /*3b30*/  MUFU.EX2 R50, R50 ;  /* 0x0000003200327308 */ /* 0x000e240000000800 */
[----:B------:R-:W-:Y:S01]  /*3b40*/  FFMA R51, R46, R51, R54 ;  /* 0x000000332e337223 */ /* 0x000fe20000000036 */
[----:B------:R-:W-:-:S02]  /*3b50*/  VIADD R54, R56, 0x1800000 ;  /* 0x0180000038367836 */ /* 0x000fc40000000000 */
[----:B------:R-:W-:-:S03]  /*3b60*/  FFMA R39, R46, R48, RZ ;  /* 0x000000302e277223 */ /* 0x000fc600000000ff */
[----:B------:R-:W-:Y:S01]  /*3b70*/  LOP3.LUT R54, R54, 0x7f800000, RZ, 0xc0, !PT ;  /* 0x7f80000036367812 */ /* 0x000fe200078ec0ff */
[----:B------:R-:W-:-:S03]  /*3b80*/  FFMA R39, R39, R51, R48 ;  /* 0x0000003327277223 */ /* 0x000fc60000000030 */
[----:B------:R-:W-:Y:S01]  /*3b90*/  ISETP.GT.U32.AND P0, PT, R54, 0x1ffffff, PT ;  /* 0x01ffffff3600780c */ /* 0x000fe20003f04070 */
[----:B------:R-:W-:Y:S01]  /*3ba0*/  @P1 FADD R39, RZ, -R39 ;  /* 0x80000027ff271221 */ /* 0x000fe20000000000 */
[----:B0-----:R-:W-:-:S04]  /*3bb0*/  FMUL R47, R50, R47 ;  /* 0x0000002f322f7220 */ /* 0x001fc80000400000 */
[----:B------:R-:W-:Y:S01]  /*3bc0*/  FMUL R0, R0, R47 ;  /* 0x0000002f00007220 */ /* 0x000fe20000400000 */
[----:B------:R-:W-:-:S03]  /*3bd0*/  FFMA R39, -R47, R39, R34 ;  /* 0x000000272f277223 */ /* 0x000fc60000000122 */
[----:B------:R-:W-:-:S03]  /*3be0*/  FFMA R42, R49, R42, -R0 ;  /* 0x0000002a312a7223 */ /* 0x000fc60000000800 */
[----:B------:R-:W-:Y:S05]  /*3bf0*/  @P0 BRA `(.L_x_48) ;  /* 0x00000000000c0947 */ /* 0x000fea0003800000 */
[----:B------:R-:W-:-:S07]  /*3c00*/  MOV R54, 0x3c20 ;  /* 0x00003c2000367802 */ /* 0x000fce0000000f00 */
[----:B------:R-:W-:Y:S05]  /*3c10*/  CALL.REL.NOINC `($__internal_0_$__cuda_sm20_rcp_rn_f32_slowpath) ;  /* 0x000000b800447944 */ /* 0x000fea0003c00000 */
[----:B------:R-:W-:Y:S05]  /*3c20*/  BRA `(.L_x_49) ;  /* 0x0000000000107947 */ /* 0x000fea0003800000 */
.L_x_48:
[----:B------:R-:W0:Y:S02]  /*3c30*/  MUFU.RCP R47, R56 ;  /* 0x00000038002f7308 */ /* 0x000e240000001000 */
[----:B0-----:R-:W-:-:S04]  /*3c40*/  FFMA R0, R56, R47, -1 ;  /* 0xbf80000038007423 */ /* 0x001fc8000000002f */
[----:B------:R-:W-:-:S04]  /*3c50*/  FADD.FTZ R0, -R0, -RZ ;  /* 0x800000ff00007221 */ /* 0x000fc80000010100 */
[----:B------:R-:W-:-:S07]  /*3c60*/  FFMA R34, R47, R0, R47 ;  /* 0x000000002f227223 */ /* 0x000fce000000002f */
.L_x_49:
[----:B------:R-:W-:Y:S05]  /*3c70*/  BSYNC.RECONVERGENT B2 ;  /* 0x0000000000027941 */ /* 0x000fea0003800200 */
.L_x_47:
[-C--:B------:R-:W-:Y:S01]  /*3c80*/  FMUL R40, R40, R34.reuse ;  /* 0x0000002228287220 */ /* 0x080fe20000400000 */
[-C--:B------:R-:W-:Y:S01]  /*3c90*/  FMUL R45, R45, R34.reuse ;  /* 0x000000222d2d7220 */ /* 0x080fe20000400000 */
[----:B------:R-:W-:Y:S01]  /*3ca0*/  BSSY.RECONVERGENT B2, `(.L_x_50) ;  /* 0x0000010000027945 */ /* 0x000fe20003800200 */
[----:B------:R-:W-:Y:S01]  /*3cb0*/  FMUL R42, R42, R34 ;  /* 0x000000222a2a7220 */ /* 0x000fe20000400000 */
[----:B------:R-:W-:Y:S01]  /*3cc0*/  FMUL R0, R40, R40 ;  /* 0x0000002828007220 */ /* 0x000fe20000400000 */
[----:B------:R-:W-:-:S03]  /*3cd0*/  FMUL R39, R39, R34 ;  /* 0x0000002227277220 */ /* 0x000fc60000400000 */
[----:B------:R-:W-:-:S05]  /*3ce0*/  FFMA R56, R45, R45, R0 ;  /* 0x0000002d2d387223 */ /* 0x000fca0000000000 */
[----:B------:R-:W-:-:S04]  /*3cf0*/  IADD3 R0, PT, PT, R56, 0x1800000, RZ ;  /* 0x0180000038007810 */ /* 0x000fc80007ffe0ff */
[----:B------:R-:W-:-:S04]  /*3d00*/  LOP3.LUT R0, R0, 0x7f800000, RZ, 0xc0, !PT ;  /* 0x7f80000000007812 */ /* 0x000fc800078ec0ff */
[----:B------:R-:W-:-:S13]  /*3d10*/  ISETP.GT.U32.AND P0, PT, R0, 0x1ffffff, PT ;  /* 0x01ffffff0000780c */ /* 0x000fda0003f04070 */
[----:B------:R-:W-:Y:S05]  /*3d20*/  @P0 BRA `(.L_x_51) ;  /* 0x00000000000c0947 */ /* 0x000fea0003800000 */
[----:B------:R-:W-:-:S07]  /*3d30*/  MOV R54, 0x3d50 ;  /* 0x00003d5000367802 */ /* 0x000fce0000000f00 */
[----:B------:R-:W-:Y:S05]  /*3d40*/  CALL.REL.NOINC `($__internal_0_$__cuda_sm20_rcp_rn_f32_slowpath) ;  /* 0x000000b400f87944 */ /* 0x000fea0003c00000 */
[----:B------:R-:W-:Y:S05]  /*3d50*/  BRA `(.L_x_52) ;  /* 0x0000000000107947 */ /* 0x000fea0003800000 */
.L_x_51:
[----:B------:R-:W0:Y:S02]  /*3d60*/  MUFU.RCP R34, R56 ;  /* 0x0000003800227308 */ /* 0x000e240000001000 */
[----:B0-----:R-:W-:-:S04]  /*3d70*/  FFMA R0, R56, R34, -1 ;  /* 0xbf80000038007423 */ /* 0x001fc80000000022 */
[----:B------:R-:W-:-:S04]  /*3d80*/  FADD.FTZ R47, -R0, -RZ ;  /* 0x800000ff002f7221 */ /* 0x000fc80000010100 */
[----:B------:R-:W-:-:S07]  /*3d90*/  FFMA R34, R34, R47, R34 ;  /* 0x0000002f22227223 */ /* 0x000fce0000000022 */
.L_x_52:
[----:B------:R-:W-:Y:S05]  /*3da0*/  BSYNC.RECONVERGENT B2 ;  /* 0x0000000000027941 */ /* 0x000fea0003800200 */
.L_x_50:
[-C--:B------:R-:W-:Y:S01]  /*3db0*/  FMUL R47, R39, R40.reuse ;  /* 0x00000028272f7220 */ /* 0x080fe20000400000 */
[----:B------:R-:W-:-:S03]  /*3dc0*/  FMUL R40, R42, R40 ;  /* 0x000000282a287220 */ /* 0x000fc60000400000 */
[-C--:B------:R-:W-:Y:S01]  /*3dd0*/  FFMA R47, R42, R45.reuse, R47 ;  /* 0x0000002d2a2f7223 */ /* 0x080fe2000000002f */
[----:B------:R-:W-:-:S03]  /*3de0*/  FFMA R39, R39, R45, -R40 ;  /* 0x0000002d27277223 */ /* 0x000fc60000000828 */
[-C--:B------:R-:W-:Y:S01]  /*3df0*/  FMUL R50, R47, R34.reuse ;  /* 0x000000222f327220 */ /* 0x080fe20000400000 */
[----:B------:R-:W-:-:S07]  /*3e00*/  FMUL R42, R39, R34 ;  /* 0x00000022272a7220 */ /* 0x000fce0000400000 */
.L_x_34:
[----:B------:R-:W-:Y:S05]  /*3e10*/  BSYNC.RECONVERGENT B1 ;  /* 0x0000000000017941 */ /* 0x000fea0003800200 */
.L_x_33:
[----:B------:R-:W0:Y:S02]  /*3e20*/  LDC R0, c[0x0][0x3b4] ;  /* 0x0000ed00ff007b82 */ /* 0x000e240000000800 */
[----:B0-----:R-:W-:-:S13]  /*3e30*/  FSETP.NEU.AND P6, PT, R0, 1, PT ;  /* 0x3f8000000000780b */ /* 0x001fda0003fcd000 */
[----:B------:R-:W-:Y:S05]  /*3e40*/  @P6 BRA `(.L_x_53) ;  /* 0x0000000400346947 */ /* 0x000fea0003800000 */
[----:B------:R-:W-:Y:S04]  /*3e50*/  BSSY.RECONVERGENT B0, `(.L_x_54) ;  /* 0x0000035000007945 */ /* 0x000fe80003800200 */
[----:B------:R-:W-:Y:S05]  /*3e60*/  @!P3 BRA `(.L_x_55) ;  /* 0x0000000000ccb947 */ /* 0x000fea0003800000 */
[----:B------:R-:W-:-:S13]  /*3e70*/  FSETP.NEU.AND P0, PT, |R41|, +INF , PT ;  /* 0x7f8000002900780b */ /* 0x000fda0003f0d200 */
[----:B------:R-:W-:Y:S01]  /*3e80*/  @!P0 FMUL R43, RZ, R41 ;  /* 0x00000029ff2b8220 */ /* 0x000fe20000400000 */
[----:B------:R-:W-:Y:S01]  /*3e90*/  @!P0 IMAD.MOV.U32 R44, RZ, RZ, RZ ;  /* 0x000000ffff2c8224 */ /* 0x000fe200078e00ff */
[----:B------:R-:W-:Y:S06]  /*3ea0*/  @!P0 BRA `(.L_x_55) ;  /* 0x0000000000bc8947 */ /* 0x000fec0003800000 */
[----:B------:R-:W-:Y:S02]  /*3eb0*/  IMAD.SHL.U32 R0, R41, 0x100, RZ ;  /* 0x0000010029007824 */ /* 0x000fe400078e00ff */
[----:B------:R-:W-:Y:S02]  /*3ec0*/  HFMA2 R40, -RZ, RZ, 0, 0 ;  /* 0x00000000ff287431 */ /* 0x000fe400000001ff */
[----:B------:R-:W-:Y:S01]  /*3ed0*/  IMAD.MOV.U32 R39, RZ, RZ, RZ ;  /* 0x000000ffff277224 */ /* 0x000fe200078e00ff */
[----:B------:R-:W-:Y:S01]  /*3ee0*/  UMOV UR5, URZ ;  /* 0x000000ff00057c82 */ /* 0x000fe20008000000 */
[----:B------:R-:W-:-:S07]  /*3ef0*/  LOP3.LUT R49, R0, 0x80000000, RZ, 0xfc, !PT ;  /* 0x8000000000317812 */ /* 0x000fce00078efcff */
.L_x_56:
        /* <DEDUP_REMOVED lines=11> */
[----:B0-----:R-:W-:Y:S01]  /*3fb0*/  SHF.R.U32.HI R43, RZ, 0x17, R41 ;  /* 0x00000017ff2b7819 */ /* 0x001fe20000011629 */
        /* <DEDUP_REMOVED lines=15> */
[C---:B------:R-:W-:Y:S01]  /*40b0*/  SHF.L.W.U32.HI R44, R39.reuse, 0x2, R0 ;  /* 0x00000002272c7819 */ /* 0x040fe20000010e00 */
[----:B------:R-:W-:-:S03]  /*40c0*/  IMAD.SHL.U32 R39, R39, 0x4, RZ ;  /* 0x0000000427277824 */ /* 0x000fc600078e00ff */
[----:B------:R-:W-:Y:S02]  /*40d0*/  SHF.R.S32.HI R34, RZ, 0x1f, R44 ;  /* 0x0000001fff227819 */ /* 0x000fe4000001142c */
[----:B------:R-:W-:Y:S02]  /*40e0*/  LOP3.LUT R41, R44, R41, RZ, 0x3c, !PT ;  /* 0x000000292c297212 */ /* 0x000fe400078e3cff */
[C---:B------:R-:W-:Y:S02]  /*40f0*/  LOP3.LUT R46, R34.reuse, R39, RZ, 0x3c, !PT ;  /* 0x00000027222e7212 */ /* 0x040fe400078e3cff */
[----:B------:R-:W-:Y:S02]  /*4100*/  LOP3.LUT R47, R34, R44, RZ, 0x3c, !PT ;  /* 0x0000002c222f7212 */ /* 0x000fe400078e3cff */
[----:B------:R-:W-:Y:S02]  /*4110*/  SHF.R.U32.HI R39, RZ, 0x1e, R0 ;  /* 0x0000001eff277819 */ /* 0x000fe40000011600 */
[----:B------:R-:W-:-:S02]  /*4120*/  ISETP.GE.AND P0, PT, R41, RZ, PT ;  /* 0x000000ff2900720c */ /* 0x000fc40003f06270 */
[----:B------:R-:W1:Y:S01]  /*4130*/  I2F.F64.S64 R46, R46 ;  /* 0x0000002e002e7312 */ /* 0x000e620000301c00 */
[----:B------:R-:W-:-:S05]  /*4140*/  LEA.HI R44, R44, R39, RZ, 0x1 ;  /* 0x000000272c2c7211 */ /* 0x000fca00078f08ff */
[----:B------:R-:W-:-:S05]  /*4150*/  IMAD.MOV R0, RZ, RZ, -R44 ;  /* 0x000000ffff007224 */ /* 0x000fca00078e0a2c */
[----:B------:R-:W-:Y:S01]  /*4160*/  @!P1 MOV R44, R0 ;  /* 0x00000000002c9202 */ /* 0x000fe20000000f00 */
[----:B-1----:R-:W-:-:S10]  /*4170*/  DMUL R48, R46, UR12 ;  /* 0x0000000c2e307c28 */ /* 0x002fd40008000000 */
[----:B------:R-:W1:Y:S02]  /*4180*/  F2F.F32.F64 R48, R48 ;  /* 0x0000003000307310 */ /* 0x000e640000301000 */
[----:B01----:R-:W-:-:S07]  /*4190*/  FSEL R43, -R48, R48, !P0 ;  /* 0x00000030302b7208 */ /* 0x003fce0004000100 */
.L_x_55:
[----:B------:R-:W-:Y:S05]  /*41a0*/  BSYNC.RECONVERGENT B0 ;  /* 0x0000000000007941 */ /* 0x000fea0003800200 */
.L_x_54:
[----:B------:R-:W-:Y:S02]  /*41b0*/  IMAD.MOV.U32 R39, RZ, RZ, 0x37cbac00 ;  /* 0x37cbac00ff277424 */ /* 0x000fe400078e00ff */
[----:B------:R-:W-:Y:S01]  /*41c0*/  FMUL R0, R43, R43 ;  /* 0x0000002b2b007220 */ /* 0x000fe20000400000 */
[C---:B------:R-:W-:Y:S01]  /*41d0*/  LOP3.LUT R40, R44.reuse, 0x1, RZ, 0xc0, !PT ;  /* 0x000000012c287812 */ /* 0x040fe200078ec0ff */
[----:B------:R-:W-:Y:S01]  /*41e0*/  IMAD.MOV.U32 R41, RZ, RZ, 0x3d2aaabb ;  /* 0x3d2aaabbff297424 */ /* 0x000fe200078e00ff */
[----:B------:R-:W-:Y:S01]  /*41f0*/  IADD3 R44, PT, PT, R44, 0x1, RZ ;  /* 0x000000012c2c7810 */ /* 0x000fe20007ffe0ff */
[----:B------:R-:W-:Y:S01]  /*4200*/  FFMA R34, R0, R39, -0.0013887860113754868507 ;  /* 0xbab607ed00227423 */ /* 0x000fe20000000027 */
[----:B------:R-:W-:Y:S01]  /*4210*/  ISETP.NE.U32.AND P0, PT, R40, 0x1, PT ;  /* 0x000000012800780c */ /* 0x000fe20003f05070 */
[----:B------:R-:W-:Y:S01]  /*4220*/  IMAD.MOV.U32 R40, RZ, RZ, 0x3effffff ;  /* 0x3effffffff287424 */ /* 0x000fe200078e00ff */
[----:B------:R-:W-:Y:S02]  /*4230*/  LOP3.LUT P1, RZ, R44, 0x2, RZ, 0xc0, !PT ;  /* 0x000000022cff7812 */ /* 0x000fe4000782c0ff */
[----:B------:R-:W-:-:S02]  /*4240*/  FSEL R39, R34, -0.00019574658654164522886, P0 ;  /* 0xb94d415322277808 */ /* 0x000fc40000000000 */
[----:B------:R-:W-:Y:S02]  /*4250*/  FSEL R41, R41, 0.0083327032625675201416, P0 ;  /* 0x3c0885e429297808 */ /* 0x000fe40000000000 */
[----:B------:R-:W-:Y:S02]  /*4260*/  FSEL R43, R43, 1, !P0 ;  /* 0x3f8000002b2b7808 */ /* 0x000fe40004000000 */
[----:B------:R-:W-:Y:S01]  /*4270*/  FSEL R40, -R40, -0.16666662693023681641, P0 ;  /* 0xbe2aaaa828287808 */ /* 0x000fe20000000100 */
[C---:B------:R-:W-:Y:S01]  /*4280*/  FFMA R39, R0.reuse, R39, R41 ;  /* 0x0000002700277223 */ /* 0x040fe20000000029 */
[----:B------:R-:W-:Y:S01]  /*4290*/  FMUL R41, RZ, R42 ;  /* 0x0000002aff297220 */ /* 0x000fe20000400000 */
[C---:B------:R-:W-:Y:S02]  /*42a0*/  FFMA R34, R0.reuse, R43, RZ ;  /* 0x0000002b00227223 */ /* 0x040fe400000000ff */
[----:B------:R-:W-:-:S04]  /*42b0*/  FFMA R39, R0, R39, R40 ;  /* 0x0000002700277223 */ /* 0x000fc80000000028 */
[----:B------:R-:W-:-:S04]  /*42c0*/  FFMA R39, R34, R39, R43 ;  /* 0x0000002722277223 */ /* 0x000fc8000000002b */
[----:B------:R-:W-:-:S04]  /*42d0*/  @P1 FADD R39, RZ, -R39 ;  /* 0x80000027ff271221 */ /* 0x000fc80000000000 */
[-C--:B------:R-:W-:Y:S01]  /*42e0*/  FFMA R41, R50, R39.reuse, -R41 ;  /* 0x0000002732297223 */ /* 0x080fe20000000829 */
[----:B------:R-:W-:-:S04]  /*42f0*/  FMUL R39, R42, R39 ;  /* 0x000000272a277220 */ /* 0x000fc80000400000 */
[----:B------:R-:W-:Y:S01]  /*4300*/  FFMA R42, RZ, R50, R39 ;  /* 0x00000032ff2a7223 */ /* 0x000fe20000000027 */
[----:B------:R-:W-:-:S07]  /*4310*/  IMAD.MOV.U32 R50, RZ, RZ, R41 ;  /* 0x000000ffff327224 */ /* 0x000fce00078e0029 */
.L_x_53:
[----:B------:R-:W0:Y:S01]  /*4320*/  LDC R45, c[0x0][0x3b0] ;  /* 0x0000ec00ff2d7b82 */ /* 0x000e220000000800 */
[-C--:B------:R-:W-:Y:S01]  /*4330*/  FMUL R0, R52, R42.reuse ;  /* 0x0000002a34007220 */ /* 0x080fe20000400000 */
[----:B------:R-:W-:-:S03]  /*4340*/  FMUL R39, R53, R42 ;  /* 0x0000002a35277220 */ /* 0x000fc60000400000 */
[-C--:B------:R-:W-:Y:S01]  /*4350*/  FFMA R53, R53, R50.reuse, -R0 ;  /* 0x0000003235357223 */ /* 0x080fe20000000800 */
[----:B------:R-:W-:Y:S01]  /*4360*/  FFMA R52, R52, R50, R39 ;  /* 0x0000003234347223 */ /* 0x000fe20000000027 */
[----:B0-----:R-:W-:-:S13]  /*4370*/  FSETP.GT.AND P0, PT, R45, 10, PT ;  /* 0x412000002d00780b */ /* 0x001fda0003f04000 */
[----:B------:R-:W-:Y:S05]  /*4380*/  @!P0 BRA `(.L_x_57) ;  /* 0x0000002400088947 */ /* 0x000fea0003800000 */
[C---:B------:R-:W-:Y:S01]  /*4390*/  FMUL R0, R35.reuse, 0.63661974668502807617 ;  /* 0x3f22f98323007820 */ /* 0x040fe20000400000 */
[----:B------:R-:W-:Y:S01]  /*43a0*/  FSETP.GE.AND P3, PT, |R35|, 105615, PT ;  /* 0x47ce47802300780b */ /* 0x000fe20003f66200 */
[----:B------:R-:W-:Y:S04]  /*43b0*/  BSSY.RECONVERGENT B0, `(.L_x_58) ;  /* 0x000003c000007945 */ /* 0x000fe80003800200 */
[----:B------:R-:W0:Y:S02]  /*43c0*/  F2I.NTZ R0, R0 ;  /* 0x0000000000007305 */ /* 0x000e240000203100 */
[-C--:B0-----:R-:W-:Y:S02]  /*43d0*/  I2FP.F32.S32 R34, R0.reuse ;  /* 0x0000000000227245 */ /* 0x081fe40000201400 */
[----:B------:R-:W-:-:S03]  /*43e0*/  MOV R42, R0 ;  /* 0x00000000002a7202 */ /* 0x000fc60000000f00 */
[----:B------:R-:W-:-:S04]  /*43f0*/  FFMA R39, R34, -1.5707962512969970703, R35 ;  /* 0xbfc90fda22277823 */ /* 0x000fc80000000023 */
[----:B------:R-:W-:-:S04]  /*4400*/  FFMA R39, R34, -7.5497894158615963534e-08, R39 ;  /* 0xb3a2216822277823 */ /* 0x000fc80000000027 */
[----:B------:R-:W-:-:S04]  /*4410*/  FFMA R41, R34, -5.3903029534742383927e-15, R39 ;  /* 0xa7c234c522297823 */ /* 0x000fc80000000027 */
[----:B------:R-:W-:Y:S01]  /*4420*/  IMAD.MOV.U32 R34, RZ, RZ, R41 ;  /* 0x000000ffff227224 */ /* 0x000fe200078e0029 */
        /* <DEDUP_REMOVED lines=10> */
.L_x_60:
        /* <DEDUP_REMOVED lines=29> */
[----:B-1----:R-:W-:Y:S02]  /*46a0*/  SHF.R.U32.HI R43, RZ, 0x1e, R0 ;  /* 0x0000001eff2b7819 */ /* 0x002fe40000011600 */
[----:B------:R-:W-:-:S02]  /*46b0*/  SHF.R.S32.HI R40, RZ, 0x1f, R34 ;  /* 0x0000001fff287819 */ /* 0x000fc40000011422 */
[----:B------:R-:W-:Y:S02]  /*46c0*/  LEA.HI R0, R34, R43, RZ, 0x1 ;  /* 0x0000002b22007211 */ /* 0x000fe400078f08ff */
[C---:B------:R-:W-:Y:S02]  /*46d0*/  LOP3.LUT R38, R40.reuse, R39, RZ, 0x3c, !PT ;  /* 0x0000002728267212 */ /* 0x040fe400078e3cff */
[----:B------:R-:W-:Y:S02]  /*46e0*/  LOP3.LUT R39, R40, R34, RZ, 0x3c, !PT ;  /* 0x0000002228277212 */ /* 0x000fe400078e3cff */
[----:B------:R-:W-:Y:S02]  /*46f0*/  LOP3.LUT R40, R34, R35, RZ, 0x3c, !PT ;  /* 0x0000002322287212 */ /* 0x000fe400078e3cff */
[----:B------:R-:W-:Y:S02]  /*4700*/  IADD3 R34, PT, PT, -R0, RZ, RZ ;  /* 0x000000ff00227210 */ /* 0x000fe40007ffe1ff */
[----:B------:R-:W0:Y:S01]  /*4710*/  I2F.F64.S64 R38, R38 ;  /* 0x0000002600267312 */ /* 0x000e220000301c00 */
[----:B------:R-:W-:-:S02]  /*4720*/  ISETP.GE.AND P1, PT, R40, RZ, PT ;  /* 0x000000ff2800720c */ /* 0x000fc40003f26270 */
[----:B------:R-:W-:Y:S01]  /*4730*/  @!P0 IMAD.MOV.U32 R0, RZ, RZ, R34 ;  /* 0x000000ffff008224 */ /* 0x000fe200078e0022 */
[----:B0-----:R-:W-:-:S10]  /*4740*/  DMUL R44, R38, UR12 ;  /* 0x0000000c262c7c28 */ /* 0x001fd40008000000 */
[----:B------:R-:W0:Y:S02]  /*4750*/  F2F.F32.F64 R44, R44 ;  /* 0x0000002c002c7310 */ /* 0x000e240000301000 */
[----:B0-----:R-:W-:-:S07]  /*4760*/  FSEL R34, -R44, R44, !P1 ;  /* 0x0000002c2c227208 */ /* 0x001fce0004800100 */
.L_x_59:
[----:B------:R-:W-:Y:S05]  /*4770*/  BSYNC.RECONVERGENT B0 ;  /* 0x0000000000007941 */ /* 0x000fea0003800200 */
.L_x_58:
[----:B------:R-:W-:Y:S02]  /*4780*/  IMAD.MOV.U32 R38, RZ, RZ, 0x37cbac00 ;  /* 0x37cbac00ff267424 */ /* 0x000fe400078e00ff */
[----:B------:R-:W-:Y:S01]  /*4790*/  FMUL R39, R34, R34 ;  /* 0x0000002222277220 */ /* 0x000fe20000400000 */
[C---:B------:R-:W-:Y:S01]  /*47a0*/  LOP3.LUT R40, R0.reuse, 0x1, RZ, 0xc0, !PT ;  /* 0x0000000100287812 */ /* 0x040fe200078ec0ff */
[----:B------:R-:W-:Y:S01]  /*47b0*/  IMAD.MOV.U32 R43, RZ, RZ, 0x3effffff ;  /* 0x3effffffff2b7424 */ /* 0x000fe200078e00ff */
[----:B------:R-:W-:Y:S01]  /*47c0*/  LOP3.LUT P1, RZ, R0, 0x2, RZ, 0xc0, !PT ;  /* 0x0000000200ff7812 */ /* 0x000fe2000782c0ff */
[----:B------:R-:W-:Y:S01]  /*47d0*/  FFMA R38, R39, R38, -0.0013887860113754868507 ;  /* 0xbab607ed27267423 */ /* 0x000fe20000000026 */
[----:B------:R-:W-:Y:S01]  /*47e0*/  ISETP.NE.U32.AND P0, PT, R40, 0x1, PT ;  /* 0x000000012800780c */ /* 0x000fe20003f05070 */
[----:B------:R-:W0:Y:S01]  /*47f0*/  LDCU UR5, c[0x0][0x3a8] ;  /* 0x00007500ff0577ac */ /* 0x000e220008000800 */
[----:B------:R-:W-:Y:S01]  /*4800*/  MOV R40, 0x3d2aaabb ;  /* 0x3d2aaabb00287802 */ /* 0x000fe20000000f00 */
[----:B------:R-:W-:Y:S01]  /*4810*/  BSSY.RECONVERGENT B2, `(.L_x_61) ;  /* 0x000001e000027945 */ /* 0x000fe20003800200 */
[----:B------:R-:W-:-:S02]  /*4820*/  FSEL R38, R38, -0.00019574658654164522886, !P0 ;  /* 0xb94d415326267808 */ /* 0x000fc40004000000 */
[----:B------:R-:W-:Y:S02]  /*4830*/  FSEL R40, R40, 0.0083327032625675201416, !P0 ;  /* 0x3c0885e428287808 */ /* 0x000fe40004000000 */
[----:B------:R-:W-:Y:S02]  /*4840*/  FSEL R43, -R43, -0.16666662693023681641, !P0 ;  /* 0xbe2aaaa82b2b7808 */ /* 0x000fe40004000100 */
[----:B------:R-:W-:Y:S01]  /*4850*/  FSEL R0, R34, 1, P0 ;  /* 0x3f80000022007808 */ /* 0x000fe20000000000 */
[----:B------:R-:W-:Y:S01]  /*4860*/  FFMA R38, R39, R38, R40 ;  /* 0x0000002627267223 */ /* 0x000fe20000000028 */
[----:B------:R-:W-:-:S03]  /*4870*/  IMAD.MOV.U32 R40, RZ, RZ, RZ ;  /* 0x000000ffff287224 */ /* 0x000fc600078e00ff */
        /* <DEDUP_REMOVED lines=19> */
[----:B------:R-:W-:Y:S01]  /*49b0*/  MOV R0, R43 ;  /* 0x0000002b00007202 */ /* 0x000fe20000000f00 */
[----:B------:R-:W-:Y:S01]  /*49c0*/  IMAD.MOV.U32 R59, RZ, RZ, R44 ;  /* 0x000000ffff3b7224 */ /* 0x000fe200078e002c */
[----:B------:R-:W-:-:S07]  /*49d0*/  MOV R54, 0x49f0 ;  /* 0x000049f000367802 */ /* 0x000fce0000000f00 */
[----:B------:R-:W-:Y:S05]  /*49e0*/  CALL.REL.NOINC `($__internal_2_$__cuda_sm3x_div_rn_noftz_f32_slowpath) ;  /* 0x000000ac00f87944 */ /* 0x000fea0003c00000 */
.L_x_62:
[----:B------:R-:W-:Y:S05]  /*49f0*/  BSYNC.RECONVERGENT B2 ;  /* 0x0000000000027941 */ /* 0x000fea0003800200 */
.L_x_61:
[----:B------:R-:W-:Y:S01]  /*4a00*/  FFMA R0, R0, R0, 1 ;  /* 0x3f80000000007423 */ /* 0x000fe20000000000 */
[----:B------:R-:W-:Y:S03]  /*4a10*/  BSSY.RECONVERGENT B0, `(.L_x_63) ;  /* 0x000000d000007945 */ /* 0x000fe60003800200 */
[----:B------:R-:W-:Y:S01]  /*4a20*/  VIADD R34, R0, 0xf3000000 ;  /* 0xf300000000227836 */ /* 0x000fe20000000000 */
[----:B------:R0:W1:Y:S04]  /*4a30*/  MUFU.RSQ R45, R0 ;  /* 0x00000000002d7308 */ /* 0x0000680000001400 */
[----:B------:R-:W-:-:S13]  /*4a40*/  ISETP.GT.U32.AND P0, PT, R34, 0x727fffff, PT ;  /* 0x727fffff2200780c */ /* 0x000fda0003f04070 */
[----:B01----:R-:W-:Y:S05]  /*4a50*/  @!P0 BRA `(.L_x_64) ;  /* 0x0000000000108947 */ /* 0x003fea0003800000 */
[----:B------:R-:W-:Y:S02]  /*4a60*/  MOV R34, R0 ;  /* 0x0000000000227202 */ /* 0x000fe40000000f00 */
[----:B------:R-:W-:-:S07]  /*4a70*/  MOV R0, 0x4a90 ;  /* 0x00004a9000007802 */ /* 0x000fce0000000f00 */
[----:B------:R-:W-:Y:S05]  /*4a80*/  CALL.REL.NOINC `($__internal_1_$__cuda_sm20_sqrt_rn_f32_slowpath) ;  /* 0x000000ac00787944 */ /* 0x000fea0003c00000 */
[----:B------:R-:W-:Y:S05]  /*4a90*/  BRA `(.L_x_65) ;  /* 0x0000000000107947 */ /* 0x000fea0003800000 */
.L_x_64:
[----:B------:R-:W-:Y:S01]  /*4aa0*/  FMUL.FTZ R57, R0, R45 ;  /* 0x0000002d00397220 */ /* 0x000fe20000410000 */
[----:B------:R-:W-:-:S03]  /*4ab0*/  FMUL.FTZ R34, R45, 0.5 ;  /* 0x3f0000002d227820 */ /* 0x000fc60000410000 */
[----:B------:R-:W-:-:S04]  /*4ac0*/  FFMA R0, -R57, R57, R0 ;  /* 0x0000003939007223 */ /* 0x000fc80000000100 */
[----:B------:R-:W-:-:S07]  /*4ad0*/  FFMA R57, R0, R34, R57 ;  /* 0x0000002200397223 */ /* 0x000fce0000000039 */
.L_x_65:
[----:B------:R-:W-:Y:S05]  /*4ae0*/  BSYNC.RECONVERGENT B0 ;  /* 0x0000000000007941 */ /* 0x000fea0003800200 */
.L_x_63:
[----:B------:R-:W-:Y:S01]  /*4af0*/  FSETP.GT.AND P1, PT, R43, 3.40282346638528859812e+38, PT ;  /* 0x7f7fffff2b00780b */ /* 0x000fe20003f24000 */
[C---:B------:R-:W-:Y:S01]  /*4b00*/  FMUL R57, R44.reuse, R57 ;  /* 0x000000392c397220 */ /* 0x040fe20000400000 */
        /* <DEDUP_REMOVED lines=10> */
[----:B------:R-:W-:Y:S01]  /*4bb0*/  IMAD.MOV.U32 R46, RZ, RZ, RZ ;  /* 0x000000ffff2e7224 */ /* 0x000fe200078e00ff */
[----:B0-----:R-:W-:-:S13]  /*4bc0*/  FSETP.GEU.AND P0, PT, R0, UR5, PT ;  /* 0x0000000500007c0b */ /* 0x001fda000bf0e000 */
[----:B------:R-:W-:Y:S05]  /*4bd0*/  @P0 BRA `(.L_x_67) ;  /* 0x0000001400a40947 */ /* 0x000fea0003800000 */
[----:B------:R-:W-:Y:S02]  /*4be0*/  HFMA2 R49, -RZ, RZ, 0.96630859375, -0.0022525787353515625 ;  /* 0x3bbb989dff317431 */ /* 0x000fe400000001ff */
[----:B------:R-:W-:Y:S02]  /*4bf0*/  IMAD.MOV.U32 R50, RZ, RZ, 0x437c0000 ;  /* 0x437c0000ff327424 */ /* 0x000fe400078e00ff */
[C---:B------:R-:W-:Y:S01]  /*4c00*/  FMUL R55, R39.reuse, -0.63661974668502807617 ;  /* 0xbf22f98327377820 */ /* 0x040fe20000400000 */
[C---:B------:R-:W-:Y:S01]  /*4c10*/  FSETP.GE.AND P0, PT, |R39|.reuse, 105615, PT ;  /* 0x47ce47802700780b */ /* 0x040fe20003f06200 */
[----:B------:R-:W-:Y:S01]  /*4c20*/  BSSY.RECONVERGENT B0, `(.L_x_68) ;  /* 0x0000045000007945 */ /* 0x000fe20003800200 */
[----:B------:R-:W-:-:S03]  /*4c30*/  FADD R0, -R39, -RZ ;  /* 0x800000ff27007221 */ /* 0x000fc60000000100 */
[----:B------:R-:W0:Y:S01]  /*4c40*/  F2I.NTZ R55, R55 ;  /* 0x0000003700377305 */ /* 0x000e220000203100 */
[----:B------:R-:W-:-:S04]  /*4c50*/  FFMA.SAT R43, R38, R49, 0.5 ;  /* 0x3f000000262b7423 */ /* 0x000fc80000002031 */
[----:B------:R-:W-:-:S04]  /*4c60*/  FFMA.RM R43, R43, R50, 12582913 ;  /* 0x4b4000012b2b7423 */ /* 0x000fc80000004032 */
[C---:B------:R-:W-:Y:S01]  /*4c70*/  FADD R45, R43.reuse, -12583039 ;  /* 0xcb40007f2b2d7421 */ /* 0x040fe20000000000 */
[----:B------:R-:W-:-:S03]  /*4c80*/  IMAD.SHL.U32 R40, R43, 0x800000, RZ ;  /* 0x008000002b287824 */ /* 0x000fc600078e00ff */
[C---:B------:R-:W-:Y:S01]  /*4c90*/  FFMA R45, R38.reuse, 1.4426950216293334961, -R45 ;  /* 0x3fb8aa3b262d7823 */ /* 0x040fe2000000082d */
[-C--:B0-----:R-:W-:Y:S02]  /*4ca0*/  I2FP.F32.S32 R34, R55.reuse ;  /* 0x0000003700227245 */ /* 0x081fe40000201400 */
[----:B------:R-:W-:Y:S01]  /*4cb0*/  MOV R48, R55 ;  /* 0x0000003700307202 */ /* 0x000fe20000000f00 */
[----:B------:R-:W-:Y:S02]  /*4cc0*/  FFMA R45, R38, 1.925963033500011079e-08, R45 ;  /* 0x32a57060262d7823 */ /* 0x000fe4000000002d */
[----:B------:R-:W-:-:S04]  /*4cd0*/  FFMA R47, R34, -1.5707962512969970703, -R39 ;  /* 0xbfc90fda222f7823 */ /* 0x000fc80000000827 */
[----:B------:R-:W0:Y:S01]  /*4ce0*/  MUFU.EX2 R45, R45 ;  /* 0x0000002d002d7308 */ /* 0x000e220000000800 */
[----:B------:R-:W-:-:S04]  /*4cf0*/  FFMA R47, R34, -7.5497894158615963534e-08, R47 ;  /* 0xb3a22168222f7823 */ /* 0x000fc8000000002f */
[----:B------:R-:W-:-:S04]  /*4d00*/  FFMA R34, R34, -5.3903029534742383927e-15, R47 ;  /* 0xa7c234c522227823 */ /* 0x000fc8000000002f */
[----:B------:R-:W-:Y:S02]  /*4d10*/  IMAD.MOV.U32 R43, RZ, RZ, R34 ;  /* 0x000000ffff2b7224 */ /* 0x000fe400078e0022 */
[----:B0-----:R-:W-:Y:S01]  /*4d20*/  FMUL R40, R40, R45 ;  /* 0x0000002d28287220 */ /* 0x001fe20000400000 */
[----:B------:R-:W-:Y:S06]  /*4d30*/  @!P0 BRA `(.L_x_69) ;  /* 0x0000000000cc8947 */ /* 0x000fec0003800000 */
[----:B------:R-:W-:-:S13]  /*4d40*/  FSETP.NEU.AND P1, PT, |R39|, +INF , PT ;  /* 0x7f8000002700780b */ /* 0x000fda0003f2d200 */
[----:B------:R-:W-:Y:S01]  /*4d50*/  @!P1 FMUL R43, RZ, -R39 ;  /* 0x80000027ff2b9220 */ /* 0x000fe20000400000 */
[----:B------:R-:W-:Y:S01]  /*4d60*/  @!P1 IMAD.MOV.U32 R55, RZ, RZ, RZ ;  /* 0x000000ffff379224 */ /* 0x000fe200078e00ff */
[----:B------:R-:W-:Y:S06]  /*4d70*/  @!P1 BRA `(.L_x_69) ;  /* 0x0000000000bc9947 */ /* 0x000fec0003800000 */
[----:B------:R-:W-:Y:S01]  /*4d80*/  SHF.L.U32 R44, R0, 0x8, RZ ;  /* 0x00000008002c7819 */ /* 0x000fe200000006ff */
[----:B------:R-:W-:Y:S01]  /*4d90*/  IMAD.MOV.U32 R43, RZ, RZ, RZ ;  /* 0x000000ffff2b7224 */ /* 0x000fe200078e00ff */
[----:B------:R-:W-:Y:S01]  /*4da0*/  UMOV UR5, URZ ;  /* 0x000000ff00057c82 */ /* 0x000fe20008000000 */
[----:B------:R-:W-:Y:S01]  /*4db0*/  IMAD.MOV.U32 R51, RZ, RZ, RZ ;  /* 0x000000ffff337224 */ /* 0x000fe200078e00ff */
[----:B------:R-:W-:-:S07]  /*4dc0*/  LOP3.LUT R57, R44, 0x80000000, RZ, 0xfc, !PT ;  /* 0x800000002c397812 */ /* 0x000fce00078efcff */
.L_x_70:
        /* <DEDUP_REMOVED lines=27> */
[C-C-:B0-----:R-:W-:Y:S01]  /*4f80*/  SHF.L.W.U32.HI R55, R44.reuse, 0x2, R51.reuse ;  /* 0x000000022c377819 */ /* 0x141fe20000010e33 */
[----:B------:R-:W-:Y:S01]  /*4f90*/  IMAD.SHL.U32 R44, R44, 0x4, RZ ;  /* 0x000000042c2c7824 */ /* 0x000fe200078e00ff */
[----:B------:R-:W-:Y:S02]  /*4fa0*/  SHF.R.U32.HI R54, RZ, 0x1e, R51 ;  /* 0x0000001eff367819 */ /* 0x000fe40000011633 */
[----:B------:R-:W-:-:S02]  /*4fb0*/  SHF.R.S32.HI R45, RZ, 0x1f, R55 ;  /* 0x0000001fff2d7819 */ /* 0x000fc40000011437 */
[----:B-1----:R-:W-:Y:S02]  /*4fc0*/  LOP3.LUT R43, R55, R0, RZ, 0x3c, !PT ;  /* 0x00000000372b7212 */ /* 0x002fe400078e3cff */
[C---:B------:R-:W-:Y:S02]  /*4fd0*/  LOP3.LUT R44, R45.reuse, R44, RZ, 0x3c, !PT ;  /* 0x0000002c2d2c7212 */ /* 0x040fe400078e3cff */
[----:B------:R-:W-:Y:S02]  /*4fe0*/  LOP3.LUT R45, R45, R55, RZ, 0x3c, !PT ;  /* 0x000000372d2d7212 */ /* 0x000fe400078e3cff */
[----:B------:R-:W-:Y:S02]  /*4ff0*/  LEA.HI R55, R55, R54, RZ, 0x1 ;  /* 0x0000003637377211 */ /* 0x000fe400078f08ff */
[----:B------:R-:W-:Y:S02]  /*5000*/  ISETP.GE.AND P2, PT, R43, RZ, PT ;  /* 0x000000ff2b00720c */ /* 0x000fe40003f46270 */
[----:B------:R-:W0:Y:S01]  /*5010*/  I2F.F64.S64 R44, R44 ;  /* 0x0000002c002c7312 */ /* 0x000e220000301c00 */
[----:B------:R-:W-:-:S05]  /*5020*/  IADD3 R43, PT, PT, -R55, RZ, RZ ;  /* 0x000000ff372b7210 */ /* 0x000fca0007ffe1ff */
[----:B------:R-:W-:Y:S01]  /*5030*/  @!P1 IMAD.MOV.U32 R55, RZ, RZ, R43 ;  /* 0x000000ffff379224 */ /* 0x000fe200078e002b */
[----:B0-----:R-:W-:-:S10]  /*5040*/  DMUL R46, R44, UR12 ;  /* 0x0000000c2c2e7c28 */ /* 0x001fd40008000000 */
[----:B------:R-:W0:Y:S02]  /*5050*/  F2F.F32.F64 R46, R46 ;  /* 0x0000002e002e7310 */ /* 0x000e240000301000 */
[----:B0-----:R-:W-:-:S07]  /*5060*/  FSEL R43, -R46, R46, !P2 ;  /* 0x0000002e2e2b7208 */ /* 0x001fce0005000100 */
.L_x_69:
[----:B------:R-:W-:Y:S05]  /*5070*/  BSYNC.RECONVERGENT B0 ;  /* 0x0000000000007941 */ /* 0x000fea0003800200 */
.L_x_68:
[----:B------:R-:W-:Y:S02]  /*5080*/  IMAD.MOV.U32 R51, RZ, RZ, 0x37cbac00 ;  /* 0x37cbac00ff337424 */ /* 0x000fe400078e00ff */
[----:B------:R-:W-:Y:S01]  /*5090*/  FMUL R44, R43, R43 ;  /* 0x0000002b2b2c7220 */ /* 0x000fe20000400000 */
[C---:B------:R-:W-:Y:S01]  /*50a0*/  LOP3.LUT R46, R55.reuse, 0x1, RZ, 0xc0, !PT ;  /* 0x00000001372e7812 */ /* 0x040fe200078ec0ff */
[----:B------:R-:W-:Y:S01]  /*50b0*/  BSSY.RECONVERGENT B0, `(.L_x_71) ;  /* 0x0000044000007945 */ /* 0x000fe20003800200 */
[----:B------:R-:W-:Y:S01]  /*50c0*/  MOV R54, 0x3c0885e4 ;  /* 0x3c0885e400367802 */ /* 0x000fe20000000f00 */
[----:B------:R-:W-:Y:S01]  /*50d0*/  FFMA R45, R44, R51, -0.0013887860113754868507 ;  /* 0xbab607ed2c2d7423 */ /* 0x000fe20000000033 */
[----:B------:R-:W-:Y:S01]  /*50e0*/  ISETP.NE.U32.AND P1, PT, R46, 0x1, PT ;  /* 0x000000012e00780c */ /* 0x000fe20003f25070 */
[----:B------:R-:W-:Y:S02]  /*50f0*/  VIADD R46, R55, 0x1 ;  /* 0x00000001372e7836 */ /* 0x000fe40000000000 */
[----:B------:R-:W-:Y:S01]  /*5100*/  IMAD.MOV.U32 R55, RZ, RZ, 0x3e2aaaa8 ;  /* 0x3e2aaaa8ff377424 */ /* 0x000fe200078e00ff */
[----:B------:R-:W-:-:S02]  /*5110*/  FSEL R45, R45, -0.00019574658654164522886, P1 ;  /* 0xb94d41532d2d7808 */ /* 0x000fc40000800000 */
[----:B------:R-:W-:Y:S02]  /*5120*/  FSEL R47, R54, 0.041666727513074874878, !P1 ;  /* 0x3d2aaabb362f7808 */ /* 0x000fe40004800000 */
[----:B------:R-:W-:Y:S02]  /*5130*/  LOP3.LUT P2, RZ, R46, 0x2, RZ, 0xc0, !PT ;  /* 0x000000022eff7812 */ /* 0x000fe4000784c0ff */
[----:B------:R-:W-:Y:S01]  /*5140*/  FSEL R46, -R55, -0.4999999701976776123, !P1 ;  /* 0xbeffffff372e7808 */ /* 0x000fe20004800100 */
[----:B------:R-:W-:Y:S01]  /*5150*/  FFMA R45, R44, R45, R47 ;  /* 0x0000002d2c2d7223 */ /* 0x000fe2000000002f */
[----:B------:R-:W-:-:S03]  /*5160*/  FSEL R43, R43, 1, !P1 ;  /* 0x3f8000002b2b7808 */ /* 0x000fc60004800000 */
[C---:B------:R-:W-:Y:S02]  /*5170*/  FFMA R45, R44.reuse, R45, R46 ;  /* 0x0000002d2c2d7223 */ /* 0x040fe4000000002e */
[----:B------:R-:W-:-:S04]  /*5180*/  FFMA R44, R44, R43, RZ ;  /* 0x0000002b2c2c7223 */ /* 0x000fc800000000ff */
[----:B------:R-:W-:-:S04]  /*5190*/  FFMA R43, R44, R45, R43 ;  /* 0x0000002d2c2b7223 */ /* 0x000fc8000000002b */
[----:B------:R-:W-:Y:S01]  /*51a0*/  @P2 FADD R43, RZ, -R43 ;  /* 0x8000002bff2b2221 */ /* 0x000fe20000000000 */
        /* <DEDUP_REMOVED lines=10> */
.L_x_73:
        /* <DEDUP_REMOVED lines=27> */
[C-C-:B------:R-:W-:Y:S02]  /*5400*/  SHF.L.W.U32.HI R57, R45.reuse, 0x2, R34.reuse ;  /* 0x000000022d397819 */ /* 0x140fe40000010e22 */
[----:B------:R-:W-:Y:S02]  /*5410*/  SHF.L.U32 R45, R45, 0x2, RZ ;  /* 0x000000022d2d7819 */ /* 0x000fe400000006ff */
[----:B------:R-:W-:Y:S02]  /*5420*/  SHF.R.S32.HI R46, RZ, 0x1f, R57 ;  /* 0x0000001fff2e7819 */ /* 0x000fe40000011439 */
[----:B------:R-:W-:Y:S02]  /*5430*/  SHF.R.U32.HI R34, RZ, 0x1e, R34 ;  /* 0x0000001eff227819 */ /* 0x000fe40000011622 */
[C---:B------:R-:W-:Y:S02]  /*5440*/  LOP3.LUT R44, R46.reuse, R45, RZ, 0x3c, !PT ;  /* 0x0000002d2e2c7212 */ /* 0x040fe400078e3cff */
[----:B------:R-:W-:-:S02]  /*5450*/  LOP3.LUT R45, R46, R57, RZ, 0x3c, !PT ;  /* 0x000000392e2d7212 */ /* 0x000fc400078e3cff */
[C---:B------:R-:W-:Y:S02]  /*5460*/  LOP3.LUT R0, R57.reuse, R0, RZ, 0x3c, !PT ;  /* 0x0000000039007212 */ /* 0x040fe400078e3cff */
[----:B-1----:R-:W-:Y:S02]  /*5470*/  LEA.HI R48, R57, R34, RZ, 0x1 ;  /* 0x0000002239307211 */ /* 0x002fe400078f08ff */
[----:B------:R-:W0:Y:S01]  /*5480*/  I2F.F64.S64 R44, R44 ;  /* 0x0000002c002c7312 */ /* 0x000e220000301c00 */
[----:B------:R-:W-:Y:S02]  /*5490*/  ISETP.GE.AND P0, PT, R0, RZ, PT ;  /* 0x000000ff0000720c */ /* 0x000fe40003f06270 */
[----:B------:R-:W-:-:S04]  /*54a0*/  IMAD.MOV R0, RZ, RZ, -R48 ;  /* 0x000000ffff007224 */ /* 0x000fc800078e0a30 */
[----:B------:R-:W-:Y:S01]  /*54b0*/  @!P1 IMAD.MOV.U32 R48, RZ, RZ, R0 ;  /* 0x000000ffff309224 */ /* 0x000fe200078e0000 */
[----:B0-----:R-:W-:-:S10]  /*54c0*/  DMUL R46, R44, UR12 ;  /* 0x0000000c2c2e7c28 */ /* 0x001fd40008000000 */
[----:B------:R-:W0:Y:S02]  /*54d0*/  F2F.F32.F64 R46, R46 ;  /* 0x0000002e002e7310 */ /* 0x000e240000301000 */
[----:B0-----:R-:W-:-:S07]  /*54e0*/  FSEL R34, -R46, R46, !P0 ;  /* 0x0000002e2e227208 */ /* 0x001fce0004000100 */
.L_x_72:
[----:B------:R-:W-:Y:S05]  /*54f0*/  BSYNC.RECONVERGENT B0 ;  /* 0x0000000000007941 */ /* 0x000fea0003800200 */
.L_x_71:
[----:B------:R-:W-:Y:S01]  /*5500*/  FMUL R56, R39, 0.63661974668502807617 ;  /* 0x3f22f98327387820 */ /* 0x000fe20000400000 */
[----:B------:R-:W-:Y:S01]  /*5510*/  FMUL R0, R34, R34 ;  /* 0x0000002222007220 */ /* 0x000fe20000400000 */
[C---:B------:R-:W-:Y:S01]  /*5520*/  LOP3.LUT R44, R48.reuse, 0x1, RZ, 0xc0, !PT ;  /* 0x00000001302c7812 */ /* 0x040fe200078ec0ff */
[----:B------:R-:W-:Y:S01]  /*5530*/  BSSY.RECONVERGENT B0, `(.L_x_74) ;  /* 0x000004a000007945 */ /* 0x000fe20003800200 */
[----:B------:R-:W-:Y:S01]  /*5540*/  LOP3.LUT P1, RZ, R48, 0x2, RZ, 0xc0, !PT ;  /* 0x0000000230ff7812 */ /* 0x000fe2000782c0ff */
[----:B------:R-:W-:Y:S01]  /*5550*/  FFMA R45, R0, R51, -0.0013887860113754868507 ;  /* 0xbab607ed002d7423 */ /* 0x000fe20000000033 */
[----:B------:R-:W0:Y:S01]  /*5560*/  F2I.NTZ R56, R56 ;  /* 0x0000003800387305 */ /* 0x000e220000203100 */
[----:B------:R-:W-:-:S04]  /*5570*/  ISETP.NE.U32.AND P0, PT, R44, 0x1, PT ;  /* 0x000000012c00780c */ /* 0x000fc80003f05070 */
[----:B------:R-:W-:Y:S02]  /*5580*/  FSEL R45, R45, -0.00019574658654164522886, !P0 ;  /* 0xb94d41532d2d7808 */ /* 0x000fe40004000000 */
[----:B------:R-:W-:Y:S02]  /*5590*/  FSEL R47, R54, 0.041666727513074874878, P0 ;  /* 0x3d2aaabb362f7808 */ /* 0x000fe40000000000 */
[----:B------:R-:W-:-:S03]  /*55a0*/  FSEL R34, R34, 1, P0 ;  /* 0x3f80000022227808 */ /* 0x000fc60000000000 */
[C---:B------:R-:W-:Y:S01]  /*55b0*/  FFMA R45, R0.reuse, R45, R47 ;  /* 0x0000002d002d7223 */ /* 0x040fe2000000002f */
[----:B------:R-:W-:Y:S02]  /*55c0*/  FSEL R47, -R55, -0.4999999701976776123, P0 ;  /* 0xbeffffff372f7808 */ /* 0x000fe40000000100 */
[----:B0-----:R-:W-:Y:S02]  /*55d0*/  I2FP.F32.S32 R44, R56 ;  /* 0x00000038002c7245 */ /* 0x001fe40000201400 */
[----:B------:R-:W-:Y:S01]  /*55e0*/  FSETP.GE.AND P0, PT, |R39|, 105615, PT ;  /* 0x47ce47802700780b */ /* 0x000fe20003f06200 */
[C---:B------:R-:W-:Y:S01]  /*55f0*/  FFMA R47, R0.reuse, R45, R47 ;  /* 0x0000002d002f7223 */ /* 0x040fe2000000002f */
[----:B------:R-:W-:Y:S01]  /*5600*/  FFMA R45, R0, R34, RZ ;  /* 0x00000022002d7223 */ /* 0x000fe200000000ff */
[----:B------:R-:W-:-:S03]  /*5610*/  FFMA R57, R44, -1.5707962512969970703, R39 ;  /* 0xbfc90fda2c397823 */ /* 0x000fc60000000027 */
[----:B------:R-:W-:Y:S01]  /*5620*/  FFMA R45, R45, R47, R34 ;  /* 0x0000002f2d2d7223 */ /* 0x000fe20000000022 */
[C---:B------:R-:W-:Y:S01]  /*5630*/  FFMA R57, R44.reuse, -7.5497894158615963534e-08, R57 ;  /* 0xb3a221682c397823 */ /* 0x040fe20000000039 */
[----:B------:R-:W-:Y:S02]  /*5640*/  MOV R34, R56 ;  /* 0x0000003800227202 */ /* 0x000fe40000000f00 */
[----:B------:R-:W-:Y:S01]  /*5650*/  @P1 FADD R45, RZ, -R45 ;  /* 0x8000002dff2d1221 */ /* 0x000fe20000000000 */
[----:B------:R-:W-:-:S03]  /*5660*/  FFMA R0, R44, -5.3903029534742383927e-15, R57 ;  /* 0xa7c234c52c007823 */ /* 0x000fc60000000039 */
[----:B------:R-:W-:Y:S01]  /*5670*/  FMUL R48, R40, R45 ;  /* 0x0000002d28307220 */ /* 0x000fe20000400000 */
        /* <DEDUP_REMOVED lines=11> */
.L_x_76:
        /* <DEDUP_REMOVED lines=27> */
[C---:B------:R-:W-:Y:S01]  /*58e0*/  SHF.L.W.U32.HI R58, R45.reuse, 0x2, R56 ;  /* 0x000000022d3a7819 */ /* 0x040fe20000010e38 */
[----:B------:R-:W-:Y:S01]  /*58f0*/  IMAD.SHL.U32 R45, R45, 0x4, RZ ;  /* 0x000000042d2d7824 */ /* 0x000fe200078e00ff */
[----:B------:R-:W-:Y:S02]  /*5900*/  ISETP.GE.AND P1, PT, R39, RZ, PT ;  /* 0x000000ff2700720c */ /* 0x000fe40003f26270 */
        /* <DEDUP_REMOVED lines=12> */
.L_x_75:
[----:B------:R-:W-:Y:S05]  /*59d0*/  BSYNC.RECONVERGENT B0 ;  /* 0x0000000000007941 */ /* 0x000fea0003800200 */
.L_x_74:
[C---:B------:R-:W-:Y:S01]  /*59e0*/  LOP3.LUT R45, R56.reuse, 0x1, RZ, 0xc0, !PT ;  /* 0x00000001382d7812 */ /* 0x040fe200078ec0ff */
[----:B------:R-:W-:Y:S01]  /*59f0*/  FMUL R44, R57, R57 ;  /* 0x00000039392c7220 */ /* 0x000fe20000400000 */
[----:B------:R-:W-:Y:S01]  /*5a00*/  VIADD R46, R56, 0x1 ;  /* 0x00000001382e7836 */ /* 0x000fe20000000000 */
[----:B------:R-:W-:Y:S01]  /*5a10*/  BSSY.RECONVERGENT B0, `(.L_x_77) ;  /* 0x0000041000007945 */ /* 0x000fe20003800200 */
[----:B------:R-:W-:Y:S01]  /*5a20*/  ISETP.NE.U32.AND P1, PT, R45, 0x1, PT ;  /* 0x000000012d00780c */ /* 0x000fe20003f25070 */
[----:B------:R-:W-:Y:S02]  /*5a30*/  FFMA R45, R44, R51, -0.0013887860113754868507 ;  /* 0xbab607ed2c2d7423 */ /* 0x000fe40000000033 */
[----:B------:R-:W-:Y:S02]  /*5a40*/  LOP3.LUT P2, RZ, R46, 0x2, RZ, 0xc0, !PT ;  /* 0x000000022eff7812 */ /* 0x000fe4000784c0ff */
[----:B------:R-:W-:Y:S02]  /*5a50*/  FSEL R47, R54, 0.041666727513074874878, !P1 ;  /* 0x3d2aaabb362f7808 */ /* 0x000fe40004800000 */
[----:B------:R-:W-:-:S02]  /*5a60*/  FSEL R45, R45, -0.00019574658654164522886, P1 ;  /* 0xb94d41532d2d7808 */ /* 0x000fc40000800000 */
[----:B------:R-:W-:Y:S02]  /*5a70*/  FSEL R54, R57, 1, !P1 ;  /* 0x3f80000039367808 */ /* 0x000fe40004800000 */
[----:B------:R-:W-:Y:S01]  /*5a80*/  FSEL R46, -R55, -0.4999999701976776123, !P1 ;  /* 0xbeffffff372e7808 */ /* 0x000fe20004800100 */
[C---:B------:R-:W-:Y:S02]  /*5a90*/  FFMA R47, R44.reuse, R45, R47 ;  /* 0x0000002d2c2f7223 */ /* 0x040fe4000000002f */
[C---:B------:R-:W-:Y:S02]  /*5aa0*/  FFMA R45, R44.reuse, R54, RZ ;  /* 0x000000362c2d7223 */ /* 0x040fe400000000ff */
[----:B------:R-:W-:-:S04]  /*5ab0*/  FFMA R46, R44, R47, R46 ;  /* 0x0000002f2c2e7223 */ /* 0x000fc8000000002e */
[----:B------:R-:W-:-:S04]  /*5ac0*/  FFMA R54, R45, R46, R54 ;  /* 0x0000002e2d367223 */ /* 0x000fc80000000036 */
[----:B------:R-:W-:Y:S01]  /*5ad0*/  @P2 FADD R54, RZ, -R54 ;  /* 0x80000036ff362221 */ /* 0x000fe20000000000 */
        /* <DEDUP_REMOVED lines=10> */
.L_x_79:
        /* <DEDUP_REMOVED lines=26> */
[----:B---3--:R-:W-:Y:S02]  /*5d20*/  @P0 SHF.L.W.U32.HI R45, R34, R44, R45 ;  /* 0x0000002c222d0219 */ /* 0x008fe40000010e2d */
[--C-:B-1----:R-:W-:Y:S02]  /*5d30*/  SHF.R.U32.HI R55, RZ, 0x1e, R0.reuse ;  /* 0x0000001eff377819 */ /* 0x102fe40000011600 */
[C---:B------:R-:W-:Y:S02]  /*5d40*/  SHF.L.W.U32.HI R34, R45.reuse, 0x2, R0 ;  /* 0x000000022d227819 */ /* 0x040fe40000010e00 */
[----:B------:R-:W-:Y:S02]  /*5d50*/  SHF.L.U32 R45, R45, 0x2, RZ ;  /* 0x000000022d2d7819 */ /* 0x000fe400000006ff */
[----:B------:R-:W-:-:S02]  /*5d60*/  SHF.R.S32.HI R46, RZ, 0x1f, R34 ;  /* 0x0000001fff2e7819 */ /* 0x000fc40000011422 */
[----:B------:R-:W-:Y:S02]  /*5d70*/  LOP3.LUT R0, R34, R39, RZ, 0x3c, !PT ;  /* 0x0000002722007212 */ /* 0x000fe400078e3cff */
[C---:B------:R-:W-:Y:S02]  /*5d80*/  LOP3.LUT R44, R46.reuse, R45, RZ, 0x3c, !PT ;  /* 0x0000002d2e2c7212 */ /* 0x040fe400078e3cff */
[----:B------:R-:W-:Y:S02]  /*5d90*/  LOP3.LUT R45, R46, R34, RZ, 0x3c, !PT ;  /* 0x000000222e2d7212 */ /* 0x000fe400078e3cff */
[----:B------:R-:W-:Y:S02]  /*5da0*/  LEA.HI R34, R34, R55, RZ, 0x1 ;  /* 0x0000003722227211 */ /* 0x000fe400078f08ff */
[----:B------:R-:W-:Y:S02]  /*5db0*/  ISETP.GE.AND P0, PT, R0, RZ, PT ;  /* 0x000000ff0000720c */ /* 0x000fe40003f06270 */
[----:B------:R-:W0:Y:S01]  /*5dc0*/  I2F.F64.S64 R44, R44 ;  /* 0x0000002c002c7312 */ /* 0x000e220000301c00 */
[----:B------:R-:W-:-:S04]  /*5dd0*/  IMAD.MOV R0, RZ, RZ, -R34 ;  /* 0x000000ffff007224 */ /* 0x000fc800078e0a22 */
[----:B------:R-:W-:Y:S01]  /*5de0*/  @!P1 IMAD.MOV.U32 R34, RZ, RZ, R0 ;  /* 0x000000ffff229224 */ /* 0x000fe200078e0000 */
[----:B0-----:R-:W-:-:S10]  /*5df0*/  DMUL R46, R44, UR12 ;  /* 0x0000000c2c2e7c28 */ /* 0x001fd40008000000 */
[----:B------:R-:W0:Y:S02]  /*5e00*/  F2F.F32.F64 R46, R46 ;  /* 0x0000002e002e7310 */ /* 0x000e240000301000 */
[----:B0-----:R-:W-:-:S07]  /*5e10*/  FSEL R0, -R46, R46, !P0 ;  /* 0x0000002e2e007208 */ /* 0x001fce0004000100 */
.L_x_78:
[----:B------:R-:W-:Y:S05]  /*5e20*/  BSYNC.RECONVERGENT B0 ;  /* 0x0000000000007941 */ /* 0x000fea0003800200 */
.L_x_77:
[----:B------:R-:W-:Y:S01]  /*5e30*/  FFMA.SAT R49, -R38, R49, 0.5 ;  /* 0x3f00000026317423 */ /* 0x000fe20000002131 */
[----:B------:R-:W-:Y:S01]  /*5e40*/  FMUL R45, R0, R0 ;  /* 0x00000000002d7220 */ /* 0x000fe20000400000 */
[----:B------:R-:W-:Y:S01]  /*5e50*/  LOP3.LUT R44, R34, 0x1, RZ, 0xc0, !PT ;  /* 0x00000001222c7812 */ /* 0x000fe200078ec0ff */
[----:B------:R-:W-:Y:S01]  /*5e60*/  FMUL R39, R39, -2 ;  /* 0xc000000027277820 */ /* 0x000fe20000400000 */
[----:B------:R-:W-:Y:S01]  /*5e70*/  FFMA.RM R50, R49, R50, 12582913 ;  /* 0x4b40000131327423 */ /* 0x000fe20000004032 */
[----:B------:R-:W-:Y:S01]  /*5e80*/  FFMA R51, R45, R51, -0.0013887860113754868507 ;  /* 0xbab607ed2d337423 */ /* 0x000fe20000000033 */
[----:B------:R-:W-:Y:S01]  /*5e90*/  ISETP.NE.U32.AND P0, PT, R44, 0x1, PT ;  /* 0x000000012c00780c */ /* 0x000fe20003f05070 */
[----:B------:R-:W-:Y:S01]  /*5ea0*/  FADD R44, R38, R38 ;  /* 0x00000026262c7221 */ /* 0x000fe20000000000 */
[----:B------:R-:W-:Y:S01]  /*5eb0*/  FADD R47, R50, -12583039 ;  /* 0xcb40007f322f7421 */ /* 0x000fe20000000000 */
[----:B------:R-:W-:Y:S01]  /*5ec0*/  MOV R58, 0x3d2aaabb ;  /* 0x3d2aaabb003a7802 */ /* 0x000fe20000000f00 */
[----:B------:R-:W-:Y:S01]  /*5ed0*/  BSSY.RECONVERGENT B2, `(.L_x_80) ;  /* 0x0000020000027945 */ /* 0x000fe20003800200 */
[----:B------:R-:W-:Y:S01]  /*5ee0*/  FSEL R56, R51, -0.00019574658654164522886, !P0 ;  /* 0xb94d415333387808 */ /* 0x000fe20004000000 */
[----:B------:R-:W-:Y:S01]  /*5ef0*/  FFMA R47, -R38, 1.4426950216293334961, -R47 ;  /* 0x3fb8aa3b262f7823 */ /* 0x000fe2000000092f */
[----:B------:R-:W-:-:S02]  /*5f00*/  FSEL R58, R58, 0.0083327032625675201416, !P0 ;  /* 0x3c0885e43a3a7808 */ /* 0x000fc40004000000 */
[----:B------:R-:W-:Y:S01]  /*5f10*/  LOP3.LUT P1, RZ, R34, 0x2, RZ, 0xc0, !PT ;  /* 0x0000000222ff7812 */ /* 0x000fe2000782c0ff */
[----:B------:R-:W-:Y:S01]  /*5f20*/  FFMA R46, -R38, 1.925963033500011079e-08, R47 ;  /* 0x32a57060262e7823 */ /* 0x000fe2000000012f */
[----:B------:R-:W-:Y:S02]  /*5f30*/  IMAD.MOV.U32 R47, RZ, RZ, 0x3effffff ;  /* 0x3effffffff2f7424 */ /* 0x000fe400078e00ff */
[----:B------:R-:W-:Y:S01]  /*5f40*/  FFMA R58, R45, R56, R58 ;  /* 0x000000382d3a7223 */ /* 0x000fe2000000003a */
[----:B------:R-:W-:Y:S01]  /*5f50*/  FADD R56, |R44|, |R39| ;  /* 0x400000272c387221 */ /* 0x000fe20000000200 */
[----:B------:R-:W-:Y:S01]  /*5f60*/  FSEL R0, R0, 1, P0 ;  /* 0x3f80000000007808 */ /* 0x000fe20000000000 */
[----:B------:R-:W0:Y:S01]  /*5f70*/  MUFU.EX2 R46, R46 ;  /* 0x0000002e002e7308 */ /* 0x000e220000000800 */
[----:B------:R-:W-:Y:S02]  /*5f80*/  FSEL R47, -R47, -0.16666662693023681641, !P0 ;  /* 0xbe2aaaa82f2f7808 */ /* 0x000fe40004000100 */
[----:B------:R-:W-:-:S03]  /*5f90*/  IADD3 R34, PT, PT, R56, 0x1800000, RZ ;  /* 0x0180000038227810 */ /* 0x000fc60007ffe0ff */
[C---:B------:R-:W-:Y:S01]  /*5fa0*/  FFMA R58, R45.reuse, R58, R47 ;  /* 0x0000003a2d3a7223 */ /* 0x040fe2000000002f */
[----:B------:R-:W-:Y:S01]  /*5fb0*/  LOP3.LUT R34, R34, 0x7f800000, RZ, 0xc0, !PT ;  /* 0x7f80000022227812 */ /* 0x000fe200078ec0ff */
[----:B------:R-:W-:Y:S02]  /*5fc0*/  IMAD.SHL.U32 R47, R50, 0x800000, RZ ;  /* 0x00800000322f7824 */ /* 0x000fe400078e00ff */
[----:B------:R-:W-:Y:S01]  /*5fd0*/  FFMA R45, R45, R0, RZ ;  /* 0x000000002d2d7223 */ /* 0x000fe200000000ff */
[----:B------:R-:W-:-:S03]  /*5fe0*/  ISETP.GT.U32.AND P0, PT, R34, 0x1ffffff, PT ;  /* 0x01ffffff2200780c */ /* 0x000fc60003f04070 */
[----:B------:R-:W-:Y:S01]  /*5ff0*/  FFMA R0, R45, R58, R0 ;  /* 0x0000003a2d007223 */ /* 0x000fe20000000000 */
[----:B0-----:R-:W-:-:S03]  /*6000*/  FMUL R47, R46, R47 ;  /* 0x0000002f2e2f7220 */ /* 0x001fc60000400000 */
[----:B------:R-:W-:Y:S01]  /*6010*/  @P1 FADD R0, RZ, -R0 ;  /* 0x80000000ff001221 */ /* 0x000fe20000000000 */
[----:B------:R-:W-:-:S03]  /*6020*/  FMUL R45, R54, R47 ;  /* 0x0000002f362d7220 */ /* 0x000fc60000400000 */
[----:B------:R-:W-:Y:S01]  /*6030*/  FFMA R38, -R47, R0, R48 ;  /* 0x000000002f267223 */ /* 0x000fe20000000130 */
[----:B------:R-:W-:Y:S01]  /*6040*/  FFMA R40, R40, R43, -R45 ;  /* 0x0000002b28287223 */ /* 0x000fe2000000082d */
[----:B------:R-:W-:Y:S06]  /*6050*/  @P0 BRA `(.L_x_81) ;  /* 0x00000000000c0947 */ /* 0x000fec0003800000 */
[----:B------:R-:W-:-:S07]  /*6060*/  MOV R54, 0x6080 ;  /* 0x0000608000367802 */ /* 0x000fce0000000f00 */
[----:B------:R-:W-:Y:S05]  /*6070*/  CALL.REL.NOINC `($__internal_0_$__cuda_sm20_rcp_rn_f32_slowpath) ;  /* 0x00000094002c7944 */ /* 0x000fea0003c00000 */
[----:B------:R-:W-:Y:S05]  /*6080*/  BRA `(.L_x_82) ;  /* 0x0000000000107947 */ /* 0x000fea0003800000 */
.L_x_81:
[----:B------:R-:W0:Y:S02]  /*6090*/  MUFU.RCP R43, R56 ;  /* 0x00000038002b7308 */ /* 0x000e240000001000 */
[----:B0-----:R-:W-:-:S04]  /*60a0*/  FFMA R0, R56, R43, -1 ;  /* 0xbf80000038007423 */ /* 0x001fc8000000002b */
[----:B------:R-:W-:-:S04]  /*60b0*/  FADD.FTZ R0, -R0, -RZ ;  /* 0x800000ff00007221 */ /* 0x000fc80000010100 */
[----:B------:R-:W-:-:S07]  /*60c0*/  FFMA R34, R43, R0, R43 ;  /* 0x000000002b227223 */ /* 0x000fce000000002b */
.L_x_82:
[----:B------:R-:W-:Y:S05]  /*60d0*/  BSYNC.RECONVERGENT B2 ;  /* 0x0000000000027941 */ /* 0x000fea0003800200 */
.L_x_80:
[-C--:B------:R-:W-:Y:S01]  /*60e0*/  FMUL R39, R39, R34.reuse ;  /* 0x0000002227277220 */ /* 0x080fe20000400000 */
[-C--:B------:R-:W-:Y:S01]  /*60f0*/  FMUL R44, R44, R34.reuse ;  /* 0x000000222c2c7220 */ /* 0x080fe20000400000 */
[----:B------:R-:W-:Y:S01]  /*6100*/  BSSY.RECONVERGENT B2, `(.L_x_83) ;  /* 0x0000010000027945 */ /* 0x000fe20003800200 */
[-C--:B------:R-:W-:Y:S01]  /*6110*/  FMUL R40, R40, R34.reuse ;  /* 0x0000002228287220 */ /* 0x080fe20000400000 */
[----:B------:R-:W-:Y:S01]  /*6120*/  FMUL R43, R39, R39 ;  /* 0x00000027272b7220 */ /* 0x000fe20000400000 */
[----:B------:R-:W-:-:S03]  /*6130*/  FMUL R38, R38, R34 ;  /* 0x0000002226267220 */ /* 0x000fc60000400000 */
[----:B------:R-:W-:-:S04]  /*6140*/  FFMA R56, R44, R44, R43 ;  /* 0x0000002c2c387223 */ /* 0x000fc8000000002b */
[----:B------:R-:W-:-:S05]  /*6150*/  VIADD R0, R56, 0x1800000 ;  /* 0x0180000038007836 */ /* 0x000fca0000000000 */
[----:B------:R-:W-:-:S04]  /*6160*/  LOP3.LUT R0, R0, 0x7f800000, RZ, 0xc0, !PT ;  /* 0x7f80000000007812 */ /* 0x000fc800078ec0ff */
[----:B------:R-:W-:-:S13]  /*6170*/  ISETP.GT.U32.AND P0, PT, R0, 0x1ffffff, PT ;  /* 0x01ffffff0000780c */ /* 0x000fda0003f04070 */
[----:B------:R-:W-:Y:S05]  /*6180*/  @P0 BRA `(.L_x_84) ;  /* 0x00000000000c0947 */ /* 0x000fea0003800000 */
[----:B------:R-:W-:-:S07]  /*6190*/  MOV R54, 0x61b0 ;  /* 0x000061b000367802 */ /* 0x000fce0000000f00 */
[----:B------:R-:W-:Y:S05]  /*61a0*/  CALL.REL.NOINC `($__internal_0_$__cuda_sm20_rcp_rn_f32_slowpath) ;  /* 0x0000009000e07944 */ /* 0x000fea0003c00000 */
[----:B------:R-:W-:Y:S05]  /*61b0*/  BRA `(.L_x_85) ;  /* 0x0000000000107947 */ /* 0x000fea0003800000 */
.L_x_84:
[----:B------:R-:W0:Y:S02]  /*61c0*/  MUFU.RCP R34, R56 ;  /* 0x0000003800227308 */ /* 0x000e240000001000 */
[----:B0-----:R-:W-:-:S04]  /*61d0*/  FFMA R0, R56, R34, -1 ;  /* 0xbf80000038007423 */ /* 0x001fc80000000022 */
[----:B------:R-:W-:-:S04]  /*61e0*/  FADD.FTZ R43, -R0, -RZ ;  /* 0x800000ff002b7221 */ /* 0x000fc80000010100 */
[----:B------:R-:W-:-:S07]  /*61f0*/  FFMA R34, R34, R43, R34 ;  /* 0x0000002b22227223 */ /* 0x000fce0000000022 */
.L_x_85:
[----:B------:R-:W-:Y:S05]  /*6200*/  BSYNC.RECONVERGENT B2 ;  /* 0x0000000000027941 */ /* 0x000fea0003800200 */
.L_x_83:
[-C--:B------:R-:W-:Y:S01]  /*6210*/  FMUL R43, R38, R39.reuse ;  /* 0x00000027262b7220 */ /* 0x080fe20000400000 */
[----:B------:R-:W-:-:S03]  /*6220*/  FMUL R39, R40, R39 ;  /* 0x0000002728277220 */ /* 0x000fc60000400000 */
[-C--:B------:R-:W-:Y:S01]  /*6230*/  FFMA R43, R40, R44.reuse, R43 ;  /* 0x0000002c282b7223 */ /* 0x080fe2000000002b */
[----:B------:R-:W-:-:S03]  /*6240*/  FFMA R39, R38, R44, -R39 ;  /* 0x0000002c26277223 */ /* 0x000fc60000000827 */
[-C--:B------:R-:W-:Y:S01]  /*6250*/  FMUL R46, R43, R34.reuse ;  /* 0x000000222b2e7220 */ /* 0x080fe20000400000 */
[----:B------:R-:W-:-:S07]  /*6260*/  FMUL R40, R39, R34 ;  /* 0x0000002227287220 */ /* 0x000fce0000400000 */
.L_x_67:
[----:B------:R-:W-:Y:S05]  /*6270*/  BSYNC.RECONVERGENT B1 ;  /* 0x0000000000017941 */ /* 0x000fea0003800200 */
.L_x_66:
[----:B------:R-:W-:Y:S05]  /*6280*/  @P6 BRA `(.L_x_86) ;  /* 0x0000000400346947 */ /* 0x000fea0003800000 */
[----:B------:R-:W-:Y:S04]  /*6290*/  BSSY.RECONVERGENT B0, `(.L_x_87) ;  /* 0x0000035000007945 */ /* 0x000fe80003800200 */
[----:B------:R-:W-:Y:S05]  /*62a0*/  @!P3 BRA `(.L_x_88) ;  /* 0x0000000000ccb947 */ /* 0x000fea0003800000 */
        /* <DEDUP_REMOVED lines=9> */
.L_x_89:
        /* <DEDUP_REMOVED lines=28> */
[C---:B------:R-:W-:Y:S01]  /*6500*/  SHF.L.W.U32.HI R42, R39.reuse, 0x2, R0 ;  /* 0x00000002272a7819 */ /* 0x040fe20000010e00 */
[----:B------:R-:W-:-:S03]  /*6510*/  IMAD.SHL.U32 R39, R39, 0x4, RZ ;  /* 0x0000000427277824 */ /* 0x000fc600078e00ff */
[----:B------:R-:W-:Y:S02]  /*6520*/  SHF.R.S32.HI R34, RZ, 0x1f, R42 ;  /* 0x0000001fff227819 */ /* 0x000fe4000001142a */
[----:B------:R-:W-:Y:S02]  /*6530*/  LOP3.LUT R35, R42, R35, RZ, 0x3c, !PT ;  /* 0x000000232a237212 */ /* 0x000fe400078e3cff */
[C---:B------:R-:W-:Y:S02]  /*6540*/  LOP3.LUT R38, R34.reuse, R39, RZ, 0x3c, !PT ;  /* 0x0000002722267212 */ /* 0x040fe400078e3cff */
[----:B------:R-:W-:Y:S02]  /*6550*/  LOP3.LUT R39, R34, R42, RZ, 0x3c, !PT ;  /* 0x0000002a22277212 */ /* 0x000fe400078e3cff */
[----:B------:R-:W-:Y:S02]  /*6560*/  LEA.HI R42, R42, R41, RZ, 0x1 ;  /* 0x000000292a2a7211 */ /* 0x000fe400078f08ff */
[----:B------:R-:W-:-:S02]  /*6570*/  ISETP.GE.AND P0, PT, R35, RZ, PT ;  /* 0x000000ff2300720c */ /* 0x000fc40003f06270 */
[----:B------:R-:W0:Y:S01]  /*6580*/  I2F.F64.S64 R38, R38 ;  /* 0x0000002600267312 */ /* 0x000e220000301c00 */
[----:B------:R-:W-:-:S05]  /*6590*/  IADD3 R0, PT, PT, -R42, RZ, RZ ;  /* 0x000000ff2a007210 */ /* 0x000fca0007ffe1ff */
[----:B------:R-:W-:Y:S01]  /*65a0*/  @!P1 IMAD.MOV.U32 R42, RZ, RZ, R0 ;  /* 0x000000ffff2a9224 */ /* 0x000fe200078e0000 */
[----:B0-----:R-:W-:-:S10]  /*65b0*/  DMUL R44, R38, UR12 ;  /* 0x0000000c262c7c28 */ /* 0x001fd40008000000 */
[----:B------:R-:W0:Y:S02]  /*65c0*/  F2F.F32.F64 R44, R44 ;  /* 0x0000002c002c7310 */ /* 0x000e240000301000 */
[----:B0-----:R-:W-:-:S07]  /*65d0*/  FSEL R41, -R44, R44, !P0 ;  /* 0x0000002c2c297208 */ /* 0x001fce0004000100 */
.L_x_88:
[----:B------:R-:W-:Y:S05]  /*65e0*/  BSYNC.RECONVERGENT B0 ;  /* 0x0000000000007941 */ /* 0x000fea0003800200 */
.L_x_87:
[----:B------:R-:W-:Y:S02]  /*65f0*/  IMAD.MOV.U32 R35, RZ, RZ, 0x37cbac00 ;  /* 0x37cbac00ff237424 */ /* 0x000fe400078e00ff */
[----:B------:R-:W-:Y:S01]  /*6600*/  FMUL R0, R41, R41 ;  /* 0x0000002929007220 */ /* 0x000fe20000400000 */
[C---:B------:R-:W-:Y:S01]  /*6610*/  LOP3.LUT R38, R42.reuse, 0x1, RZ, 0xc0, !PT ;  /* 0x000000012a267812 */ /* 0x040fe200078ec0ff */
[----:B------:R-:W-:Y:S01]  /*6620*/  VIADD R42, R42, 0x1 ;  /* 0x000000012a2a7836 */ /* 0x000fe20000000000 */
[----:B------:R-:W-:Y:S01]  /*6630*/  MOV R39, 0x3d2aaabb ;  /* 0x3d2aaabb00277802 */ /* 0x000fe20000000f00 */
        /* <DEDUP_REMOVED lines=17> */
[----:B------:R-:W-:-:S07]  /*6750*/  MOV R46, R39 ;  /* 0x00000027002e7202 */ /* 0x000fce0000000f00 */
.L_x_86:
[-C--:B------:R-:W-:Y:S01]  /*6760*/  FMUL R0, R52, R40.reuse ;  /* 0x0000002834007220 */ /* 0x080fe20000400000 */
[----:B------:R-:W-:-:S03]  /*6770*/  FMUL R35, R53, R40 ;  /* 0x0000002835237220 */ /* 0x000fc60000400000 */
[-C--:B------:R-:W-:Y:S01]  /*6780*/  FFMA R0, R53, R46.reuse, -R0 ;  /* 0x0000002e35007223 */ /* 0x080fe20000000800 */
[----:B------:R-:W-:Y:S01]  /*6790*/  FFMA R46, R52, R46, R35 ;  /* 0x0000002e342e7223 */ /* 0x000fe20000000023 */
[----:B------:R-:W-:Y:S06]  /*67a0*/  BRA `(.L_x_90) ;  /* 0x00000084000c7947 */ /* 0x000fec0003800000 */
.L_x_57:
[C---:B------:R-:W-:Y:S01]  /*67b0*/  FMUL R34, R35.reuse, 0.63661974668502807617 ;  /* 0x3f22f98323227820 */ /* 0x040fe20000400000 */
[----:B------:R-:W-:Y:S01]  /*67c0*/  FSETP.GE.AND P0, PT, |R35|, 105615, PT ;  /* 0x47ce47802300780b */ /* 0x000fe20003f06200 */
[----:B------:R-:W-:Y:S04]  /*67d0*/  BSSY.RECONVERGENT B0, `(.L_x_91) ;  /* 0x000003a000007945 */ /* 0x000fe80003800200 */
[----:B------:R-:W0:Y:S02]  /*67e0*/  F2I.NTZ R34, R34 ;  /* 0x0000002200227305 */ /* 0x000e240000203100 */
[----:B0-----:R-:W-:-:S05]  /*67f0*/  I2FP.F32.S32 R0, R34 ;  /* 0x0000002200007245 */ /* 0x001fca0000201400 */
[----:B------:R-:W-:-:S04]  /*6800*/  FFMA R39, R0, -1.5707962512969970703, R35 ;  /* 0xbfc90fda00277823 */ /* 0x000fc80000000023 */
[----:B------:R-:W-:-:S04]  /*6810*/  FFMA R39, R0, -7.5497894158615963534e-08, R39 ;  /* 0xb3a2216800277823 */ /* 0x000fc80000000027 */
[----:B------:R-:W-:Y:S01]  /*6820*/  FFMA R0, R0, -5.3903029534742383927e-15, R39 ;  /* 0xa7c234c500007823 */ /* 0x000fe20000000027 */
[----:B------:R-:W-:Y:S06]  /*6830*/  @!P0 BRA `(.L_x_92) ;  /* 0x0000000000cc8947 */ /* 0x000fec0003800000 */
        /* <DEDUP_REMOVED lines=9> */
.L_x_93:
        /* <DEDUP_REMOVED lines=35> */
[----:B------:R-:W0:Y:S01]  /*6b00*/  I2F.F64.S64 R40, R40 ;  /* 0x0000002800287312 */ /* 0x000e220000301c00 */
[----:B------:R-:W-:-:S05]  /*6b10*/  LEA.HI R34, R34, R39, RZ, 0x1 ;  /* 0x0000002722227211 */ /* 0x000fca00078f08ff */
[----:B------:R-:W-:-:S05]  /*6b20*/  IMAD.MOV R0, RZ, RZ, -R34 ;  /* 0x000000ffff007224 */ /* 0x000fca00078e0a22 */
[----:B------:R-:W-:Y:S01]  /*6b30*/  @!P1 MOV R34, R0 ;  /* 0x0000000000229202 */ /* 0x000fe20000000f00 */
[----:B0-----:R-:W-:-:S10]  /*6b40*/  DMUL R42, R40, UR12 ;  /* 0x0000000c282a7c28 */ /* 0x001fd40008000000 */
[----:B------:R-:W0:Y:S02]  /*6b50*/  F2F.F32.F64 R42, R42 ;  /* 0x0000002a002a7310 */ /* 0x000e240000301000 */
[----:B01----:R-:W-:-:S07]  /*6b60*/  FSEL R0, -R42, R42, !P0 ;  /* 0x0000002a2a007208 */ /* 0x003fce0004000100 */
.L_x_92:
[----:B------:R-:W-:Y:S05]  /*6b70*/  BSYNC.RECONVERGENT B0 ;  /* 0x0000000000007941 */ /* 0x000fea0003800200 */
.L_x_91:
[----:B------:R-:W-:Y:S01]  /*6b80*/  FMUL R59, R38, R45 ;  /* 0x0000002d263b7220 */ /* 0x000fe20000400000 */
[----:B------:R-:W-:Y:S01]  /*6b90*/  LOP3.LUT R39, R34, 0x1, RZ, 0xc0, !PT ;  /* 0x0000000122277812 */ /* 0x000fe200078ec0ff */
[----:B------:R-:W-:Y:S02]  /*6ba0*/  IMAD.MOV.U32 R40, RZ, RZ, 0x37cbac00 ;  /* 0x37cbac00ff287424 */ /* 0x000fe400078e00ff */
[----:B------:R-:W-:Y:S01]  /*6bb0*/  FMUL R35, R0, R0 ;  /* 0x0000000000237220 */ /* 0x000fe20000400000 */
[----:B------:R-:W0:Y:S01]  /*6bc0*/  MUFU.RCP R46, R59 ;  /* 0x0000003b002e7308 */ /* 0x000e220000001000 */
[----:B------:R-:W-:Y:S01]  /*6bd0*/  ISETP.NE.U32.AND P0, PT, R39, 0x1, PT ;  /* 0x000000012700780c */ /* 0x000fe20003f05070 */
[----:B------:R-:W-:Y:S02]  /*6be0*/  IMAD.MOV.U32 R42, RZ, RZ, 0x3d2aaabb ;  /* 0x3d2aaabbff2a7424 */ /* 0x000fe400078e00ff */
[----:B------:R-:W-:Y:S01]  /*6bf0*/  FFMA R40, R35, R40, -0.0013887860113754868507 ;  /* 0xbab607ed23287423 */ /* 0x000fe20000000028 */
[----:B------:R-:W-:Y:S01]  /*6c00*/  MOV R44, 0x3effffff ;  /* 0x3effffff002c7802 */ /* 0x000fe20000000f00 */
[----:B------:R-:W-:Y:S01]  /*6c10*/  FADD R45, R38, -R45 ;  /* 0x8000002d262d7221 */ /* 0x000fe20000000000 */
[----:B------:R-:W-:Y:S01]  /*6c20*/  FSEL R0, R0, 1, P0 ;  /* 0x3f80000000007808 */ /* 0x000fe20000000000 */
[----:B------:R-:W-:Y:S01]  /*6c30*/  BSSY.RECONVERGENT B2, `(.L_x_94) ;  /* 0x0000016000027945 */ /* 0x000fe20003800200 */
[----:B------:R-:W-:-:S02]  /*6c40*/  FSEL R40, R40, -0.00019574658654164522886, !P0 ;  /* 0xb94d415328287808 */ /* 0x000fc40004000000 */
[----:B------:R-:W-:Y:S02]  /*6c50*/  FSEL R42, R42, 0.0083327032625675201416, !P0 ;  /* 0x3c0885e42a2a7808 */ /* 0x000fe40004000000 */
[----:B------:R-:W-:Y:S01]  /*6c60*/  FSEL R44, -R44, -0.16666662693023681641, !P0 ;  /* 0xbe2aaaa82c2c7808 */ /* 0x000fe20004000100 */
[----:B------:R-:W1:Y:S01]  /*6c70*/  FCHK P0, R45, R59 ;  /* 0x0000003b2d007302 */ /* 0x000e620000000000 */
[----:B------:R-:W-:Y:S01]  /*6c80*/  LOP3.LUT P1, RZ, R34, 0x2, RZ, 0xc0, !PT ;  /* 0x0000000222ff7812 */ /* 0x000fe2000782c0ff */
[----:B------:R-:W-:Y:S01]  /*6c90*/  FFMA R40, R35, R40, R42 ;  /* 0x0000002823287223 */ /* 0x000fe2000000002a */
[----:B0-----:R-:W-:-:S03]  /*6ca0*/  FFMA R39, -R59, R46, 1 ;  /* 0x3f8000003b277423 */ /* 0x001fc6000000012e */
[C---:B------:R-:W-:Y:S01]  /*6cb0*/  FFMA R40, R35.reuse, R40, R44 ;  /* 0x0000002823287223 */ /* 0x040fe2000000002c */
[----:B------:R-:W-:Y:S01]  /*6cc0*/  FFMA R35, R35, R0, RZ ;  /* 0x0000000023237223 */ /* 0x000fe200000000ff */
[----:B------:R-:W-:-:S03]  /*6cd0*/  FFMA R46, R46, R39, R46 ;  /* 0x000000272e2e7223 */ /* 0x000fc6000000002e */
[----:B------:R-:W-:Y:S01]  /*6ce0*/  FFMA R35, R35, R40, R0 ;  /* 0x0000002823237223 */ /* 0x000fe20000000000 */
[----:B------:R-:W-:-:S03]  /*6cf0*/  FFMA R39, R45, R46, RZ ;  /* 0x0000002e2d277223 */ /* 0x000fc600000000ff */
[----:B------:R-:W-:Y:S01]  /*6d00*/  @P1 FADD R35, RZ, -R35 ;  /* 0x80000023ff231221 */ /* 0x000fe20000000000 */
[----:B------:R-:W-:-:S04]  /*6d10*/  FFMA R0, -R59, R39, R45 ;  /* 0x000000273b007223 */ /* 0x000fc8000000012d */
[----:B------:R-:W-:Y:S01]  /*6d20*/  FFMA R50, R46, R0, R39 ;  /* 0x000000002e327223 */ /* 0x000fe20000000027 */
[----:B------:R-:W-:Y:S01]  /*6d30*/  FMUL R39, R38, R35 ;  /* 0x0000002326277220 */ /* 0x000fe20000400000 */
[----:B-1----:R-:W-:Y:S06]  /*6d40*/  @!P0 BRA `(.L_x_95) ;  /* 0x0000000000108947 */ /* 0x002fec0003800000 */
[----:B------:R-:W-:Y:S01]  /*6d50*/  IMAD.MOV.U32 R0, RZ, RZ, R45 ;  /* 0x000000ffff007224 */ /* 0x000fe200078e002d */
[----:B------:R-:W-:-:S07]  /*6d60*/  MOV R54, 0x6d80 ;  /* 0x00006d8000367802 */ /* 0x000fce0000000f00 */
[----:B------:R-:W-:Y:S05]  /*6d70*/  CALL.REL.NOINC `($__internal_2_$__cuda_sm3x_div_rn_noftz_f32_slowpath) ;  /* 0x0000008c00147944 */ /* 0x000fea0003c00000 */
[----:B------:R-:W-:-:S07]  /*6d80*/  IMAD.MOV.U32 R50, RZ, RZ, R0 ;  /* 0x000000ffff327224 */ /* 0x000fce00078e0000 */
.L_x_95:
[----:B------:R-:W-:Y:S05]  /*6d90*/  BSYNC.RECONVERGENT B2 ;  /* 0x0000000000027941 */ /* 0x000fea0003800200 */
.L_x_94:
[----:B------:R-:W0:Y:S01]  /*6da0*/  MUFU.RCP R35, R38 ;  /* 0x0000002600237308 */ /* 0x000e220000001000 */
[----:B------:R-:W-:Y:S01]  /*6db0*/  BSSY.RECONVERGENT B2, `(.L_x_96) ;  /* 0x000000e000027945 */ /* 0x000fe20003800200 */
[----:B------:R-:W-:-:S06]  /*6dc0*/  FMUL R50, R50, 0.5 ;  /* 0x3f00000032327820 */ /* 0x000fcc0000400000 */
        /* <DEDUP_REMOVED lines=11> */
[----:B------:R-:W-:-:S07]  /*6e80*/  IMAD.MOV.U32 R35, RZ, RZ, R0 ;  /* 0x000000ffff237224 */ /* 0x000fce00078e0000 */
.L_x_97:
[----:B------:R-:W-:Y:S05]  /*6e90*/  BSYNC.RECONVERGENT B2 ;  /* 0x0000000000027941 */ /* 0x000fea0003800200 */
.L_x_96:
[----:B------:R-:W-:Y:S01]  /*6ea0*/  FADD R59, R38, R38 ;  /* 0x00000026263b7221 */ /* 0x000fe20000000000 */
[----:B------:R-:W-:Y:S01]  /*6eb0*/  FMUL R0, R39, R39 ;  /* 0x0000002727007220 */ /* 0x000fe20000400000 */
[----:B------:R-:W-:Y:S02]  /*6ec0*/  BSSY.RECONVERGENT B2, `(.L_x_98) ;  /* 0x000000c000027945 */ /* 0x000fe40003800200 */
        /* <DEDUP_REMOVED lines=8> */
[----:B------:R-:W-:-:S07]  /*6f50*/  MOV R54, 0x6f70 ;  /* 0x00006f7000367802 */ /* 0x000fce0000000f00 */
[----:B------:R-:W-:Y:S05]  /*6f60*/  CALL.REL.NOINC `($__internal_2_$__cuda_sm3x_div_rn_noftz_f32_slowpath) ;  /* 0x0000008800987944 */ /* 0x000fea0003c00000 */
[----:B------:R-:W-:-:S07]  /*6f70*/  MOV R34, R0 ;  /* 0x0000000000227202 */ /* 0x000fce0000000f00 */
.L_x_99:
[----:B------:R-:W-:Y:S05]  /*6f80*/  BSYNC.RECONVERGENT B2 ;  /* 0x0000000000027941 */ /* 0x000fea0003800200 */
.L_x_98:
[-C--:B------:R-:W-:Y:S01]  /*6f90*/  FFMA R51, R23, R50.reuse, R8 ;  /* 0x0000003217337223 */ /* 0x080fe20000000008 */
[----:B------:R-:W-:Y:S01]  /*6fa0*/  FFMA R50, R25, R50, -R10 ;  /* 0x0000003219327223 */ /* 0x000fe2000000080a */
[----:B------:R-:W-:Y:S01]  /*6fb0*/  FMUL R0, RZ, R11 ;  /* 0x0000000bff007220 */ /* 0x000fe20000400000 */
[----:B------:R-:W-:Y:S01]  /*6fc0*/  BSSY.RECONVERGENT B1, `(.L_x_100) ;  /* 0x000001c000017945 */ /* 0x000fe20003800200 */
[----:B------:R-:W-:Y:S01]  /*6fd0*/  FADD R39, R20, R51 ;  /* 0x0000003314277221 */ /* 0x000fe20000000000 */
[----:B------:R-:W-:Y:S01]  /*6fe0*/  FADD R38, R21, R50 ;  /* 0x0000003215267221 */ /* 0x000fe20000000000 */
[----:B------:R-:W-:Y:S01]  /*6ff0*/  FFMA R0, R35, R12, -R0 ;  /* 0x0000000c23007223 */ /* 0x000fe20000000800 */
[-C--:B------:R-:W-:Y:S01]  /*7000*/  FFMA R47, R25, R34.reuse, -R10 ;  /* 0x00000022192f7223 */ /* 0x080fe2000000080a */
[----:B------:R-:W-:Y:S01]  /*7010*/  FMUL R43, RZ, R39 ;  /* 0x00000027ff2b7220 */ /* 0x000fe20000400000 */
[----:B------:R-:W-:Y:S01]  /*7020*/  FMUL R41, R39, 4 ;  /* 0x4080000027297820 */ /* 0x000fe20000400000 */
[----:B------:R-:W-:-:S02]  /*7030*/  FFMA R46, R23, R34, R8 ;  /* 0x00000022172e7223 */ /* 0x000fc40000000008 */
[----:B------:R-:W-:Y:S01]  /*7040*/  FFMA R40, R38, 4, -R43 ;  /* 0x4080000026287823 */ /* 0x000fe2000000082b */
[----:B------:R-:W-:Y:S01]  /*7050*/  FFMA R41, RZ, R38, R41 ;  /* 0x00000026ff297223 */ /* 0x000fe20000000029 */
[----:B------:R-:W-:-:S03]  /*7060*/  FMUL R43, R35, R11 ;  /* 0x0000000b232b7220 */ /* 0x000fc60000400000 */
[----:B------:R-:W-:Y:S01]  /*7070*/  FADD R56, |R40|, |R41| ;  /* 0x4000002928387221 */ /* 0x000fe20000000200 */
[----:B------:R-:W-:-:S03]  /*7080*/  FFMA R43, RZ, R12, R43 ;  /* 0x0000000cff2b7223 */ /* 0x000fc6000000002b */
[----:B------:R-:W-:Y:S02]  /*7090*/  VIADD R42, R56, 0x1800000 ;  /* 0x01800000382a7836 */ /* 0x000fe40000000000 */
[-C--:B------:R-:W-:Y:S01]  /*70a0*/  FMUL R35, R43, R43.reuse ;  /* 0x0000002b2b237220 */ /* 0x080fe20000400000 */
[-C--:B------:R-:W-:Y:S02]  /*70b0*/  FMUL R49, R0, R43.reuse ;  /* 0x0000002b00317220 */ /* 0x080fe40000400000 */
[----:B------:R-:W-:Y:S02]  /*70c0*/  LOP3.LUT R42, R42, 0x7f800000, RZ, 0xc0, !PT ;  /* 0x7f8000002a2a7812 */ /* 0x000fe400078ec0ff */
[C---:B------:R-:W-:Y:S01]  /*70d0*/  FFMA R49, R0.reuse, R43, R49 ;  /* 0x0000002b00317223 */ /* 0x040fe20000000031 */
[----:B------:R-:W-:Y:S01]  /*70e0*/  FFMA R48, R0, R0, -R35 ;  /* 0x0000000000307223 */ /* 0x000fe20000000823 */
[----:B------:R-:W-:-:S13]  /*70f0*/  ISETP.GT.U32.AND P0, PT, R42, 0x1ffffff, PT ;  /* 0x01ffffff2a00780c */ /* 0x000fda0003f04070 */
[----:B------:R-:W-:Y:S05]  /*7100*/  @P0 BRA `(.L_x_101) ;  /* 0x00000000000c0947 */ /* 0x000fea0003800000 */
[----:B------:R-:W-:-:S07]  /*7110*/  MOV R54, 0x7130 ;  /* 0x0000713000367802 */ /* 0x000fce0000000f00 */
[----:B------:R-:W-:Y:S05]  /*7120*/  CALL.REL.NOINC `($__internal_0_$__cuda_sm20_rcp_rn_f32_slowpath) ;  /* 0x0000008400007944 */ /* 0x000fea0003c00000 */
[----:B------:R-:W-:Y:S05]  /*7130*/  BRA `(.L_x_102) ;  /* 0x0000000000107947 */ /* 0x000fea0003800000 */
.L_x_101:
[----:B------:R-:W0:Y:S02]  /*7140*/  MUFU.RCP R34, R56 ;  /* 0x0000003800227308 */ /* 0x000e240000001000 */
[----:B0-----:R-:W-:-:S04]  /*7150*/  FFMA R0, R56, R34, -1 ;  /* 0xbf80000038007423 */ /* 0x001fc80000000022 */
[----:B------:R-:W-:-:S04]  /*7160*/  FADD.FTZ R35, -R0, -RZ ;  /* 0x800000ff00237221 */ /* 0x000fc80000010100 */
[----:B------:R-:W-:-:S07]  /*7170*/  FFMA R34, R34, R35, R34 ;  /* 0x0000002322227223 */ /* 0x000fce0000000022 */
.L_x_102:
[----:B------:R-:W-:Y:S05]  /*7180*/  BSYNC.RECONVERGENT B1 ;  /* 0x0000000000017941 */ /* 0x000fea0003800200 */
.L_x_100:
[-C--:B------:R-:W-:Y:S01]  /*7190*/  FMUL R35, R41, R34.reuse ;  /* 0x0000002229237220 */ /* 0x080fe20000400000 */
[-C--:B------:R-:W-:Y:S01]  /*71a0*/  FMUL R40, R40, R34.reuse ;  /* 0x0000002228287220 */ /* 0x080fe20000400000 */
[----:B------:R-:W-:Y:S01]  /*71b0*/  BSSY.RECONVERGENT B1, `(.L_x_103) ;  /* 0x0000010000017945 */ /* 0x000fe20003800200 */
[----:B------:R-:W-:Y:S01]  /*71c0*/  FMUL R42, R48, R34 ;  /* 0x00000022302a7220 */ /* 0x000fe20000400000 */
[----:B------:R-:W-:-:S04]  /*71d0*/  FMUL R41, R35, R35 ;  /* 0x0000002323297220 */ /* 0x000fc80000400000 */
[----:B------:R-:W-:Y:S01]  /*71e0*/  FFMA R56, R40, R40, R41 ;  /* 0x0000002828387223 */ /* 0x000fe20000000029 */
[----:B------:R-:W-:-:S03]  /*71f0*/  FMUL R41, R49, R34 ;  /* 0x0000002231297220 */ /* 0x000fc60000400000 */
[----:B------:R-:W-:-:S05]  /*7200*/  VIADD R0, R56, 0x1800000 ;  /* 0x0180000038007836 */ /* 0x000fca0000000000 */
[----:B------:R-:W-:-:S04]  /*7210*/  LOP3.LUT R0, R0, 0x7f800000, RZ, 0xc0, !PT ;  /* 0x7f80000000007812 */ /* 0x000fc800078ec0ff */
[----:B------:R-:W-:-:S13]  /*7220*/  ISETP.GT.U32.AND P0, PT, R0, 0x1ffffff, PT ;  /* 0x01ffffff0000780c */ /* 0x000fda0003f04070 */
[----:B------:R-:W-:Y:S05]  /*7230*/  @P0 BRA `(.L_x_104) ;  /* 0x00000000000c0947 */ /* 0x000fea0003800000 */
[----:B------:R-:W-:-:S07]  /*7240*/  MOV R54, 0x7260 ;  /* 0x0000726000367802 */ /* 0x000fce0000000f00 */
[----:B------:R-:W-:Y:S05]  /*7250*/  CALL.REL.NOINC `($__internal_0_$__cuda_sm20_rcp_rn_f32_slowpath) ;  /* 0x0000008000b47944 */ /* 0x000fea0003c00000 */
[----:B------:R-:W-:Y:S05]  /*7260*/  BRA `(.L_x_105) ;  /* 0x0000000000107947 */ /* 0x000fea0003800000 */
.L_x_104:
[----:B------:R-:W0:Y:S02]  /*7270*/  MUFU.RCP R34, R56 ;  /* 0x0000003800227308 */ /* 0x000e240000001000 */
[----:B0-----:R-:W-:-:S04]  /*7280*/  FFMA R0, R56, R34, -1 ;  /* 0xbf80000038007423 */ /* 0x001fc80000000022 */
[----:B------:R-:W-:-:S04]  /*7290*/  FADD.FTZ R43, -R0, -RZ ;  /* 0x800000ff002b7221 */ /* 0x000fc80000010100 */
[----:B------:R-:W-:-:S07]  /*72a0*/  FFMA R34, R34, R43, R34 ;  /* 0x0000002b22227223 */ /* 0x000fce0000000022 */
.L_x_105:
[----:B------:R-:W-:Y:S05]  /*72b0*/  BSYNC.RECONVERGENT B1 ;  /* 0x0000000000017941 */ /* 0x000fea0003800200 */
.L_x_103:
[CC--:B------:R-:W-:Y:S01]  /*72c0*/  FMUL R0, R42.reuse, R35.reuse ;  /* 0x000000232a007220 */ /* 0x0c0fe20000400000 */
[C---:B------:R-:W-:Y:S01]  /*72d0*/  FMUL R43, R41.reuse, R35 ;  /* 0x00000023292b7220 */ /* 0x040fe20000400000 */
[----:B------:R-:W-:Y:S01]  /*72e0*/  HFMA2 R35, -RZ, RZ, 0.96630859375, -0.0022525787353515625 ;  /* 0x3bbb989dff237431 */ /* 0x000fe200000001ff */
[----:B------:R-:W-:Y:S01]  /*72f0*/  BSSY.RECONVERGENT B0, `(.L_x_106) ;  /* 0x000004a000007945 */ /* 0x000fe20003800200 */
[-C--:B------:R-:W-:Y:S01]  /*7300*/  FFMA R41, R41, R40.reuse, -R0 ;  /* 0x0000002829297223 */ /* 0x080fe20000000800 */
[----:B------:R-:W-:-:S03]  /*7310*/  FFMA R42, R42, R40, R43 ;  /* 0x000000282a2a7223 */ /* 0x000fc6000000002b */
[-C--:B------:R-:W-:Y:S01]  /*7320*/  FFMA R0, R41, R34.reuse, R46 ;  /* 0x0000002229007223 */ /* 0x080fe2000000002e */
[----:B------:R-:W-:Y:S01]  /*7330*/  FFMA R42, R42, R34, R47 ;  /* 0x000000222a2a7223 */ /* 0x000fe2000000002f */
[----:B------:R-:W-:Y:S02]  /*7340*/  IMAD.MOV.U32 R41, RZ, RZ, 0x437c0000 ;  /* 0x437c0000ff297424 */ /* 0x000fe400078e00ff */
[----:B------:R-:W-:Y:S01]  /*7350*/  FMUL R45, R0, 0.63661974668502807617 ;  /* 0x3f22f983002d7820 */ /* 0x000fe20000400000 */
[----:B------:R-:W-:Y:S01]  /*7360*/  FFMA.SAT R34, R42, R35, 0.5 ;  /* 0x3f0000002a227423 */ /* 0x000fe20000002023 */
[----:B------:R-:W-:-:S03]  /*7370*/  FSETP.GE.AND P0, PT, |R0|, 105615, PT ;  /* 0x47ce47800000780b */ /* 0x000fc60003f06200 */
[----:B------:R-:W-:Y:S01]  /*7380*/  FFMA.RM R34, R34, R41, 12582913 ;  /* 0x4b40000122227423 */ /* 0x000fe20000004029 */
[----:B------:R-:W0:Y:S03]  /*7390*/  F2I.NTZ R45, R45 ;  /* 0x0000002d002d7305 */ /* 0x000e260000203100 */
[C---:B------:R-:W-:Y:S01]  /*73a0*/  FADD R35, R34.reuse, -12583039 ;  /* 0xcb40007f22237421 */ /* 0x040fe20000000000 */
[----:B------:R-:W-:-:S03]  /*73b0*/  IMAD.SHL.U32 R41, R34, 0x800000, RZ ;  /* 0x0080000022297824 */ /* 0x000fc600078e00ff */
[----:B------:R-:W-:-:S04]  /*73c0*/  FFMA R35, R42, 1.4426950216293334961, -R35 ;  /* 0x3fb8aa3b2a237823 */ /* 0x000fc80000000823 */
[----:B------:R-:W-:-:S04]  /*73d0*/  FFMA R35, R42, 1.925963033500011079e-08, R35 ;  /* 0x32a570602a237823 */ /* 0x000fc80000000023 */
[----:B------:R-:W1:Y:S01]  /*73e0*/  MUFU.EX2 R40, R35 ;  /* 0x0000002300287308 */ /* 0x000e620000000800 */
[-C--:B0-----:R-:W-:Y:S02]  /*73f0*/  I2FP.F32.S32 R55, R45.reuse ;  /* 0x0000002d00377245 */ /* 0x081fe40000201400 */
[----:B------:R-:W-:-:S03]  /*7400*/  MOV R56, R45 ;  /* 0x0000002d00387202 */ /* 0x000fc60000000f00 */
[----:B------:R-:W-:-:S04]  /*7410*/  FFMA R42, R55, -1.5707962512969970703, R0 ;  /* 0xbfc90fda372a7823 */ /* 0x000fc80000000000 */
[----:B------:R-:W-:-:S04]  /*7420*/  FFMA R42, R55, -7.5497894158615963534e-08, R42 ;  /* 0xb3a22168372a7823 */ /* 0x000fc8000000002a */
[----:B------:R-:W-:Y:S01]  /*7430*/  FFMA R55, R55, -5.3903029534742383927e-15, R42 ;  /* 0xa7c234c537377823 */ /* 0x000fe2000000002a */
[----:B-1----:R-:W-:-:S03]  /*7440*/  FMUL R41, R41, R40 ;  /* 0x0000002829297220 */ /* 0x002fc60000400000 */
[----:B------:R-:W-:Y:S01]  /*7450*/  IMAD.MOV.U32 R34, RZ, RZ, R55 ;  /* 0x000000ffff227224 */ /* 0x000fe200078e0037 */
[----:B------:R-:W-:Y:S06]  /*7460*/  @!P0 BRA `(.L_x_107) ;  /* 0x0000000000c88947 */ /* 0x000fec0003800000 */
[----:B------:R-:W-:-:S13]  /*7470*/  FSETP.NEU.AND P1, PT, |R0|, +INF , PT ;  /* 0x7f8000000000780b */ /* 0x000fda0003f2d200 */
[----:B------:R-:W-:Y:S01]  /*7480*/  @!P1 FMUL R34, RZ, R0 ;  /* 0x00000000ff229220 */ /* 0x000fe20000400000 */
[----:B------:R-:W-:Y:S01]  /*7490*/  @!P1 IMAD.MOV.U32 R45, RZ, RZ, RZ ;  /* 0x000000ffff2d9224 */ /* 0x000fe200078e00ff */
[----:B------:R-:W-:Y:S06]  /*74a0*/  @!P1 BRA `(.L_x_107) ;  /* 0x0000000000b89947 */ /* 0x000fec0003800000 */
[----:B------:R-:W-:Y:S02]  /*74b0*/  SHF.L.U32 R34, R0, 0x8, RZ ;  /* 0x0000000800227819 */ /* 0x000fe400000006ff */
[----:B------:R-:W-:Y:S01]  /*74c0*/  CS2R R44, SRZ ;  /* 0x00000000002c7805 */ /* 0x000fe2000001ff00 */
[----:B------:R-:W-:Y:S01]  /*74d0*/  UMOV UR5, URZ ;  /* 0x000000ff00057c82 */ /* 0x000fe20008000000 */
[----:B------:R-:W-:-:S07]  /*74e0*/  LOP3.LUT R59, R34, 0x80000000, RZ, 0xfc, !PT ;  /* 0x80000000223b7812 */ /* 0x000fce00078efcff */
.L_x_108:
        /* <DEDUP_REMOVED lines=18> */
[----:B0-----:R-:W2:Y:S04]  /*7610*/  LDL R40, [R43+0x18] ;  /* 0x000018002b287983 */ /* 0x001ea80000100800 */
        /* <DEDUP_REMOVED lines=23> */
.L_x_107:
[----:B------:R-:W-:Y:S05]  /*7790*/  BSYNC.RECONVERGENT B0 ;  /* 0x0000000000007941 */ /* 0x000fea0003800200 */
.L_x_106:
[----:B------:R-:W-:Y:S01]  /*77a0*/  MOV R40, 0x37cbac00 ;  /* 0x37cbac0000287802 */ /* 0x000fe20000000f00 */
[----:B------:R-:W-:Y:S01]  /*77b0*/  FMUL R35, R34, R34 ;  /* 0x0000002222237220 */ /* 0x000fe20000400000 */
[C---:B------:R-:W-:Y:S01]  /*77c0*/  LOP3.LUT R44, R45.reuse, 0x1, RZ, 0xc0, !PT ;  /* 0x000000012d2c7812 */ /* 0x040fe200078ec0ff */
[----:B------:R-:W-:Y:S02]  /*77d0*/  VIADD R43, R45, 0x1 ;  /* 0x000000012d2b7836 */ /* 0x000fe40000000000 */
[----:B------:R-:W-:Y:S02]  /*77e0*/  HFMA2 R54, -RZ, RZ, 1.541015625, -0.052001953125 ;  /* 0x3e2aaaa8ff367431 */ /* 0x000fe400000001ff */
[----:B------:R-:W-:Y:S01]  /*77f0*/  FFMA R42, R35, R40, -0.0013887860113754868507 ;  /* 0xbab607ed232a7423 */ /* 0x000fe20000000028 */
[----:B------:R-:W-:Y:S01]  /*7800*/  IMAD.MOV.U32 R45, RZ, RZ, 0x3c0885e4 ;  /* 0x3c0885e4ff2d7424 */ /* 0x000fe200078e00ff */
[----:B------:R-:W-:Y:S01]  /*7810*/  ISETP.NE.U32.AND P1, PT, R44, 0x1, PT ;  /* 0x000000012c00780c */ /* 0x000fe20003f25070 */
[----:B------:R-:W-:Y:S01]  /*7820*/  BSSY.RECONVERGENT B0, `(.L_x_109) ;  /* 0x000003e000007945 */ /* 0x000fe20003800200 */
[----:B------:R-:W-:-:S02]  /*7830*/  LOP3.LUT P2, RZ, R43, 0x2, RZ, 0xc0, !PT ;  /* 0x000000022bff7812 */ /* 0x000fc4000784c0ff */
[----:B------:R-:W-:Y:S02]  /*7840*/  FSEL R42, R42, -0.00019574658654164522886, P1 ;  /* 0xb94d41532a2a7808 */ /* 0x000fe40000800000 */
[----:B------:R-:W-:Y:S02]  /*7850*/  FSEL R44, R45, 0.041666727513074874878, !P1 ;  /* 0x3d2aaabb2d2c7808 */ /* 0x000fe40004800000 */
[----:B------:R-:W-:-:S03]  /*7860*/  FSEL R43, -R54, -0.4999999701976776123, !P1 ;  /* 0xbeffffff362b7808 */ /* 0x000fc60004800100 */
        /* <DEDUP_REMOVED lines=15> */
.L_x_111:
        /* <DEDUP_REMOVED lines=27> */
[--C-:B0-----:R-:W-:Y:S02]  /*7b10*/  SHF.R.U32.HI R56, RZ, 0x1e, R55.reuse ;  /* 0x0000001eff387819 */ /* 0x101fe40000011637 */
        /* <DEDUP_REMOVED lines=14> */
.L_x_110:
[----:B------:R-:W-:Y:S05]  /*7c00*/  BSYNC.RECONVERGENT B0 ;  /* 0x0000000000007941 */ /* 0x000fea0003800200 */
.L_x_109:
[----:B------:R-:W-:Y:S01]  /*7c10*/  FMUL R0, R55, R55 ;  /* 0x0000003737007220 */ /* 0x000fe20000400000 */
[C---:B------:R-:W-:Y:S01]  /*7c20*/  LOP3.LUT R34, R56.reuse, 0x1, RZ, 0xc0, !PT ;  /* 0x0000000138227812 */ /* 0x040fe200078ec0ff */
[----:B------:R-:W-:Y:S01]  /*7c30*/  BSSY.RECONVERGENT B1, `(.L_x_112) ;  /* 0x000001a000017945 */ /* 0x000fe20003800200 */
[----:B------:R-:W-:Y:S01]  /*7c40*/  LOP3.LUT P1, RZ, R56, 0x2, RZ, 0xc0, !PT ;  /* 0x0000000238ff7812 */ /* 0x000fe2000782c0ff */
[----:B------:R-:W-:Y:S01]  /*7c50*/  FADD R56, |R38|, |R39| ;  /* 0x4000002726387221 */ /* 0x000fe20000000200 */
[----:B------:R-:W-:Y:S01]  /*7c60*/  FFMA R40, R0, R40, -0.0013887860113754868507 ;  /* 0xbab607ed00287423 */ /* 0x000fe20000000028 */
[----:B------:R-:W-:Y:S02]  /*7c70*/  ISETP.NE.U32.AND P0, PT, R34, 0x1, PT ;  /* 0x000000012200780c */ /* 0x000fe40003f05070 */
[----:B------:R-:W-:Y:S02]  /*7c80*/  VIADD R34, R56, 0x1800000 ;  /* 0x0180000038227836 */ /* 0x000fe40000000000 */
[----:B------:R-:W-:-:S02]  /*7c90*/  FSEL R45, R45, 0.041666727513074874878, P0 ;  /* 0x3d2aaabb2d2d7808 */ /* 0x000fc40000000000 */
[----:B------:R-:W-:Y:S02]  /*7ca0*/  FSEL R35, R40, -0.00019574658654164522886, !P0 ;  /* 0xb94d415328237808 */ /* 0x000fe40004000000 */
[----:B------:R-:W-:Y:S02]  /*7cb0*/  LOP3.LUT R34, R34, 0x7f800000, RZ, 0xc0, !PT ;  /* 0x7f80000022227812 */ /* 0x000fe400078ec0ff */
[----:B------:R-:W-:Y:S01]  /*7cc0*/  FSEL R43, -R54, -0.4999999701976776123, P0 ;  /* 0xbeffffff362b7808 */ /* 0x000fe20000000100 */
[----:B------:R-:W-:Y:S01]  /*7cd0*/  FFMA R35, R0, R35, R45 ;  /* 0x0000002300237223 */ /* 0x000fe2000000002d */
[----:B------:R-:W-:Y:S02]  /*7ce0*/  FSEL R55, R55, 1, P0 ;  /* 0x3f80000037377808 */ /* 0x000fe40000000000 */
[----:B------:R-:W-:Y:S01]  /*7cf0*/  ISETP.GT.U32.AND P0, PT, R34, 0x1ffffff, PT ;  /* 0x01ffffff2200780c */ /* 0x000fe20003f04070 */
[C---:B------:R-:W-:Y:S02]  /*7d00*/  FFMA R35, R0.reuse, R35, R43 ;  /* 0x0000002300237223 */ /* 0x040fe4000000002b */
[----:B------:R-:W-:-:S04]  /*7d10*/  FFMA R0, R0, R55, RZ ;  /* 0x0000003700007223 */ /* 0x000fc800000000ff */
[----:B------:R-:W-:-:S04]  /*7d20*/  FFMA R0, R0, R35, R55 ;  /* 0x0000002300007223 */ /* 0x000fc80000000037 */
[----:B------:R-:W-:-:S04]  /*7d30*/  @P1 FADD R0, RZ, -R0 ;  /* 0x80000000ff001221 */ /* 0x000fc80000000000 */
[----:B------:R-:W-:Y:S01]  /*7d40*/  FMUL R40, R41, R0 ;  /* 0x0000000029287220 */ /* 0x000fe20000400000 */
[----:B------:R-:W-:Y:S06]  /*7d50*/  @P0 BRA `(.L_x_113) ;  /* 0x00000000000c0947 */ /* 0x000fec0003800000 */
[----:B------:R-:W-:-:S07]  /*7d60*/  MOV R54, 0x7d80 ;  /* 0x00007d8000367802 */ /* 0x000fce0000000f00 */
[----:B------:R-:W-:Y:S05]  /*7d70*/  CALL.REL.NOINC `($__internal_0_$__cuda_sm20_rcp_rn_f32_slowpath) ;  /* 0x0000007400ec7944 */ /* 0x000fea0003c00000 */
[----:B------:R-:W-:Y:S05]  /*7d80*/  BRA `(.L_x_114) ;  /* 0x0000000000107947 */ /* 0x000fea0003800000 */
.L_x_113:
[----:B------:R-:W0:Y:S02]  /*7d90*/  MUFU.RCP R35, R56 ;  /* 0x0000003800237308 */ /* 0x000e240000001000 */
[----:B0-----:R-:W-:-:S04]  /*7da0*/  FFMA R0, R56, R35, -1 ;  /* 0xbf80000038007423 */ /* 0x001fc80000000023 */
[----:B------:R-:W-:-:S04]  /*7db0*/  FADD.FTZ R0, -R0, -RZ ;  /* 0x800000ff00007221 */ /* 0x000fc80000010100 */
[----:B------:R-:W-:-:S07]  /*7dc0*/  FFMA R34, R35, R0, R35 ;  /* 0x0000000023227223 */ /* 0x000fce0000000023 */
.L_x_114:
[----:B------:R-:W-:Y:S05]  /*7dd0*/  BSYNC.RECONVERGENT B1 ;  /* 0x0000000000017941 */ /* 0x000fea0003800200 */
.L_x_112:
[-C--:B------:R-:W-:Y:S01]  /*7de0*/  FMUL R35, R39, R34.reuse ;  /* 0x0000002227237220 */ /* 0x080fe20000400000 */
[----:B------:R-:W-:Y:S01]  /*7df0*/  FMUL R38, R38, R34 ;  /* 0x0000002226267220 */ /* 0x000fe20000400000 */
[----:B------:R-:W0:Y:S01]  /*7e00*/  LDCU UR5, c[0x3][URZ] ;  /* 0x00c00000ff0577ac */ /* 0x000e220008000800 */
[----:B------:R-:W-:Y:S01]  /*7e10*/  BSSY.RECONVERGENT B1, `(.L_x_115) ;  /* 0x0000010000017945 */ /* 0x000fe20003800200 */
[----:B------:R-:W-:-:S04]  /*7e20*/  FMUL R39, R35, R35 ;  /* 0x0000002323277220 */ /* 0x000fc80000400000 */
[----:B------:R-:W-:Y:S01]  /*7e30*/  FFMA R56, R38, R38, R39 ;  /* 0x0000002626387223 */ /* 0x000fe20000000027 */
[----:B------:R-:W-:-:S04]  /*7e40*/  FMUL R39, RZ, R34 ;  /* 0x00000022ff277220 */ /* 0x000fc80000400000 */
[----:B------:R-:W-:-:S04]  /*7e50*/  IADD3 R0, PT, PT, R56, 0x1800000, RZ ;  /* 0x0180000038007810 */ /* 0x000fc80007ffe0ff */
[----:B------:R-:W-:Y:S01]  /*7e60*/  LOP3.LUT R0, R0, 0x7f800000, RZ, 0xc0, !PT ;  /* 0x7f80000000007812 */ /* 0x000fe200078ec0ff */
[----:B0-----:R-:W-:-:S03]  /*7e70*/  FMUL R42, R34, UR5 ;  /* 0x00000005222a7c20 */ /* 0x001fc60008400000 */
[----:B------:R-:W-:-:S13]  /*7e80*/  ISETP.GT.U32.AND P0, PT, R0, 0x1ffffff, PT ;  /* 0x01ffffff0000780c */ /* 0x000fda0003f04070 */
[----:B------:R-:W-:Y:S05]  /*7e90*/  @P0 BRA `(.L_x_116) ;  /* 0x00000000000c0947 */ /* 0x000fea0003800000 */
[----:B------:R-:W-:-:S07]  /*7ea0*/  MOV R54, 0x7ec0 ;  /* 0x00007ec000367802 */ /* 0x000fce0000000f00 */
[----:B------:R-:W-:Y:S05]  /*7eb0*/  CALL.REL.NOINC `($__internal_0_$__cuda_sm20_rcp_rn_f32_slowpath) ;  /* 0x00000074009c7944 */ /* 0x000fea0003c00000 */
[----:B------:R-:W-:Y:S05]  /*7ec0*/  BRA `(.L_x_117) ;  /* 0x0000000000107947 */ /* 0x000fea0003800000 */
.L_x_116:
[----:B------:R-:W0:Y:S02]  /*7ed0*/  MUFU.RCP R34, R56 ;  /* 0x0000003800227308 */ /* 0x000e240000001000 */
[----:B0-----:R-:W-:-:S04]  /*7ee0*/  FFMA R0, R56, R34, -1 ;  /* 0xbf80000038007423 */ /* 0x001fc80000000022 */
[----:B------:R-:W-:-:S04]  /*7ef0*/  FADD.FTZ R43, -R0, -RZ ;  /* 0x800000ff002b7221 */ /* 0x000fc80000010100 */
[----:B------:R-:W-:-:S07]  /*7f00*/  FFMA R34, R34, R43, R34 ;  /* 0x0000002b22227223 */ /* 0x000fce0000000022 */
.L_x_117:
[----:B------:R-:W-:Y:S05]  /*7f10*/  BSYNC.RECONVERGENT B1 ;  /* 0x0000000000017941 */ /* 0x000fea0003800200 */
.L_x_115:
[CC--:B------:R-:W-:Y:S01]  /*7f20*/  FMUL R0, R42.reuse, R35.reuse ;  /* 0x000000232a007220 */ /* 0x0c0fe20000400000 */
[-C--:B------:R-:W-:Y:S01]  /*7f30*/  FMUL R42, R42, R38.reuse ;  /* 0x000000262a2a7220 */ /* 0x080fe20000400000 */
[----:B------:R-:W-:Y:S02]  /*7f40*/  BSSY.RECONVERGENT B0, `(.L_x_118) ;  /* 0x0000013000007945 */ /* 0x000fe40003800200 */
[C---:B------:R-:W-:Y:S01]  /*7f50*/  FFMA R43, R39.reuse, R38, -R0 ;  /* 0x00000026272b7223 */ /* 0x040fe20000000800 */
[----:B------:R-:W-:-:S03]  /*7f60*/  FFMA R39, R39, R35, R42 ;  /* 0x0000002327277223 */ /* 0x000fc6000000002a */
[-C--:B------:R-:W-:Y:S01]  /*7f70*/  FMUL R38, R43, R34.reuse ;  /* 0x000000222b267220 */ /* 0x080fe20000400000 */
[----:B------:R-:W-:-:S03]  /*7f80*/  FMUL R39, R39, R34 ;  /* 0x0000002227277220 */ /* 0x000fc60000400000 */
[----:B------:R-:W-:-:S04]  /*7f90*/  FMUL R0, R38, R38 ;  /* 0x0000002626007220 */ /* 0x000fc80000400000 */
[----:B------:R-:W-:-:S04]  /*7fa0*/  FFMA R34, R39, R39, R0 ;  /* 0x0000002727227223 */ /* 0x000fc80000000000 */
[----:B------:R-:W-:Y:S01]  /*7fb0*/  VIADD R0, R34, 0xf3000000 ;  /* 0xf300000022007836 */ /* 0x000fe20000000000 */
[----:B------:R0:W1:Y:S04]  /*7fc0*/  MUFU.RSQ R35, R34 ;  /* 0x0000002200237308 */ /* 0x0000680000001400 */
[----:B------:R-:W-:-:S13]  /*7fd0*/  ISETP.GT.U32.AND P0, PT, R0, 0x727fffff, PT ;  /* 0x727fffff0000780c */ /* 0x000fda0003f04070 */
[----:B01----:R-:W-:Y:S05]  /*7fe0*/  @!P0 BRA `(.L_x_119) ;  /* 0x0000000000108947 */ /* 0x003fea0003800000 */
[----:B------:R-:W-:-:S07]  /*7ff0*/  MOV R0, 0x8010 ;  /* 0x0000801000007802 */ /* 0x000fce0000000f00 */
[----:B------:R-:W-:Y:S05]  /*8000*/  CALL.REL.NOINC `($__internal_1_$__cuda_sm20_sqrt_rn_f32_slowpath) ;  /* 0x0000007800187944 */ /* 0x000fea0003c00000 */
[----:B------:R-:W-:Y:S01]  /*8010*/  IMAD.MOV.U32 R42, RZ, RZ, R57 ;  /* 0x000000ffff2a7224 */ /* 0x000fe200078e0039 */
[----:B------:R-:W-:Y:S06]  /*8020*/  BRA `(.L_x_120) ;  /* 0x0000000000107947 */ /* 0x000fec0003800000 */
.L_x_119:
[----:B------:R-:W-:Y:S01]  /*8030*/  FMUL.FTZ R42, R34, R35 ;  /* 0x00000023222a7220 */ /* 0x000fe20000410000 */
[----:B------:R-:W-:-:S03]  /*8040*/  FMUL.FTZ R0, R35, 0.5 ;  /* 0x3f00000023007820 */ /* 0x000fc60000410000 */
[----:B------:R-:W-:-:S04]  /*8050*/  FFMA R35, -R42, R42, R34 ;  /* 0x0000002a2a237223 */ /* 0x000fc80000000122 */
[----:B------:R-:W-:-:S07]  /*8060*/  FFMA R42, R35, R0, R42 ;  /* 0x00000000232a7223 */ /* 0x000fce000000002a */
.L_x_120:
[----:B------:R-:W-:Y:S05]  /*8070*/  BSYNC.RECONVERGENT B0 ;  /* 0x0000000000007941 */ /* 0x000fea0003800200 */
.L_x_118:
[CC--:B------:R-:W-:Y:S01]  /*8080*/  FSETP.GT.AND P3, PT, |R38|.reuse, |R39|.reuse, PT ;  /* 0x400000272600720b */ /* 0x0c0fe20003f64200 */
[----:B------:R-:W-:Y:S03]  /*8090*/  BSSY.RECONVERGENT B2, `(.L_x_121) ;  /* 0x000000f000027945 */ /* 0x000fe60003800200 */
        /* <DEDUP_REMOVED lines=10> */
[----:B------:R-:W-:Y:S02]  /*8140*/  MOV R59, R35 ;  /* 0x00000023003b7202 */ /* 0x000fe40000000f00 */
[----:B------:R-:W-:-:S07]  /*8150*/  MOV R54, 0x8170 ;  /* 0x0000817000367802 */ /* 0x000fce0000000f00 */
[----:B------:R-:W-:Y:S05]  /*8160*/  CALL.REL.NOINC `($__internal_2_$__cuda_sm3x_div_rn_noftz_f32_slowpath) ;  /* 0x0000007800187944 */ /* 0x000fea0003c00000 */
[----:B------:R-:W-:-:S07]  /*8170*/  IMAD.MOV.U32 R34, RZ, RZ, R0 ;  /* 0x000000ffff227224 */ /* 0x000fce00078e0000 */
.L_x_122:
[----:B------:R-:W-:Y:S05]  /*8180*/  BSYNC.RECONVERGENT B2 ;  /* 0x0000000000027941 */ /* 0x000fea0003800200 */
.L_x_121:
[----:B------:R-:W-:Y:S02]  /*8190*/  IMAD.MOV.U32 R43, RZ, RZ, 0x3b33710b ;  /* 0x3b33710bff2b7424 */ /* 0x000fe400078e00ff */
[----:B------:R-:W-:Y:S01]  /*81a0*/  FMUL R0, R34, R34 ;  /* 0x0000002222007220 */ /* 0x000fe20000400000 */
[----:B------:R-:W-:Y:S01]  /*81b0*/  HFMA2 R54, -RZ, RZ, 1.857421875, -1409 ;  /* 0x3f6ee581ff367431 */ /* 0x000fe200000001ff */
[C---:B------:R-:W-:Y:S01]  /*81c0*/  ISETP.GE.AND P0, PT, R39.reuse, RZ, PT ;  /* 0x000000ff2700720c */ /* 0x040fe20003f06270 */
[----:B------:R-:W-:Y:S01]  /*81d0*/  BSSY.RECONVERGENT B0, `(.L_x_123) ;  /* 0x0000056000007945 */ /* 0x000fe20003800200 */
[C---:B------:R-:W-:Y:S01]  /*81e0*/  FFMA R43, R0.reuse, R43, -0.015681877732276916504 ;  /* 0xbc807748002b7423 */ /* 0x040fe2000000002b */
[C---:B------:R-:W-:Y:S01]  /*81f0*/  FSETP.NEU.AND P2, PT, |R39|.reuse, |R38|, PT ;  /* 0x400000262700720b */ /* 0x040fe20003f4d200 */
[----:B------:R-:W-:Y:S01]  /*8200*/  FADD R39, |R39|, |R38| ;  /* 0x4000002627277221 */ /* 0x000fe20000000200 */
[----:B------:R-:W-:Y:S01]  /*8210*/  FSETP.NEU.AND P1, PT, R35, RZ, PT ;  /* 0x000000ff2300720b */ /* 0x000fe20003f2d000 */
[----:B------:R-:W-:-:S04]  /*8220*/  FFMA R43, R0, R43, 0.042200751602649688721 ;  /* 0x3d2cdab2002b7423 */ /* 0x000fc8000000002b */
[----:B------:R-:W-:-:S04]  /*8230*/  FFMA R43, R0, R43, -0.074792981147766113281 ;  /* 0xbd992d10002b7423 */ /* 0x000fc8000000002b */
[----:B------:R-:W-:-:S04]  /*8240*/  FFMA R43, R0, R43, 0.10640415549278259277 ;  /* 0x3dd9ea6c002b7423 */ /* 0x000fc8000000002b */
[----:B------:R-:W-:-:S04]  /*8250*/  FFMA R43, R0, R43, -0.14207722246646881104 ;  /* 0xbe117cb1002b7423 */ /* 0x000fc8000000002b */
[----:B------:R-:W-:-:S04]  /*8260*/  FFMA R43, R0, R43, 0.19993925094604492188 ;  /* 0x3e4cbce0002b7423 */ /* 0x000fc8000000002b */
[----:B------:R-:W-:-:S04]  /*8270*/  FFMA R43, R0, R43, -0.33333197236061096191 ;  /* 0xbeaaaa7d002b7423 */ /* 0x000fc8000000002b */
[----:B------:R-:W-:-:S04]  /*8280*/  FMUL R43, R0, R43 ;  /* 0x0000002b002b7220 */ /* 0x000fc80000400000 */
[----:B------:R-:W-:Y:S01]  /*8290*/  FFMA R43, R43, R34, R34 ;  /* 0x000000222b2b7223 */ /* 0x000fe20000000022 */
[----:B------:R-:W-:-:S03]  /*82a0*/  FSEL R34, R54, 1.8663789033889770508, P3 ;  /* 0x3feee58136227808 */ /* 0x000fc60001800000 */
[----:B------:R-:W-:-:S05]  /*82b0*/  FFMA R0, R54, 1.6832555532455444336, -R43 ;  /* 0x3fd774eb36007823 */ /* 0x000fca000000082b */
[-C--:B------:R-:W-:Y:S01]  /*82c0*/  FSEL R45, R0, R43.reuse, P3 ;  /* 0x0000002b002d7208 */ /* 0x080fe20001800000 */
[----:B------:R-:W-:Y:S01]  /*82d0*/  IMAD.MOV.U32 R0, RZ, RZ, 0x4016cbe4 ;  /* 0x4016cbe4ff007424 */ /* 0x000fe200078e00ff */
[----:B------:R-:W-:-:S05]  /*82e0*/  FSEL R43, R43, -R43, P3 ;  /* 0x8000002b2b2b7208 */ /* 0x000fca0001800000 */
[----:B------:R-:W-:Y:S01]  /*82f0*/  @!P0 FFMA R45, R34, 1.6832555532455444336, R43 ;  /* 0x3fd774eb222d8823 */ /* 0x000fe2000000002b */
[----:B------:R-:W-:Y:S02]  /*8300*/  @!P2 FSEL R45, R0, 0.78539818525314331055, !P0 ;  /* 0x3f490fdb002da808 */ /* 0x000fe40004000000 */
[----:B------:R-:W-:Y:S02]  /*8310*/  @!P1 FSEL R45, RZ, 3.1415927410125732422, P0 ;  /* 0x40490fdbff2d9808 */ /* 0x000fe40000000000 */
[----:B------:R-:W-:Y:S02]  /*8320*/  FSETP.NAN.AND P0, PT, R39, R39, PT ;  /* 0x000000272700720b */ /* 0x000fe40003f08000 */
[----:B------:R-:W-:-:S04]  /*8330*/  LOP3.LUT R38, R45, 0x80000000, R38, 0xb8, !PT ;  /* 0x800000002d267812 */ /* 0x000fc800078eb826 */
[----:B------:R-:W-:-:S05]  /*8340*/  FSEL R0, R39, R38, P0 ;  /* 0x0000002627007208 */ /* 0x000fca0000000000 */
[----:B------:R-:W-:-:S04]  /*8350*/  FMUL R0, R0, 0.5 ;  /* 0x3f00000000007820 */ /* 0x000fc80000400000 */
[C---:B------:R-:W-:Y:S01]  /*8360*/  FMUL R43, R0.reuse, 0.63661974668502807617 ;  /* 0x3f22f983002b7820 */ /* 0x040fe20000400000 */
[----:B------:R-:W-:-:S05]  /*8370*/  FSETP.GE.AND P0, PT, |R0|, 105615, PT ;  /* 0x47ce47800000780b */ /* 0x000fca0003f06200 */
[----:B------:R-:W0:Y:S02]  /*8380*/  F2I.NTZ R43, R43 ;  /* 0x0000002b002b7305 */ /* 0x000e240000203100 */
[----:B0-----:R-:W-:Y:S01]  /*8390*/  I2FP.F32.S32 R35, R43 ;  /* 0x0000002b00237245 */ /* 0x001fe20000201400 */
[----:B------:R-:W-:-:S04]  /*83a0*/  IMAD.MOV.U32 R38, RZ, RZ, R43 ;  /* 0x000000ffff267224 */ /* 0x000fc800078e002b */
[----:B------:R-:W-:-:S04]  /*83b0*/  FFMA R34, R35, -1.5707962512969970703, R0 ;  /* 0xbfc90fda23227823 */ /* 0x000fc80000000000 */
[----:B------:R-:W-:-:S04]  /*83c0*/  FFMA R34, R35, -7.5497894158615963534e-08, R34 ;  /* 0xb3a2216823227823 */ /* 0x000fc80000000022 */
[----:B------:R-:W-:-:S05]  /*83d0*/  FFMA R35, R35, -5.3903029534742383927e-15, R34 ;  /* 0xa7c234c523237823 */ /* 0x000fca0000000022 */
[----:B------:R-:W-:Y:S01]  /*83e0*/  MOV R39, R35 ;  /* 0x0000002300277202 */ /* 0x000fe20000000f00 */
        /* <DEDUP_REMOVED lines=10> */
.L_x_125:
        /* <DEDUP_REMOVED lines=30> */
[----:B------:R-:W-:-:S02]  /*8670*/  SHF.R.S32.HI R56, RZ, 0x1f, R43 ;  /* 0x0000001fff387819 */ /* 0x000fc4000001142b */
[C---:B-1----:R-:W-:Y:S02]  /*8680*/  LOP3.LUT R39, R43.reuse, R0, RZ, 0x3c, !PT ;  /* 0x000000002b277212 */ /* 0x042fe400078e3cff */
[C---:B------:R-:W-:Y:S02]  /*8690*/  LOP3.LUT R54, R56.reuse, R45, RZ, 0x3c, !PT ;  /* 0x0000002d38367212 */ /* 0x040fe400078e3cff */
[----:B------:R-:W-:Y:S02]  /*86a0*/  LOP3.LUT R55, R56, R43, RZ, 0x3c, !PT ;  /* 0x0000002b38377212 */ /* 0x000fe400078e3cff */
[----:B------:R-:W-:Y:S02]  /*86b0*/  LEA.HI R43, R43, R34, RZ, 0x1 ;  /* 0x000000222b2b7211 */ /* 0x000fe400078f08ff */
[----:B------:R-:W-:Y:S02]  /*86c0*/  ISETP.GE.AND P2, PT, R39, RZ, PT ;  /* 0x000000ff2700720c */ /* 0x000fe40003f46270 */
[----:B------:R-:W0:Y:S01]  /*86d0*/  I2F.F64.S64 R54, R54 ;  /* 0x0000003600367312 */ /* 0x000e220000301c00 */
[----:B------:R-:W-:-:S05]  /*86e0*/  IMAD.MOV R34, RZ, RZ, -R43 ;  /* 0x000000ffff227224 */ /* 0x000fca00078e0a2b */
[----:B------:R-:W-:Y:S01]  /*86f0*/  @!P1 MOV R43, R34 ;  /* 0x00000022002b9202 */ /* 0x000fe20000000f00 */
[----:B0-----:R-:W-:-:S10]  /*8700*/  DMUL R56, R54, UR12 ;  /* 0x0000000c36387c28 */ /* 0x001fd40008000000 */
[----:B------:R-:W0:Y:S02]  /*8710*/  F2F.F32.F64 R56, R56 ;  /* 0x0000003800387310 */ /* 0x000e240000301000 */
[----:B0-----:R-:W-:-:S07]  /*8720*/  FSEL R39, -R56, R56, !P2 ;  /* 0x0000003838277208 */ /* 0x001fce0005000100 */
.L_x_124:
[----:B------:R-:W-:Y:S05]  /*8730*/  BSYNC.RECONVERGENT B0 ;  /* 0x0000000000007941 */ /* 0x000fea0003800200 */
.L_x_123:
        /* <DEDUP_REMOVED lines=8> */
[----:B------:R-:W-:Y:S01]  /*87c0*/  LOP3.LUT P2, RZ, R43, 0x2, RZ, 0xc0, !PT ;  /* 0x000000022bff7812 */ /* 0x000fe2000784c0ff */
[----:B------:R-:W-:Y:S01]  /*87d0*/  BSSY.RECONVERGENT B0, `(.L_x_126) ;  /* 0x000003e000007945 */ /* 0x000fe20003800200 */
[----:B------:R-:W-:-:S02]  /*87e0*/  FSEL R45, R45, -0.00019574658654164522886, P1 ;  /* 0xb94d41532d2d7808 */ /* 0x000fc40000800000 */
[----:B------:R-:W-:Y:S02]  /*87f0*/  FSEL R55, R55, 0.041666727513074874878, !P1 ;  /* 0x3d2aaabb37377808 */ /* 0x000fe40004800000 */
        /* <DEDUP_REMOVED lines=17> */
.L_x_128:
        /* <DEDUP_REMOVED lines=30> */
[----:B0-----:R-:W-:Y:S02]  /*8af0*/  SHF.R.S32.HI R54, RZ, 0x1f, R39 ;  /* 0x0000001fff367819 */ /* 0x001fe40000011427 */
[----:B------:R-:W-:Y:S02]  /*8b00*/  LOP3.LUT R0, R39, R0, RZ, 0x3c, !PT ;  /* 0x0000000027007212 */ /* 0x000fe400078e3cff */
[C---:B------:R-:W-:Y:S02]  /*8b10*/  LOP3.LUT R34, R54.reuse, R35, RZ, 0x3c, !PT ;  /* 0x0000002336227212 */ /* 0x040fe400078e3cff */
[----:B------:R-:W-:-:S02]  /*8b20*/  LOP3.LUT R35, R54, R39, RZ, 0x3c, !PT ;  /* 0x0000002736237212 */ /* 0x000fc400078e3cff */
[----:B------:R-:W-:Y:S02]  /*8b30*/  LEA.HI R38, R39, R38, RZ, 0x1 ;  /* 0x0000002627267211 */ /* 0x000fe400078f08ff */
[----:B------:R-:W-:Y:S02]  /*8b40*/  ISETP.GE.AND P0, PT, R0, RZ, PT ;  /* 0x000000ff0000720c */ /* 0x000fe40003f06270 */
[----:B------:R-:W0:Y:S01]  /*8b50*/  I2F.F64.S64 R34, R34 ;  /* 0x0000002200227312 */ /* 0x000e220000301c00 */
[----:B------:R-:W-:-:S05]  /*8b60*/  IADD3 R0, PT, PT, -R38, RZ, RZ ;  /* 0x000000ff26007210 */ /* 0x000fca0007ffe1ff */
[----:B------:R-:W-:Y:S01]  /*8b70*/  @!P1 IMAD.MOV.U32 R38, RZ, RZ, R0 ;  /* 0x000000ffff269224 */ /* 0x000fe200078e0000 */
[----:B0-----:R-:W-:-:S10]  /*8b80*/  DMUL R54, R34, UR12 ;  /* 0x0000000c22367c28 */ /* 0x001fd40008000000 */
[----:B------:R-:W0:Y:S02]  /*8b90*/  F2F.F32.F64 R54, R54 ;  /* 0x0000003600367310 */ /* 0x000e240000301000 */
[----:B01----:R-:W-:-:S07]  /*8ba0*/  FSEL R35, -R54, R54, !P0 ;  /* 0x0000003636237208 */ /* 0x003fce0004000100 */
.L_x_127:
[----:B------:R-:W-:Y:S05]  /*8bb0*/  BSYNC.RECONVERGENT B0 ;  /* 0x0000000000007941 */ /* 0x000fea0003800200 */
.L_x_126:
[----:B------:R-:W-:Y:S01]  /*8bc0*/  VIADD R0, R42, 0xf3000000 ;  /* 0xf30000002a007836 */ /* 0x000fe20000000000 */
[----:B------:R0:W1:Y:S01]  /*8bd0*/  MUFU.RSQ R39, R42 ;  /* 0x0000002a00277308 */ /* 0x0000620000001400 */
[----:B------:R-:W-:Y:S01]  /*8be0*/  BSSY.RECONVERGENT B0, `(.L_x_129) ;  /* 0x000000c000007945 */ /* 0x000fe20003800200 */
[----:B------:R-:W-:Y:S02]  /*8bf0*/  FMUL R43, R43, UR11 ;  /* 0x0000000b2b2b7c20 */ /* 0x000fe40008400000 */
[----:B------:R-:W-:-:S13]  /*8c00*/  ISETP.GT.U32.AND P0, PT, R0, 0x727fffff, PT ;  /* 0x727fffff0000780c */ /* 0x000fda0003f04070 */
[----:B01----:R-:W-:Y:S05]  /*8c10*/  @!P0 BRA `(.L_x_130) ;  /* 0x0000000000108947 */ /* 0x003fea0003800000 */
[----:B------:R-:W-:Y:S02]  /*8c20*/  MOV R34, R42 ;  /* 0x0000002a00227202 */ /* 0x000fe40000000f00 */
[----:B------:R-:W-:-:S07]  /*8c30*/  MOV R0, 0x8c50 ;  /* 0x00008c5000007802 */ /* 0x000fce0000000f00 */
[----:B------:R-:W-:Y:S05]  /*8c40*/  CALL.REL.NOINC `($__internal_1_$__cuda_sm20_sqrt_rn_f32_slowpath) ;  /* 0x0000006c00087944 */ /* 0x000fea0003c00000 */
[----:B------:R-:W-:Y:S05]  /*8c50*/  BRA `(.L_x_131) ;  /* 0x0000000000107947 */ /* 0x000fea0003800000 */
.L_x_130:
[C---:B------:R-:W-:Y:S01]  /*8c60*/  FMUL.FTZ R57, R39.reuse, R42 ;  /* 0x0000002a27397220 */ /* 0x040fe20000410000 */
[----:B------:R-:W-:-:S03]  /*8c70*/  FMUL.FTZ R0, R39, 0.5 ;  /* 0x3f00000027007820 */ /* 0x000fc60000410000 */
[----:B------:R-:W-:-:S04]  /*8c80*/  FFMA R42, -R57, R57, R42 ;  /* 0x00000039392a7223 */ /* 0x000fc8000000012a */
[----:B------:R-:W-:-:S07]  /*8c90*/  FFMA R57, R42, R0, R57 ;  /* 0x000000002a397223 */ /* 0x000fce0000000039 */
.L_x_131:
[----:B------:R-:W-:Y:S05]  /*8ca0*/  BSYNC.RECONVERGENT B0 ;  /* 0x0000000000007941 */ /* 0x000fea0003800200 */
.L_x_129:
[----:B------:R-:W-:Y:S02]  /*8cb0*/  IMAD.MOV.U32 R0, RZ, RZ, 0x37cbac00 ;  /* 0x37cbac00ff007424 */ /* 0x000fe400078e00ff */
[----:B------:R-:W-:Y:S01]  /*8cc0*/  FMUL R39, R35, R35 ;  /* 0x0000002323277220 */ /* 0x000fe20000400000 */
[----:B------:R-:W-:Y:S01]  /*8cd0*/  LOP3.LUT R34, R38, 0x1, RZ, 0xc0, !PT ;  /* 0x0000000126227812 */ /* 0x000fe200078ec0ff */
[----:B------:R-:W-:Y:S02]  /*8ce0*/  HFMA2 R45, -RZ, RZ, 1.541015625, -0.052001953125 ;  /* 0x3e2aaaa8ff2d7431 */ /* 0x000fe400000001ff */
[----:B------:R-:W-:Y:S02]  /*8cf0*/  IMAD.MOV.U32 R42, RZ, RZ, 0x3c0885e4 ;  /* 0x3c0885e4ff2a7424 */ /* 0x000fe400078e00ff */
[----:B------:R-:W-:Y:S01]  /*8d00*/  FFMA R0, R39, R0, -0.0013887860113754868507 ;  /* 0xbab607ed27007423 */ /* 0x000fe20000000000 */
[----:B------:R-:W-:Y:S01]  /*8d10*/  ISETP.NE.U32.AND P0, PT, R34, 0x1, PT ;  /* 0x000000012200780c */ /* 0x000fe20003f05070 */
[----:B------:R-:W0:Y:S01]  /*8d20*/  LDCU UR5, c[0x3][0x14] ;  /* 0x00c00280ff0577ac */ /* 0x000e220008000800 */
[----:B------:R-:W-:Y:S01]  /*8d30*/  LOP3.LUT P1, RZ, R38, 0x2, RZ, 0xc0, !PT ;  /* 0x0000000226ff7812 */ /* 0x000fe2000782c0ff */
[----:B------:R-:W-:Y:S01]  /*8d40*/  FADD R38, R19, R50 ;  /* 0x0000003213267221 */ /* 0x000fe20000000000 */
[----:B------:R-:W-:Y:S01]  /*8d50*/  FSEL R34, R0, -0.00019574658654164522886, !P0 ;  /* 0xb94d415300227808 */ /* 0x000fe20004000000 */
[----:B------:R-:W1:Y:S01]  /*8d60*/  LDCU UR6, c[0x3][0x4] ;  /* 0x00c00080ff0677ac */ /* 0x000e620008000800 */
[----:B------:R-:W-:Y:S01]  /*8d70*/  FSEL R42, R42, 0.041666727513074874878, P0 ;  /* 0x3d2aaabb2a2a7808 */ /* 0x000fe20000000000 */
[----:B------:R-:W-:Y:S01]  /*8d80*/  FMUL R41, R41, R44 ;  /* 0x0000002c29297220 */ /* 0x000fe20000400000 */
[----:B------:R-:W-:Y:S01]  /*8d90*/  FSEL R0, R35, 1, P0 ;  /* 0x3f80000023007808 */ /* 0x000fe20000000000 */
[----:B------:R-:W-:Y:S01]  /*8da0*/  BSSY.RECONVERGENT B1, `(.L_x_132) ;  /* 0x0000025000017945 */ /* 0x000fe20003800200 */
[----:B------:R-:W-:Y:S01]  /*8db0*/  FSEL R35, -R45, -0.4999999701976776123, P0 ;  /* 0xbeffffff2d237808 */ /* 0x000fe20000000100 */
[----:B------:R-:W-:-:S02]  /*8dc0*/  FFMA R34, R39, R34, R42 ;  /* 0x0000002227227223 */ /* 0x000fc4000000002a */
[C---:B------:R-:W-:Y:S02]  /*8dd0*/  FFMA R45, R39.reuse, R0, RZ ;  /* 0x00000000272d7223 */ /* 0x040fe400000000ff */
[----:B------:R-:W-:Y:S01]  /*8de0*/  FFMA R34, R39, R34, R35 ;  /* 0x0000002227227223 */ /* 0x000fe20000000023 */
[----:B------:R-:W-:-:S03]  /*8df0*/  FADD R35, R18, R51 ;  /* 0x0000003312237221 */ /* 0x000fc60000000000 */
[----:B------:R-:W-:Y:S01]  /*8e00*/  FFMA R0, R45, R34, R0 ;  /* 0x000000222d007223 */ /* 0x000fe20000000000 */
[----:B------:R-:W-:Y:S01]  /*8e10*/  FMUL R45, RZ, R35 ;  /* 0x00000023ff2d7220 */ /* 0x000fe20000400000 */
[----:B------:R-:W-:Y:S02]  /*8e20*/  FMUL R39, R35, 4 ;  /* 0x4080000023277820 */ /* 0x000fe40000400000 */
[----:B------:R-:W-:Y:S01]  /*8e30*/  @P1 FADD R0, RZ, -R0 ;  /* 0x80000000ff001221 */ /* 0x000fe20000000000 */
[----:B------:R-:W-:Y:S01]  /*8e40*/  FFMA R60, R38, 4, -R45 ;  /* 0x40800000263c7823 */ /* 0x000fe2000000082d */
[----:B------:R-:W-:Y:S02]  /*8e50*/  FFMA R39, RZ, R38, R39 ;  /* 0x00000026ff277223 */ /* 0x000fe40000000027 */
[----:B------:R-:W-:Y:S02]  /*8e60*/  FMUL R34, R0, UR11 ;  /* 0x0000000b00227c20 */ /* 0x000fe40008400000 */
[----:B------:R-:W-:-:S02]  /*8e70*/  FADD R56, |R60|, |R39| ;  /* 0x400000273c387221 */ /* 0x000fc40000000200 */
[----:B------:R-:W-:Y:S01]  /*8e80*/  FMUL R0, R34, R57 ;  /* 0x0000003922007220 */ /* 0x000fe20000400000 */
[----:B------:R-:W-:Y:S01]  /*8e90*/  FMUL R34, RZ, R34 ;  /* 0x00000022ff227220 */ /* 0x000fe20000400000 */
[----:B------:R-:W-:Y:S02]  /*8ea0*/  VIADD R42, R56, 0x1800000 ;  /* 0x01800000382a7836 */ /* 0x000fe40000000000 */
[----:B------:R-:W-:Y:S01]  /*8eb0*/  FFMA R0, RZ, R43, R0 ;  /* 0x0000002bff007223 */ /* 0x000fe20000000000 */
[----:B------:R-:W-:Y:S02]  /*8ec0*/  FFMA R34, R43, R57, -R34 ;  /* 0x000000392b227223 */ /* 0x000fe40000000822 */
[----:B------:R-:W-:Y:S01]  /*8ed0*/  LOP3.LUT R42, R42, 0x7f800000, RZ, 0xc0, !PT ;  /* 0x7f8000002a2a7812 */ /* 0x000fe200078ec0ff */
[CC--:B------:R-:W-:Y:S01]  /*8ee0*/  FMUL R43, R41.reuse, R0.reuse ;  /* 0x00000000292b7220 */ /* 0x0c0fe20000400000 */
[----:B------:R-:W-:Y:S02]  /*8ef0*/  FMUL R0, R40, R0 ;  /* 0x0000000028007220 */ /* 0x000fe40000400000 */
[----:B------:R-:W-:Y:S01]  /*8f00*/  ISETP.GT.U32.AND P0, PT, R42, 0x1ffffff, PT ;  /* 0x01ffffff2a00780c */ /* 0x000fe20003f04070 */
[-C--:B------:R-:W-:Y:S01]  /*8f10*/  FFMA R40, R40, R34.reuse, R43 ;  /* 0x0000002228287223 */ /* 0x080fe2000000002b */
[----:B------:R-:W-:-:S03]  /*8f20*/  FFMA R0, R41, R34, -R0 ;  /* 0x0000002229007223 */ /* 0x000fc60000000800 */
[----:B0-----:R-:W-:Y:S01]  /*8f30*/  FMUL R43, R40, UR5 ;  /* 0x00000005282b7c20 */ /* 0x001fe20008400000 */
[----:B------:R-:W-:-:S03]  /*8f40*/  FMUL R41, R0, UR5 ;  /* 0x0000000500297c20 */ /* 0x000fc60008400000 */
[----:B-1----:R-:W-:Y:S01]  /*8f50*/  FFMA R43, R0, UR6, -R43 ;  /* 0x00000006002b7c23 */ /* 0x002fe2000800082b */
[----:B------:R-:W-:-:S03]  /*8f60*/  FFMA R42, R40, UR6, R41 ;  /* 0x00000006282a7c23 */ /* 0x000fc60008000029 */
[----:B------:R-:W-:Y:S05]  /*8f70*/  @P0 BRA `(.L_x_133) ;  /* 0x00000000000c0947 */ /* 0x000fea0003800000 */
[----:B------:R-:W-:-:S07]  /*8f80*/  MOV R54, 0x8fa0 ;  /* 0x00008fa000367802 */ /* 0x000fce0000000f00 */
[----:B------:R-:W-:Y:S05]  /*8f90*/  CALL.REL.NOINC `($__internal_0_$__cuda_sm20_rcp_rn_f32_slowpath) ;  /* 0x0000006400647944 */ /* 0x000fea0003c00000 */
[----:B------:R-:W-:Y:S05]  /*8fa0*/  BRA `(.L_x_134) ;  /* 0x0000000000107947 */ /* 0x000fea0003800000 */
.L_x_133:
[----:B------:R-:W0:Y:S02]  /*8fb0*/  MUFU.RCP R41, R56 ;  /* 0x0000003800297308 */ /* 0x000e240000001000 */
[----:B0-----:R-:W-:-:S04]  /*8fc0*/  FFMA R0, R56, R41, -1 ;  /* 0xbf80000038007423 */ /* 0x001fc80000000029 */
[----:B------:R-:W-:-:S04]  /*8fd0*/  FADD.FTZ R0, -R0, -RZ ;  /* 0x800000ff00007221 */ /* 0x000fc80000010100 */
[----:B------:R-:W-:-:S07]  /*8fe0*/  FFMA R34, R41, R0, R41 ;  /* 0x0000000029227223 */ /* 0x000fce0000000029 */
.L_x_134:
[----:B------:R-:W-:Y:S05]  /*8ff0*/  BSYNC.RECONVERGENT B1 ;  /* 0x0000000000017941 */ /* 0x000fea0003800200 */
.L_x_132:
        /* <DEDUP_REMOVED lines=14> */
.L_x_136:
[----:B------:R-:W0:Y:S02]  /*90e0*/  MUFU.RCP R34, R56 ;  /* 0x0000003800227308 */ /* 0x000e240000001000 */
[----:B0-----:R-:W-:-:S04]  /*90f0*/  FFMA R0, R56, R34, -1 ;  /* 0xbf80000038007423 */ /* 0x001fc80000000022 */
[----:B------:R-:W-:-:S04]  /*9100*/  FADD.FTZ R45, -R0, -RZ ;  /* 0x800000ff002d7221 */ /* 0x000fc80000010100 */
[----:B------:R-:W-:-:S07]  /*9110*/  FFMA R34, R34, R45, R34 ;  /* 0x0000002d22227223 */ /* 0x000fce0000000022 */
.L_x_137:
[----:B------:R-:W-:Y:S05]  /*9120*/  BSYNC.RECONVERGENT B1 ;  /* 0x0000000000017941 */ /* 0x000fea0003800200 */
.L_x_135:
[CC--:B------:R-:W-:Y:S01]  /*9130*/  FMUL R0, R40.reuse, R39.reuse ;  /* 0x0000002728007220 */ /* 0x0c0fe20000400000 */
[C---:B------:R-:W-:Y:S01]  /*9140*/  FMUL R39, R41.reuse, R39 ;  /* 0x0000002729277220 */ /* 0x040fe20000400000 */
[----:B------:R-:W-:Y:S02]  /*9150*/  BSSY.RECONVERGENT B0, `(.L_x_138) ;  /* 0x000004d000007945 */ /* 0x000fe40003800200 */
[-C--:B------:R-:W-:Y:S01]  /*9160*/  FFMA R0, R41, R60.reuse, R0 ;  /* 0x0000003c29007223 */ /* 0x080fe20000000000 */
[----:B------:R-:W-:Y:S01]  /*9170*/  FFMA R39, R40, R60, -R39 ;  /* 0x0000003c28277223 */ /* 0x000fe20000000827 */
[----:B------:R-:W-:Y:S02]  /*9180*/  MOV R41, 0x3bbb989d ;  /* 0x3bbb989d00297802 */ /* 0x000fe40000000f00 */
[-C--:B------:R-:W-:Y:S01]  /*9190*/  FFMA R40, R0, R34.reuse, R47 ;  /* 0x0000002200287223 */ /* 0x080fe2000000002f */
[----:B------:R-:W-:Y:S01]  /*91a0*/  FFMA R0, R39, R34, R46 ;  /* 0x0000002227007223 */ /* 0x000fe2000000002e */
[----:B------:R-:W-:-:S02]  /*91b0*/  IMAD.MOV.U32 R39, RZ, RZ, 0x437c0000 ;  /* 0x437c0000ff277424 */ /* 0x000fc400078e00ff */
[----:B------:R-:W-:Y:S01]  /*91c0*/  FFMA.SAT R34, R40, R41, 0.5 ;  /* 0x3f00000028227423 */ /* 0x000fe20000002029 */
[C---:B------:R-:W-:Y:S01]  /*91d0*/  FMUL R59, R0.reuse, 0.63661974668502807617 ;  /* 0x3f22f983003b7820 */ /* 0x040fe20000400000 */
[----:B------:R-:W-:Y:S02]  /*91e0*/  FSETP.GE.AND P0, PT, |R0|, 105615, PT ;  /* 0x47ce47800000780b */ /* 0x000fe40003f06200 */
[----:B------:R-:W-:-:S03]  /*91f0*/  FFMA.RM R34, R34, R39, 12582913 ;  /* 0x4b40000122227423 */ /* 0x000fc60000004027 */
[----:B------:R-:W0:Y:S01]  /*9200*/  F2I.NTZ R59, R59 ;  /* 0x0000003b003b7305 */ /* 0x000e220000203100 */
        /* <DEDUP_REMOVED lines=14> */
[----:B------:R-:W-:Y:S05]  /*92f0*/  @!P1 BRA `(.L_x_140) ;  /* 0x0000000000c09947 */ /* 0x000fea0003800000 */
[----:B------:R-:W-:Y:S02]  /*9300*/  IMAD.SHL.U32 R34, R0, 0x100, RZ ;  /* 0x0000010000227824 */ /* 0x000fe400078e00ff */
[----:B------:R-:W-:Y:S02]  /*9310*/  HFMA2 R39, -RZ, RZ, 0, 0 ;  /* 0x00000000ff277431 */ /* 0x000fe400000001ff */
[----:B------:R-:W-:Y:S01]  /*9320*/  IMAD.MOV.U32 R59, RZ, RZ, RZ ;  /* 0x000000ffff3b7224 */ /* 0x000fe200078e00ff */
[----:B------:R-:W-:Y:S01]  /*9330*/  UMOV UR5, URZ ;  /* 0x000000ff00057c82 */ /* 0x000fe20008000000 */
[----:B------:R-:W-:-:S07]  /*9340*/  LOP3.LUT R34, R34, 0x80000000, RZ, 0xfc, !PT ;  /* 0x8000000022227812 */ /* 0x000fce00078efcff */
.L_x_141:
        /* <DEDUP_REMOVED lines=20> */
[----:B0-----:R-:W3:Y:S01]  /*9490*/  @P1 LDL R40, [R54+0x10] ;  /* 0x0000100036281983 */ /* 0x001ee20000100800 */
        /* <DEDUP_REMOVED lines=20> */
[----:B0-----:R-:W-:Y:S01]  /*95e0*/  FSEL R44, -R54, R54, !P2 ;  /* 0x00000036362c7208 */ /* 0x001fe20005000100 */
[----:B------:R-:W-:Y:S06]  /*95f0*/  BRA `(.L_x_139) ;  /* 0x0000000000087947 */ /* 0x000fec0003800000 */
.L_x_140:
[----:B------:R-:W-:Y:S01]  /*9600*/  FMUL R44, RZ, R0 ;  /* 0x00000000ff2c7220 */ /* 0x000fe20000400000 */
[----:B------:R-:W-:-:S07]  /*9610*/  IMAD.MOV.U32 R59, RZ, RZ, RZ ;  /* 0x000000ffff3b7224 */ /* 0x000fce00078e00ff */
.L_x_139:
[----:B------:R-:W-:Y:S05]  /*9620*/  BSYNC.RECONVERGENT B0 ;  /* 0x0000000000007941 */ /* 0x000fea0003800200 */
.L_x_138:
[----:B------:R-:W-:Y:S02]  /*9630*/  HFMA2 R34, -RZ, RZ, 0.487060546875, -0.0625 ;  /* 0x37cbac00ff227431 */ /* 0x000fe400000001ff */
[C---:B------:R-:W-:Y:S01]  /*9640*/  VIADD R39, R59.reuse, 0x1 ;  /* 0x000000013b277836 */ /* 0x040fe20000000000 */
[----:B------:R-:W-:Y:S01]  /*9650*/  LOP3.LUT R40, R59, 0x1, RZ, 0xc0, !PT ;  /* 0x000000013b287812 */ /* 0x000fe200078ec0ff */
[----:B------:R-:W-:Y:S01]  /*9660*/  FMUL R45, R44, R44 ;  /* 0x0000002c2c2d7220 */ /* 0x000fe20000400000 */
[----:B------:R-:W-:Y:S02]  /*9670*/  BSSY.RECONVERGENT B0, `(.L_x_142) ;  /* 0x0000044000007945 */ /* 0x000fe40003800200 */
[----:B------:R-:W-:Y:S02]  /*9680*/  ISETP.NE.U32.AND P1, PT, R40, 0x1, PT ;  /* 0x000000012800780c */ /* 0x000fe40003f25070 */
[----:B------:R-:W-:Y:S01]  /*9690*/  LOP3.LUT P2, RZ, R39, 0x2, RZ, 0xc0, !PT ;  /* 0x0000000227ff7812 */ /* 0x000fe2000784c0ff */
[----:B------:R-:W-:-:S02]  /*96a0*/  IMAD.MOV.U32 R39, RZ, RZ, 0x3c0885e4 ;  /* 0x3c0885e4ff277424 */ /* 0x000fc400078e00ff */
[----:B------:R-:W-:Y:S01]  /*96b0*/  FFMA R40, R45, R34, -0.0013887860113754868507 ;  /* 0xbab607ed2d287423 */ /* 0x000fe20000000022 */
[----:B------:R-:W-:Y:S02]  /*96c0*/  FSEL R60, R44, 1, !P1 ;  /* 0x3f8000002c3c7808 */ /* 0x000fe40004800000 */
[----:B------:R-:W-:Y:S02]  /*96d0*/  FSEL R54, R39, 0.041666727513074874878, !P1 ;  /* 0x3d2aaabb27367808 */ /* 0x000fe40004800000 */
[----:B------:R-:W-:-:S05]  /*96e0*/  FSEL R40, R40, -0.00019574658654164522886, P1 ;  /* 0xb94d415328287808 */ /* 0x000fca0000800000 */
[----:B------:R-:W-:Y:S01]  /*96f0*/  FFMA R54, R45, R40, R54 ;  /* 0x000000282d367223 */ /* 0x000fe20000000036 */
[----:B------:R-:W-:-:S05]  /*9700*/  IMAD.MOV.U32 R40, RZ, RZ, 0x3e2aaaa8 ;  /* 0x3e2aaaa8ff287424 */ /* 0x000fca00078e00ff */
[----:B------:R-:W-:-:S05]  /*9710*/  FSEL R44, -R40, -0.4999999701976776123, !P1 ;  /* 0xbeffffff282c7808 */ /* 0x000fca0004800100 */
[C---:B------:R-:W-:Y:S01]  /*9720*/  FFMA R44, R45.reuse, R54, R44 ;  /* 0x000000362d2c7223 */ /* 0x040fe2000000002c */
[----:B------:R-:W-:-:S04]  /*9730*/  FFMA R45, R45, R60, RZ ;  /* 0x0000003c2d2d7223 */ /* 0x000fc800000000ff */
[----:B------:R-:W-:-:S04]  /*9740*/  FFMA R60, R45, R44, R60 ;  /* 0x0000002c2d3c7223 */ /* 0x000fc8000000003c */
[----:B------:R-:W-:Y:S01]  /*9750*/  @P2 FADD R60, RZ, -R60 ;  /* 0x8000003cff3c2221 */ /* 0x000fe20000000000 */
[----:B------:R-:W-:Y:S06]  /*9760*/  @!P0 BRA `(.L_x_143) ;  /* 0x0000000000d08947 */ /* 0x000fec0003800000 */
[----:B------:R-:W-:-:S13]  /*9770*/  FSETP.NEU.AND P0, PT, |R0|, +INF , PT ;  /* 0x7f8000000000780b */ /* 0x000fda0003f0d200 */
[----:B------:R-:W-:Y:S05]  /*9780*/  @!P0 BRA `(.L_x_144) ;  /* 0x0000000000c08947 */ /* 0x000fea0003800000 */
[----:B------:R-:W-:Y:S01]  /*9790*/  SHF.L.U32 R56, R0, 0x8, RZ ;  /* 0x0000000800387819 */ /* 0x000fe200000006ff */
[----:B------:R-:W-:Y:S01]  /*97a0*/  IMAD.MOV.U32 R58, RZ, RZ, RZ ;  /* 0x000000ffff3a7224 */ /* 0x000fe200078e00ff */
[----:B------:R-:W-:Y:S01]  /*97b0*/  UMOV UR5, URZ ;  /* 0x000000ff00057c82 */ /* 0x000fe20008000000 */
[----:B------:R-:W-:Y:S01]  /*97c0*/  IMAD.MOV.U32 R57, RZ, RZ, RZ ;  /* 0x000000ffff397224 */ /* 0x000fe200078e00ff */
[----:B------:R-:W-:-:S07]  /*97d0*/  LOP3.LUT R56, R56, 0x80000000, RZ, 0xfc, !PT ;  /* 0x8000000038387812 */ /* 0x000fce00078efcff */
.L_x_145:
        /* <DEDUP_REMOVED lines=34> */
[----:B------:R-:W-:Y:S02]  /*9a00*/  LEA.HI R57, R57, R56, RZ, 0x1 ;  /* 0x0000003839397211 */ /* 0x000fe400078f08ff */
[----:B------:R-:W-:Y:S02]  /*9a10*/  ISETP.GE.AND P0, PT, R0, RZ, PT ;  /* 0x000000ff0000720c */ /* 0x000fe40003f06270 */
[----:B------:R-:W1:Y:S01]  /*9a20*/  I2F.F64.S64 R44, R44 ;  /* 0x0000002c002c7312 */ /* 0x000e620000301c00 */
[----:B------:R-:W-:-:S05]  /*9a30*/  IADD3 R0, PT, PT, -R57, RZ, RZ ;  /* 0x000000ff39007210 */ /* 0x000fca0007ffe1ff */
[----:B------:R-:W-:Y:S01]  /*9a40*/  @!P1 IMAD.MOV.U32 R57, RZ, RZ, R0 ;  /* 0x000000ffff399224 */ /* 0x000fe200078e0000 */
[----:B-1----:R-:W-:-:S10]  /*9a50*/  DMUL R54, R44, UR12 ;  /* 0x0000000c2c367c28 */ /* 0x002fd40008000000 */
[----:B------:R-:W1:Y:S02]  /*9a60*/  F2F.F32.F64 R54, R54 ;  /* 0x0000003600367310 */ /* 0x000e640000301000 */
[----:B-1----:R-:W-:Y:S01]  /*9a70*/  FSEL R56, -R54, R54, !P0 ;  /* 0x0000003636387208 */ /* 0x002fe20004000100 */
[----:B0-----:R-:W-:Y:S06]  /*9a80*/  BRA `(.L_x_143) ;  /* 0x0000000000087947 */ /* 0x001fec0003800000 */
.L_x_144:
[----:B------:R-:W-:Y:S01]  /*9a90*/  FMUL R56, RZ, R0 ;  /* 0x00000000ff387220 */ /* 0x000fe20000400000 */
[----:B------:R-:W-:-:S07]  /*9aa0*/  IMAD.MOV.U32 R57, RZ, RZ, RZ ;  /* 0x000000ffff397224 */ /* 0x000fce00078e00ff */
.L_x_143:
[----:B------:R-:W-:Y:S05]  /*9ab0*/  BSYNC.RECONVERGENT B0 ;  /* 0x0000000000007941 */ /* 0x000fea0003800200 */
.L_x_142:
[C---:B------:R-:W-:Y:S01]  /*9ac0*/  LOP3.LUT R0, R57.reuse, 0x1, RZ, 0xc0, !PT ;  /* 0x0000000139007812 */ /* 0x040fe200078ec0ff */
[----:B------:R-:W-:Y:S01]  /*9ad0*/  FMUL R45, R56, R56 ;  /* 0x00000038382d7220 */ /* 0x000fe20000400000 */
[----:B------:R-:W-:Y:S01]  /*9ae0*/  LOP3.LUT P1, RZ, R57, 0x2, RZ, 0xc0, !PT ;  /* 0x0000000239ff7812 */ /* 0x000fe2000782c0ff */
[----:B------:R-:W-:Y:S01]  /*9af0*/  BSSY.RECONVERGENT B1, `(.L_x_146) ;  /* 0x000001a000017945 */ /* 0x000fe20003800200 */
[----:B------:R-:W-:Y:S01]  /*9b00*/  ISETP.NE.U32.AND P0, PT, R0, 0x1, PT ;  /* 0x000000010000780c */ /* 0x000fe20003f05070 */
[----:B------:R-:W-:Y:S01]  /*9b10*/  FADD R0, |R38|, |R35| ;  /* 0x4000002326007221 */ /* 0x000fe20000000200 */
[----:B------:R-:W-:Y:S02]  /*9b20*/  FFMA R34, R45, R34, -0.0013887860113754868507 ;  /* 0xbab607ed2d227423 */ /* 0x000fe40000000022 */
[----:B------:R-:W-:Y:S02]  /*9b30*/  FSEL R44, R39, 0.041666727513074874878, P0 ;  /* 0x3d2aaabb272c7808 */ /* 0x000fe40000000000 */
[----:B------:R-:W-:-:S02]  /*9b40*/  IADD3 R39, PT, PT, R0, 0x1800000, RZ ;  /* 0x0180000000277810 */ /* 0x000fc40007ffe0ff */
        /* <DEDUP_REMOVED lines=12> */
[----:B------:R-:W-:Y:S01]  /*9c10*/  IMAD.MOV.U32 R56, RZ, RZ, R0 ;  /* 0x000000ffff387224 */ /* 0x000fe200078e0000 */
[----:B------:R-:W-:-:S07]  /*9c20*/  MOV R54, 0x9c40 ;  /* 0x00009c4000367802 */ /* 0x000fce0000000f00 */
[----:B------:R-:W-:Y:S05]  /*9c30*/  CALL.REL.NOINC `($__internal_0_$__cuda_sm20_rcp_rn_f32_slowpath) ;  /* 0x00000058003c7944 */ /* 0x000fea0003c00000 */
[----:B------:R-:W-:Y:S05]  /*9c40*/  BRA `(.L_x_148) ;  /* 0x0000000000107947 */ /* 0x000fea0003800000 */
.L_x_147:
[----:B------:R-:W0:Y:S02]  /*9c50*/  MUFU.RCP R39, R0 ;  /* 0x0000000000277308 */ /* 0x000e240000001000 */
[----:B0-----:R-:W-:-:S04]  /*9c60*/  FFMA R34, R0, R39, -1 ;  /* 0xbf80000000227423 */ /* 0x001fc80000000027 */
[----:B------:R-:W-:-:S04]  /*9c70*/  FADD.FTZ R34, -R34, -RZ ;  /* 0x800000ff22227221 */ /* 0x000fc80000010100 */
[----:B------:R-:W-:-:S07]  /*9c80*/  FFMA R34, R39, R34, R39 ;  /* 0x0000002227227223 */ /* 0x000fce0000000027 */
.L_x_148:
[----:B------:R-:W-:Y:S05]  /*9c90*/  BSYNC.RECONVERGENT B1 ;  /* 0x0000000000017941 */ /* 0x000fea0003800200 */
.L_x_146:
[-C--:B------:R-:W-:Y:S01]  /*9ca0*/  FMUL R35, R35, R34.reuse ;  /* 0x0000002223237220 */ /* 0x080fe20000400000 */
[----:B------:R-:W-:Y:S01]  /*9cb0*/  FMUL R38, R38, R34 ;  /* 0x0000002226267220 */ /* 0x000fe20000400000 */
[----:B------:R-:W0:Y:S01]  /*9cc0*/  LDCU UR5, c[0x3][URZ] ;  /* 0x00c00000ff0577ac */ /* 0x000e220008000800 */
[----:B------:R-:W-:Y:S01]  /*9cd0*/  BSSY.RECONVERGENT B1, `(.L_x_149) ;  /* 0x0000010000017945 */ /* 0x000fe20003800200 */
[----:B------:R-:W-:-:S04]  /*9ce0*/  FMUL R39, R35, R35 ;  /* 0x0000002323277220 */ /* 0x000fc80000400000 */
[----:B------:R-:W-:Y:S01]  /*9cf0*/  FFMA R56, R38, R38, R39 ;  /* 0x0000002626387223 */ /* 0x000fe20000000027 */
[----:B------:R-:W-:-:S03]  /*9d00*/  FMUL R39, RZ, R34 ;  /* 0x00000022ff277220 */ /* 0x000fc60000400000 */
[----:B------:R-:W-:-:S05]  /*9d10*/  VIADD R0, R56, 0x1800000 ;  /* 0x0180000038007836 */ /* 0x000fca0000000000 */
[----:B------:R-:W-:Y:S01]  /*9d20*/  LOP3.LUT R0, R0, 0x7f800000, RZ, 0xc0, !PT ;  /* 0x7f80000000007812 */ /* 0x000fe200078ec0ff */
[----:B0-----:R-:W-:-:S03]  /*9d30*/  FMUL R44, R34, UR5 ;  /* 0x00000005222c7c20 */ /* 0x001fc60008400000 */
[----:B------:R-:W-:-:S13]  /*9d40*/  ISETP.GT.U32.AND P0, PT, R0, 0x1ffffff, PT ;  /* 0x01ffffff0000780c */ /* 0x000fda0003f04070 */
[----:B------:R-:W-:Y:S05]  /*9d50*/  @P0 BRA `(.L_x_150) ;  /* 0x00000000000c0947 */ /* 0x000fea0003800000 */
[----:B------:R-:W-:-:S07]  /*9d60*/  MOV R54, 0x9d80 ;  /* 0x00009d8000367802 */ /* 0x000fce0000000f00 */
[----:B------:R-:W-:Y:S05]  /*9d70*/  CALL.REL.NOINC `($__internal_0_$__cuda_sm20_rcp_rn_f32_slowpath) ;  /* 0x0000005400ec7944 */ /* 0x000fea0003c00000 */
[----:B------:R-:W-:Y:S05]  /*9d80*/  BRA `(.L_x_151) ;  /* 0x0000000000107947 */ /* 0x000fea0003800000 */
.L_x_150:
[----:B------:R-:W0:Y:S02]  /*9d90*/  MUFU.RCP R34, R56 ;  /* 0x0000003800227308 */ /* 0x000e240000001000 */
[----:B0-----:R-:W-:-:S04]  /*9da0*/  FFMA R0, R56, R34, -1 ;  /* 0xbf80000038007423 */ /* 0x001fc80000000022 */
[----:B------:R-:W-:-:S04]  /*9db0*/  FADD.FTZ R45, -R0, -RZ ;  /* 0x800000ff002d7221 */ /* 0x000fc80000010100 */
[----:B------:R-:W-:-:S07]  /*9dc0*/  FFMA R34, R34, R45, R34 ;  /* 0x0000002d22227223 */ /* 0x000fce0000000022 */
.L_x_151:
[----:B------:R-:W-:Y:S05]  /*9dd0*/  BSYNC.RECONVERGENT B1 ;  /* 0x0000000000017941 */ /* 0x000fea0003800200 */
.L_x_149:
        /* <DEDUP_REMOVED lines=9> */
[----:B------:R0:W1:Y:S01]  /*9e70*/  MUFU.RSQ R39, R34 ;  /* 0x0000002200277308 */ /* 0x0000620000001400 */
[----:B------:R-:W-:-:S04]  /*9e80*/  IADD3 R0, PT, PT, R34, -0xd000000, RZ ;  /* 0xf300000022007810 */ /* 0x000fc80007ffe0ff */
[----:B------:R-:W-:-:S13]  /*9e90*/  ISETP.GT.U32.AND P0, PT, R0, 0x727fffff, PT ;  /* 0x727fffff0000780c */ /* 0x000fda0003f04070 */
[----:B01----:R-:W-:Y:S05]  /*9ea0*/  @!P0 BRA `(.L_x_153) ;  /* 0x0000000000108947 */ /* 0x003fea0003800000 */
[----:B------:R-:W-:-:S07]  /*9eb0*/  MOV R0, 0x9ed0 ;  /* 0x00009ed000007802 */ /* 0x000fce0000000f00 */
[----:B------:R-:W-:Y:S05]  /*9ec0*/  CALL.REL.NOINC `($__internal_1_$__cuda_sm20_sqrt_rn_f32_slowpath) ;  /* 0x0000005800687944 */ /* 0x000fea0003c00000 */
[----:B------:R-:W-:Y:S01]  /*9ed0*/  IMAD.MOV.U32 R44, RZ, RZ, R57 ;  /* 0x000000ffff2c7224 */ /* 0x000fe200078e0039 */
[----:B------:R-:W-:Y:S06]  /*9ee0*/  BRA `(.L_x_154) ;  /* 0x0000000000107947 */ /* 0x000fec0003800000 */
.L_x_153:
[----:B------:R-:W-:Y:S01]  /*9ef0*/  FMUL.FTZ R44, R34, R39 ;  /* 0x00000027222c7220 */ /* 0x000fe20000410000 */
[----:B------:R-:W-:-:S03]  /*9f00*/  FMUL.FTZ R0, R39, 0.5 ;  /* 0x3f00000027007820 */ /* 0x000fc60000410000 */
[----:B------:R-:W-:-:S04]  /*9f10*/  FFMA R39, -R44, R44, R34 ;  /* 0x0000002c2c277223 */ /* 0x000fc80000000122 */
[----:B------:R-:W-:-:S07]  /*9f20*/  FFMA R44, R39, R0, R44 ;  /* 0x00000000272c7223 */ /* 0x000fce000000002c */
.L_x_154:
[----:B------:R-:W-:Y:S05]  /*9f30*/  BSYNC.RECONVERGENT B0 ;  /* 0x0000000000007941 */ /* 0x000fea0003800200 */
.L_x_152:
        /* <DEDUP_REMOVED lines=13> */
[----:B------:R-:W-:-:S07]  /*a010*/  MOV R54, 0xa030 ;  /* 0x0000a03000367802 */ /* 0x000fce0000000f00 */
[----:B------:R-:W-:Y:S05]  /*a020*/  CALL.REL.NOINC `($__internal_2_$__cuda_sm3x_div_rn_noftz_f32_slowpath) ;  /* 0x0000005800687944 */ /* 0x000fea0003c00000 */
[----:B------:R-:W-:-:S07]  /*a030*/  MOV R34, R0 ;  /* 0x0000000000227202 */ /* 0x000fce0000000f00 */
.L_x_156:
[----:B------:R-:W-:Y:S05]  /*a040*/  BSYNC.RECONVERGENT B2 ;  /* 0x0000000000027941 */ /* 0x000fea0003800200 */
.L_x_155:
[----:B------:R-:W-:Y:S02]  /*a050*/  IMAD.MOV.U32 R45, RZ, RZ, 0x3b33710b ;  /* 0x3b33710bff2d7424 */ /* 0x000fe400078e00ff */
[----:B------:R-:W-:Y:S01]  /*a060*/  FMUL R0, R34, R34 ;  /* 0x0000002222007220 */ /* 0x000fe20000400000 */
[----:B------:R-:W-:Y:S01]  /*a070*/  IMAD.MOV.U32 R54, RZ, RZ, 0x3f6ee581 ;  /* 0x3f6ee581ff367424 */ /* 0x000fe200078e00ff */
[----:B------:R-:W-:Y:S01]  /*a080*/  ISETP.GE.AND P0, PT, R38, RZ, PT ;  /* 0x000000ff2600720c */ /* 0x000fe20003f06270 */
[----:B------:R-:W-:Y:S01]  /*a090*/  BSSY.RECONVERGENT B0, `(.L_x_157) ;  /* 0x0000057000007945 */ /* 0x000fe20003800200 */
[----:B------:R-:W-:Y:S01]  /*a0a0*/  FFMA R45, R0, R45, -0.015681877732276916504 ;  /* 0xbc807748002d7423 */ /* 0x000fe2000000002d */
        /* <DEDUP_REMOVED lines=13> */
[-C--:B------:R-:W-:Y:S02]  /*a180*/  FSEL R0, R0, R45.reuse, P3 ;  /* 0x0000002d00007208 */ /* 0x080fe40001800000 */
[----:B------:R-:W-:-:S05]  /*a190*/  FSEL R45, R45, -R45, P3 ;  /* 0x8000002d2d2d7208 */ /* 0x000fca0001800000 */
[----:B------:R-:W-:Y:S01]  /*a1a0*/  @!P0 FFMA R0, R34, 1.6832555532455444336, R45 ;  /* 0x3fd774eb22008823 */ /* 0x000fe2000000002d */
[----:B------:R-:W-:-:S05]  /*a1b0*/  HFMA2 R34, -RZ, RZ, 2.04296875, -15.78125 ;  /* 0x4016cbe4ff227431 */ /* 0x000fca00000001ff */
        /* <DEDUP_REMOVED lines=23> */
.L_x_160:
        /* <DEDUP_REMOVED lines=31> */
[C---:B------:R-:W-:Y:S02]  /*a520*/  LEA.HI R34, R39.reuse, R34, RZ, 0x1 ;  /* 0x0000002227227211 */ /* 0x040fe400078f08ff */
[C---:B------:R-:W-:Y:S02]  /*a530*/  LOP3.LUT R54, R56.reuse, R55, RZ, 0x3c, !PT ;  /* 0x0000003738367212 */ /* 0x040fe400078e3cff */
[----:B------:R-:W-:Y:S02]  /*a540*/  LOP3.LUT R55, R56, R39, RZ, 0x3c, !PT ;  /* 0x0000002738377212 */ /* 0x000fe400078e3cff */
[----:B------:R-:W-:-:S04]  /*a550*/  LOP3.LUT R39, R39, R0, RZ, 0x3c, !PT ;  /* 0x0000000027277212 */ /* 0x000fc800078e3cff */
[----:B------:R-:W1:Y:S01]  /*a560*/  I2F.F64.S64 R54, R54 ;  /* 0x0000003600367312 */ /* 0x000e620000301c00 */
[----:B------:R-:W-:Y:S02]  /*a570*/  ISETP.GE.AND P2, PT, R39, RZ, PT ;  /* 0x000000ff2700720c */ /* 0x000fe40003f46270 */
[----:B------:R-:W-:-:S05]  /*a580*/  IADD3 R39, PT, PT, -R34, RZ, RZ ;  /* 0x000000ff22277210 */ /* 0x000fca0007ffe1ff */
[----:B------:R-:W-:Y:S01]  /*a590*/  @!P1 IMAD.MOV.U32 R34, RZ, RZ, R39 ;  /* 0x000000ffff229224 */ /* 0x000fe200078e0027 */
[----:B-1----:R-:W-:-:S10]  /*a5a0*/  DMUL R56, R54, UR12 ;  /* 0x0000000c36387c28 */ /* 0x002fd40008000000 */
[----:B------:R-:W1:Y:S02]  /*a5b0*/  F2F.F32.F64 R56, R56 ;  /* 0x0000003800387310 */ /* 0x000e640000301000 */
[----:B-1----:R-:W-:Y:S01]  /*a5c0*/  FSEL R39, -R56, R56, !P2 ;  /* 0x0000003838277208 */ /* 0x002fe20005000100 */
[----:B0-----:R-:W-:Y:S06]  /*a5d0*/  BRA `(.L_x_158) ;  /* 0x0000000000087947 */ /* 0x001fec0003800000 */
.L_x_159:
[----:B------:R-:W-:Y:S01]  /*a5e0*/  FMUL R39, RZ, R0 ;  /* 0x00000000ff277220 */ /* 0x000fe20000400000 */
[----:B------:R-:W-:-:S07]  /*a5f0*/  IMAD.MOV.U32 R34, RZ, RZ, RZ ;  /* 0x000000ffff227224 */ /* 0x000fce00078e00ff */
.L_x_158:
[----:B------:R-:W-:Y:S05]  /*a600*/  BSYNC.RECONVERGENT B0 ;  /* 0x0000000000007941 */ /* 0x000fea0003800200 */
.L_x_157:
[----:B------:R-:W-:Y:S01]  /*a610*/  LOP3.LUT R55, R34, 0x1, RZ, 0xc0, !PT ;  /* 0x0000000122377812 */ /* 0x000fe200078ec0ff */
[----:B------:R-:W-:Y:S01]  /*a620*/  FMUL R54, R39, R39 ;  /* 0x0000002727367220 */ /* 0x000fe20000400000 */
[----:B------:R-:W-:Y:S01]  /*a630*/  MOV R45, 0x37cbac00 ;  /* 0x37cbac00002d7802 */ /* 0x000fe20000000f00 */
[----:B------:R-:W-:Y:S01]  /*a640*/  HFMA2 R57, -RZ, RZ, 1.541015625, -0.052001953125 ;  /* 0x3e2aaaa8ff397431 */ /* 0x000fe200000001ff */
[----:B------:R-:W-:Y:S01]  /*a650*/  ISETP.NE.U32.AND P1, PT, R55, 0x1, PT ;  /* 0x000000013700780c */ /* 0x000fe20003f25070 */
[----:B------:R-:W-:Y:S01]  /*a660*/  IMAD.MOV.U32 R55, RZ, RZ, 0x3c0885e4 ;  /* 0x3c0885e4ff377424 */ /* 0x000fe200078e00ff */
[----:B------:R-:W-:Y:S01]  /*a670*/  BSSY.RECONVERGENT B0, `(.L_x_161) ;  /* 0x0000042000007945 */ /* 0x000fe20003800200 */
[----:B------:R-:W-:Y:S01]  /*a680*/  FFMA R45, R54, R45, -0.0013887860113754868507 ;  /* 0xbab607ed362d7423 */ /* 0x000fe2000000002d */
[----:B------:R-:W-:Y:S02]  /*a690*/  VIADD R34, R34, 0x1 ;  /* 0x0000000122227836 */ /* 0x000fe40000000000 */
[----:B------:R-:W-:-:S02]  /*a6a0*/  FSEL R55, R55, 0.041666727513074874878, !P1 ;  /* 0x3d2aaabb37377808 */ /* 0x000fc40004800000 */
[----:B------:R-:W-:Y:S02]  /*a6b0*/  FSEL R45, R45, -0.00019574658654164522886, P1 ;  /* 0xb94d41532d2d7808 */ /* 0x000fe40000800000 */
[----:B------:R-:W-:Y:S02]  /*a6c0*/  FSEL R57, -R57, -0.4999999701976776123, !P1 ;  /* 0xbeffffff39397808 */ /* 0x000fe40004800100 */
[----:B------:R-:W-:Y:S01]  /*a6d0*/  LOP3.LUT P2, RZ, R34, 0x2, RZ, 0xc0, !PT ;  /* 0x0000000222ff7812 */ /* 0x000fe2000784c0ff */
        /* <DEDUP_REMOVED lines=8> */
[----:B------:R-:W-:Y:S05]  /*a760*/  @!P0 BRA `(.L_x_163) ;  /* 0x0000000000c08947 */ /* 0x000fea0003800000 */
[----:B------:R-:W-:Y:S01]  /*a770*/  IMAD.SHL.U32 R55, R0, 0x100, RZ ;  /* 0x0000010000377824 */ /* 0x000fe200078e00ff */
[----:B------:R-:W-:Y:S01]  /*a780*/  MOV R57, RZ ;  /* 0x000000ff00397202 */ /* 0x000fe20000000f00 */
[----:B------:R-:W-:Y:S01]  /*a790*/  IMAD.MOV.U32 R54, RZ, RZ, RZ ;  /* 0x000000ffff367224 */ /* 0x000fe200078e00ff */
[----:B------:R-:W-:Y:S02]  /*a7a0*/  UMOV UR5, URZ ;  /* 0x000000ff00057c82 */ /* 0x000fe40008000000 */
[----:B------:R-:W-:-:S07]  /*a7b0*/  LOP3.LUT R55, R55, 0x80000000, RZ, 0xfc, !PT ;  /* 0x8000000037377812 */ /* 0x000fce00078efcff */
.L_x_164:
        /* <DEDUP_REMOVED lines=34> */
[----:B------:R-:W-:Y:S02]  /*a9e0*/  LEA.HI R38, R39, R38, RZ, 0x1 ;  /* 0x0000002627267211 */ /* 0x000fe400078f08ff */
[----:B------:R-:W0:Y:S01]  /*a9f0*/  I2F.F64.S64 R34, R34 ;  /* 0x0000002200227312 */ /* 0x000e220000301c00 */
[----:B------:R-:W-:Y:S02]  /*aa00*/  ISETP.GE.AND P0, PT, R0, RZ, PT ;  /* 0x000000ff0000720c */ /* 0x000fe40003f06270 */
[----:B------:R-:W-:-:S04]  /*aa10*/  IMAD.MOV R0, RZ, RZ, -R38 ;  /* 0x000000ffff007224 */ /* 0x000fc800078e0a26 */
[----:B------:R-:W-:Y:S01]  /*aa20*/  @!P1 IMAD.MOV.U32 R38, RZ, RZ, R0 ;  /* 0x000000ffff269224 */ /* 0x000fe200078e0000 */
[----:B0-----:R-:W-:-:S10]  /*aa30*/  DMUL R54, R34, UR12 ;  /* 0x0000000c22367c28 */ /* 0x001fd40008000000 */
[----:B------:R-:W0:Y:S02]  /*aa40*/  F2F.F32.F64 R54, R54 ;  /* 0x0000003600367310 */ /* 0x000e240000301000 */
[----:B0-----:R-:W-:Y:S01]  /*aa50*/  FSEL R35, -R54, R54, !P0 ;  /* 0x0000003636237208 */ /* 0x001fe20004000100 */
[----:B------:R-:W-:Y:S06]  /*aa60*/  BRA `(.L_x_162) ;  /* 0x0000000000087947 */ /* 0x000fec0003800000 */
.L_x_163:
[----:B------:R-:W-:Y:S01]  /*aa70*/  FMUL R35, RZ, R0 ;  /* 0x00000000ff237220 */ /* 0x000fe20000400000 */
[----:B------:R-:W-:-:S07]  /*aa80*/  MOV R38, RZ ;  /* 0x000000ff00267202 */ /* 0x000fce0000000f00 */
.L_x_162:
[----:B------:R-:W-:Y:S05]  /*aa90*/  BSYNC.RECONVERGENT B0 ;  /* 0x0000000000007941 */ /* 0x000fea0003800200 */
.L_x_161:
[----:B------:R-:W-:Y:S01]  /*aaa0*/  VIADD R0, R44, 0xf3000000 ;  /* 0xf30000002c007836 */ /* 0x000fe20000000000 */
[----:B------:R0:W1:Y:S01]  /*aab0*/  MUFU.RSQ R39, R44 ;  /* 0x0000002c00277308 */ /* 0x0000620000001400 */
[----:B------:R-:W-:Y:S01]  /*aac0*/  BSSY.RECONVERGENT B0, `(.L_x_165) ;  /* 0x000000c000007945 */ /* 0x000fe20003800200 */
[----:B------:R-:W-:Y:S02]  /*aad0*/  FMUL R45, R45, UR11 ;  /* 0x0000000b2d2d7c20 */ /* 0x000fe40008400000 */
[----:B------:R-:W-:-:S13]  /*aae0*/  ISETP.GT.U32.AND P0, PT, R0, 0x727fffff, PT ;  /* 0x727fffff0000780c */ /* 0x000fda0003f04070 */
[----:B01----:R-:W-:Y:S05]  /*aaf0*/  @!P0 BRA `(.L_x_166) ;  /* 0x0000000000108947 */ /* 0x003fea0003800000 */
[----:B------:R-:W-:Y:S01]  /*ab00*/  IMAD.MOV.U32 R34, RZ, RZ, R44 ;  /* 0x000000ffff227224 */ /* 0x000fe200078e002c */
[----:B------:R-:W-:-:S07]  /*ab10*/  MOV R0, 0xab30 ;  /* 0x0000ab3000007802 */ /* 0x000fce0000000f00 */
[----:B------:R-:W-:Y:S05]  /*ab20*/  CALL.REL.NOINC `($__internal_1_$__cuda_sm20_sqrt_rn_f32_slowpath) ;  /* 0x0000004c00507944 */ /* 0x000fea0003c00000 */
[----:B------:R-:W-:Y:S05]  /*ab30*/  BRA `(.L_x_167) ;  /* 0x0000000000107947 */ /* 0x000fea0003800000 */
.L_x_166:
[C---:B------:R-:W-:Y:S01]  /*ab40*/  FMUL.FTZ R57, R39.reuse, R44 ;  /* 0x0000002c27397220 */ /* 0x040fe20000410000 */
[----:B------:R-:W-:-:S03]  /*ab50*/  FMUL.FTZ R0, R39, 0.5 ;  /* 0x3f00000027007820 */ /* 0x000fc60000410000 */
[----:B------:R-:W-:-:S04]  /*ab60*/  FFMA R44, -R57, R57, R44 ;  /* 0x00000039392c7223 */ /* 0x000fc8000000012c */
[----:B------:R-:W-:-:S07]  /*ab70*/  FFMA R57, R44, R0, R57 ;  /* 0x000000002c397223 */ /* 0x000fce0000000039 */
.L_x_167:
[----:B------:R-:W-:Y:S05]  /*ab80*/  BSYNC.RECONVERGENT B0 ;  /* 0x0000000000007941 */ /* 0x000fea0003800200 */
.L_x_165:
[----:B------:R-:W-:Y:S02]  /*ab90*/  HFMA2 R39, -RZ, RZ, 0.487060546875, -0.0625 ;  /* 0x37cbac00ff277431 */ /* 0x000fe400000001ff */
[----:B------:R-:W-:Y:S01]  /*aba0*/  FMUL R0, R35, R35 ;  /* 0x0000002323007220 */ /* 0x000fe20000400000 */
[C---:B------:R-:W-:Y:S01]  /*abb0*/  LOP3.LUT R44, R38.reuse, 0x1, RZ, 0xc0, !PT ;  /* 0x00000001262c7812 */ /* 0x040fe200078ec0ff */
[----:B------:R-:W-:Y:S01]  /*abc0*/  IMAD.MOV.U32 R55, RZ, RZ, 0x3c0885e4 ;  /* 0x3c0885e4ff377424 */ /* 0x000fe200078e00ff */
[----:B------:R-:W-:Y:S01]  /*abd0*/  LOP3.LUT P1, RZ, R38, 0x2, RZ, 0xc0, !PT ;  /* 0x0000000226ff7812 */ /* 0x000fe2000782c0ff */
[----:B------:R-:W-:Y:S01]  /*abe0*/  FMUL R41, R41, R60 ;  /* 0x0000003c29297220 */ /* 0x000fe20000400000 */
[----:B------:R-:W-:Y:S01]  /*abf0*/  ISETP.NE.U32.AND P0, PT, R44, 0x1, PT ;  /* 0x000000012c00780c */ /* 0x000fe20003f05070 */
[----:B------:R-:W0:Y:S01]  /*ac00*/  LDCU UR5, c[0x3][0x18] ;  /* 0x00c00300ff0577ac */ /* 0x000e220008000800 */
[----:B------:R-:W-:Y:S01]  /*ac10*/  BSSY.RECONVERGENT B1, `(.L_x_168) ;  /* 0x0000030000017945 */ /* 0x000fe20003800200 */
[----:B------:R-:W-:Y:S01]  /*ac20*/  FFMA R34, R0, R39, -0.0013887860113754868507 ;  /* 0xbab607ed00227423 */ /* 0x000fe20000000027 */
[----:B------:R-:W-:Y:S01]  /*ac30*/  FSEL R55, R55, 0.041666727513074874878, P0 ;  /* 0x3d2aaabb37377808 */ /* 0x000fe20000000000 */
[----:B------:R-:W1:Y:S01]  /*ac40*/  LDCU UR6, c[0x3][0x8] ;  /* 0x00c00100ff0677ac */ /* 0x000e620008000800 */
[----:B------:R-:W-:-:S02]  /*ac50*/  FSEL R35, R35, 1, P0 ;  /* 0x3f80000023237808 */ /* 0x000fc40000000000 */
[----:B------:R-:W-:Y:S01]  /*ac60*/  FSEL R39, R34, -0.00019574658654164522886, !P0 ;  /* 0xb94d415322277808 */ /* 0x000fe20004000000 */
[----:B------:R-:W-:-:S04]  /*ac70*/  IMAD.MOV.U32 R34, RZ, RZ, 0x3e2aaaa8 ;  /* 0x3e2aaaa8ff227424 */ /* 0x000fc800078e00ff */
[----:B------:R-:W-:Y:S01]  /*ac80*/  FFMA R39, R0, R39, R55 ;  /* 0x0000002700277223 */ /* 0x000fe20000000037 */
[----:B------:R-:W-:Y:S01]  /*ac90*/  FSEL R38, -R34, -0.4999999701976776123, P0 ;  /* 0xbeffffff22267808 */ /* 0x000fe20000000100 */
[----:B------:R-:W-:-:S04]  /*aca0*/  FFMA R34, R0, R35, RZ ;  /* 0x0000002300227223 */ /* 0x000fc800000000ff */
[----:B------:R-:W-:-:S04]  /*acb0*/  FFMA R38, R0, R39, R38 ;  /* 0x0000002700267223 */ /* 0x000fc80000000026 */
[----:B------:R-:W-:Y:S01]  /*acc0*/  FFMA R34, R34, R38, R35 ;  /* 0x0000002622227223 */ /* 0x000fe20000000023 */
[----:B------:R-:W-:Y:S01]  /*acd0*/  FADD R35, R16, R51 ;  /* 0x0000003310237221 */ /* 0x000fe20000000000 */
[----:B------:R-:W-:Y:S02]  /*ace0*/  FADD R38, R17, R50 ;  /* 0x0000003211267221 */ /* 0x000fe40000000000 */
[----:B------:R-:W-:Y:S01]  /*acf0*/  @P1 FADD R34, RZ, -R34 ;  /* 0x80000022ff221221 */ /* 0x000fe20000000000 */
[----:B------:R-:W-:Y:S01]  /*ad00*/  FMUL R55, RZ, R35 ;  /* 0x00000023ff377220 */ /* 0x000fe20000400000 */
[----:B------:R-:W-:Y:S02]  /*ad10*/  FMUL R39, R35, 4 ;  /* 0x4080000023277820 */ /* 0x000fe40000400000 */
[----:B------:R-:W-:Y:S01]  /*ad20*/  FMUL R34, R34, UR11 ;  /* 0x0000000b22227c20 */ /* 0x000fe20008400000 */
[----:B------:R-:W-:Y:S01]  /*ad30*/  FFMA R60, R38, 4, -R55 ;  /* 0x40800000263c7823 */ /* 0x000fe20000000837 */
[----:B------:R-:W-:-:S02]  /*ad40*/  FFMA R39, RZ, R38, R39 ;  /* 0x00000026ff277223 */ /* 0x000fc40000000027 */
[----:B------:R-:W-:Y:S01]  /*ad50*/  FMUL R0, R34, R57 ;  /* 0x0000003922007220 */ /* 0x000fe20000400000 */
[----:B------:R-:W-:Y:S01]  /*ad60*/  FMUL R34, RZ, R34 ;  /* 0x00000022ff227220 */ /* 0x000fe20000400000 */
[----:B------:R-:W-:Y:S02]  /*ad70*/  FADD R56, |R60|, |R39| ;  /* 0x400000273c387221 */ /* 0x000fe40000000200 */
[----:B------:R-:W-:Y:S01]  /*ad80*/  FFMA R0, RZ, R45, R0 ;  /* 0x0000002dff007223 */ /* 0x000fe20000000000 */
[----:B------:R-:W-:-:S03]  /*ad90*/  FFMA R34, R45, R57, -R34 ;  /* 0x000000392d227223 */ /* 0x000fc60000000822 */
[-C--:B------:R-:W-:Y:S01]  /*ada0*/  FMUL R45, R41, R0.reuse ;  /* 0x00000000292d7220 */ /* 0x080fe20000400000 */
[----:B------:R-:W-:-:S03]  /*adb0*/  FMUL R0, R40, R0 ;  /* 0x0000000028007220 */ /* 0x000fc60000400000 */
[-C--:B------:R-:W-:Y:S01]  /*adc0*/  FFMA R45, R40, R34.reuse, R45 ;  /* 0x00000022282d7223 */ /* 0x080fe2000000002d */
[----:B------:R-:W-:Y:S01]  /*add0*/  IADD3 R40, PT, PT, R56, 0x1800000, RZ ;  /* 0x0180000038287810 */ /* 0x000fe20007ffe0ff */
[----:B------:R-:W-:Y:S02]  /*ade0*/  FFMA R0, R41, R34, -R0 ;  /* 0x0000002229007223 */ /* 0x000fe40000000800 */
[C---:B0-----:R-:W-:Y:S01]  /*adf0*/  FMUL R41, R45.reuse, UR5 ;  /* 0x000000052d297c20 */ /* 0x041fe20008400000 */
[----:B------:R-:W-:Y:S01]  /*ae00*/  LOP3.LUT R40, R40, 0x7f800000, RZ, 0xc0, !PT ;  /* 0x7f80000028287812 */ /* 0x000fe200078ec0ff */
[C---:B------:R-:W-:Y:S02]  /*ae10*/  FMUL R34, R0.reuse, UR5 ;  /* 0x0000000500227c20 */ /* 0x040fe40008400000 */
[----:B-1----:R-:W-:Y:S01]  /*ae20*/  FFMA R41, R0, UR6, -R41 ;  /* 0x0000000600297c23 */ /* 0x002fe20008000829 */
[----:B------:R-:W-:Y:S01]  /*ae30*/  ISETP.GT.U32.AND P0, PT, R40, 0x1ffffff, PT ;  /* 0x01ffffff2800780c */ /* 0x000fe20003f04070 */
[----:B------:R-:W-:Y:S01]  /*ae40*/  FADD R0, RZ, R43 ;  /* 0x0000002bff007221 */ /* 0x000fe20000000000 */
[----:B------:R-:W-:Y:S01]  /*ae50*/  FFMA R34, R45, UR6, R34 ;  /* 0x000000062d227c23 */ /* 0x000fe20008000022 */
[----:B------:R-:W-:-:S02]  /*ae60*/  FADD R43, RZ, R42 ;  /* 0x0000002aff2b7221 */ /* 0x000fc40000000000 */
[----:B------:R-:W-:Y:S02]  /*ae70*/  FADD R45, R41, R0 ;  /* 0x00000000292d7221 */ /* 0x000fe40000000000 */
[----:B------:R-:W-:-:S06]  /*ae80*/  FADD R44, R34, R43 ;  /* 0x0000002b222c7221 */ /* 0x000fcc0000000000 */
[----:B------:R-:W-:Y:S05]  /*ae90*/  @P0 BRA `(.L_x_169) ;  /* 0x00000000000c0947 */ /* 0x000fea0003800000 */
[----:B------:R-:W-:-:S07]  /*aea0*/  MOV R54, 0xaec0 ;  /* 0x0000aec000367802 */ /* 0x000fce0000000f00 */
[----:B------:R-:W-:Y:S05]  /*aeb0*/  CALL.REL.NOINC `($__internal_0_$__cuda_sm20_rcp_rn_f32_slowpath) ;  /* 0x00000044009c7944 */ /* 0x000fea0003c00000 */
[----:B------:R-:W-:Y:S05]  /*aec0*/  BRA `(.L_x_170) ;  /* 0x0000000000107947 */ /* 0x000fea0003800000 */
.L_x_169:
[----:B------:R-:W0:Y:S02]  /*aed0*/  MUFU.RCP R41, R56 ;  /* 0x0000003800297308 */ /* 0x000e240000001000 */
[----:B0-----:R-:W-:-:S04]  /*aee0*/  FFMA R0, R56, R41, -1 ;  /* 0xbf80000038007423 */ /* 0x001fc80000000029 */
[----:B------:R-:W-:-:S04]  /*aef0*/  FADD.FTZ R0, -R0, -RZ ;  /* 0x800000ff00007221 */ /* 0x000fc80000010100 */
[----:B------:R-:W-:-:S07]  /*af00*/  FFMA R34, R41, R0, R41 ;  /* 0x0000000029227223 */ /* 0x000fce0000000029 */
.L_x_170:
[----:B------:R-:W-:Y:S05]  /*af10*/  BSYNC.RECONVERGENT B1 ;  /* 0x0000000000017941 */ /* 0x000fea0003800200 */
.L_x_168:
        /* <DEDUP_REMOVED lines=14> */
.L_x_172:
[----:B------:R-:W0:Y:S02]  /*b000*/  MUFU.RCP R34, R56 ;  /* 0x0000003800227308 */ /* 0x000e240000001000 */
[----:B0-----:R-:W-:-:S04]  /*b010*/  FFMA R0, R56, R34, -1 ;  /* 0xbf80000038007423 */ /* 0x001fc80000000022 */
[----:B------:R-:W-:-:S04]  /*b020*/  FADD.FTZ R43, -R0, -RZ ;  /* 0x800000ff002b7221 */ /* 0x000fc80000010100 */
[----:B------:R-:W-:-:S07]  /*b030*/  FFMA R34, R34, R43, R34 ;  /* 0x0000002b22227223 */ /* 0x000fce0000000022 */
.L_x_173:
[----:B------:R-:W-:Y:S05]  /*b040*/  BSYNC.RECONVERGENT B1 ;  /* 0x0000000000017941 */ /* 0x000fea0003800200 */
.L_x_171:
[CC--:B------:R-:W-:Y:S01]  /*b050*/  FMUL R0, R40.reuse, R39.reuse ;  /* 0x0000002728007220 */ /* 0x0c0fe20000400000 */
[C---:B------:R-:W-:Y:S01]  /*b060*/  FMUL R39, R41.reuse, R39 ;  /* 0x0000002729277220 */ /* 0x040fe20000400000 */
[----:B------:R-:W-:Y:S02]  /*b070*/  BSSY.RECONVERGENT B0, `(.L_x_174) ;  /* 0x000004d000007945 */ /* 0x000fe40003800200 */
[-C--:B------:R-:W-:Y:S01]  /*b080*/  FFMA R0, R41, R60.reuse, R0 ;  /* 0x0000003c29007223 */ /* 0x080fe20000000000 */
[----:B------:R-:W-:Y:S01]  /*b090*/  FFMA R39, R40, R60, -R39 ;  /* 0x0000003c28277223 */ /* 0x000fe20000000827 */
[----:B------:R-:W-:Y:S02]  /*b0a0*/  IMAD.MOV.U32 R41, RZ, RZ, 0x3bbb989d ;  /* 0x3bbb989dff297424 */ /* 0x000fe400078e00ff */
[-C--:B------:R-:W-:Y:S01]  /*b0b0*/  FFMA R40, R0, R34.reuse, R47 ;  /* 0x0000002200287223 */ /* 0x080fe2000000002f */
[----:B------:R-:W-:Y:S01]  /*b0c0*/  FFMA R0, R39, R34, R46 ;  /* 0x0000002227007223 */ /* 0x000fe2000000002e */
[----:B------:R-:W-:-:S02]  /*b0d0*/  MOV R39, 0x437c0000 ;  /* 0x437c000000277802 */ /* 0x000fc40000000f00 */
        /* <DEDUP_REMOVED lines=20> */
[----:B------:R-:W-:Y:S01]  /*b220*/  SHF.L.U32 R34, R0, 0x8, RZ ;  /* 0x0000000800227819 */ /* 0x000fe200000006ff */
[----:B------:R-:W-:Y:S02]  /*b230*/  HFMA2 R59, -RZ, RZ, 0, 0 ;  /* 0x00000000ff3b7431 */ /* 0x000fe400000001ff */
[----:B------:R-:W-:Y:S01]  /*b240*/  IMAD.MOV.U32 R39, RZ, RZ, RZ ;  /* 0x000000ffff277224 */ /* 0x000fe200078e00ff */
[----:B------:R-:W-:Y:S01]  /*b250*/  UMOV UR5, URZ ;  /* 0x000000ff00057c82 */ /* 0x000fe20008000000 */
[----:B------:R-:W-:-:S07]  /*b260*/  LOP3.LUT R34, R34, 0x80000000, RZ, 0xfc, !PT ;  /* 0x8000000022227812 */ /* 0x000fce00078efcff */
.L_x_177:
        /* <DEDUP_REMOVED lines=31> */
[C---:B0-----:R-:W-:Y:S02]  /*b460*/  LOP3.LUT R39, R59.reuse, R0, RZ, 0x3c, !PT ;  /* 0x000000003b277212 */ /* 0x041fe400078e3cff */
        /* <DEDUP_REMOVED lines=9> */
[----:B0-----:R-:W-:Y:S01]  /*b500*/  FSEL R40, -R54, R54, !P2 ;  /* 0x0000003636287208 */ /* 0x001fe20005000100 */
[----:B------:R-:W-:Y:S06]  /*b510*/  BRA `(.L_x_175) ;  /* 0x0000000000087947 */ /* 0x000fec0003800000 */
.L_x_176:
[----:B------:R-:W-:Y:S01]  /*b520*/  FMUL R40, RZ, R0 ;  /* 0x00000000ff287220 */ /* 0x000fe20000400000 */
[----:B------:R-:W-:-:S07]  /*b530*/  MOV R59, RZ ;  /* 0x000000ff003b7202 */ /* 0x000fce0000000f00 */
.L_x_175:
[----:B------:R-:W-:Y:S05]  /*b540*/  BSYNC.RECONVERGENT B0 ;  /* 0x0000000000007941 */ /* 0x000fea0003800200 */
.L_x_174:
[----:B------:R-:W-:Y:S02]  /*b550*/  HFMA2 R34, -RZ, RZ, 0.487060546875, -0.0625 ;  /* 0x37cbac00ff227431 */ /* 0x000fe400000001ff */
[C---:B------:R-:W-:Y:S01]  /*b560*/  VIADD R39, R59.reuse, 0x1 ;  /* 0x000000013b277836 */ /* 0x040fe20000000000 */
[----:B------:R-:W-:Y:S01]  /*b570*/  LOP3.LUT R42, R59, 0x1, RZ, 0xc0, !PT ;  /* 0x000000013b2a7812 */ /* 0x000fe200078ec0ff */
[----:B------:R-:W-:Y:S01]  /*b580*/  FMUL R41, R40, R40 ;  /* 0x0000002828297220 */ /* 0x000fe20000400000 */
[----:B------:R-:W-:Y:S01]  /*b590*/  MOV R56, 0x3e2aaaa8 ;  /* 0x3e2aaaa800387802 */ /* 0x000fe20000000f00 */
[----:B------:R-:W-:Y:S01]  /*b5a0*/  BSSY.RECONVERGENT B0, `(.L_x_178) ;  /* 0x0000042000007945 */ /* 0x000fe20003800200 */
[----:B------:R-:W-:Y:S02]  /*b5b0*/  ISETP.NE.U32.AND P1, PT, R42, 0x1, PT ;  /* 0x000000012a00780c */ /* 0x000fe40003f25070 */
[----:B------:R-:W-:Y:S01]  /*b5c0*/  LOP3.LUT P2, RZ, R39, 0x2, RZ, 0xc0, !PT ;  /* 0x0000000227ff7812 */ /* 0x000fe2000784c0ff */
[----:B------:R-:W-:-:S02]  /*b5d0*/  IMAD.MOV.U32 R39, RZ, RZ, 0x3c0885e4 ;  /* 0x3c0885e4ff277424 */ /* 0x000fc400078e00ff */
[----:B------:R-:W-:-:S03]  /*b5e0*/  FFMA R42, R41, R34, -0.0013887860113754868507 ;  /* 0xbab607ed292a7423 */ /* 0x000fc60000000022 */
[----:B------:R-:W-:Y:S02]  /*b5f0*/  FSEL R54, R39, 0.041666727513074874878, !P1 ;  /* 0x3d2aaabb27367808 */ /* 0x000fe40004800000 */
[----:B------:R-:W-:-:S05]  /*b600*/  FSEL R42, R42, -0.00019574658654164522886, P1 ;  /* 0xb94d41532a2a7808 */ /* 0x000fca0000800000 */
[----:B------:R-:W-:Y:S01]  /*b610*/  FFMA R54, R41, R42, R54 ;  /* 0x0000002a29367223 */ /* 0x000fe20000000036 */
[----:B------:R-:W-:Y:S02]  /*b620*/  FSEL R42, R40, 1, !P1 ;  /* 0x3f800000282a7808 */ /* 0x000fe40004800000 */
        /* <DEDUP_REMOVED lines=8> */
[----:B------:R-:W-:Y:S01]  /*b6b0*/  IMAD.SHL.U32 R57, R0, 0x100, RZ ;  /* 0x0000010000397824 */ /* 0x000fe200078e00ff */
[----:B------:R-:W-:Y:S01]  /*b6c0*/  CS2R R58, SRZ ;  /* 0x00000000003a7805 */ /* 0x000fe2000001ff00 */
[----:B------:R-:W-:-:S03]  /*b6d0*/  UMOV UR5, URZ ;  /* 0x000000ff00057c82 */ /* 0x000fc60008000000 */
[----:B------:R-:W-:-:S07]  /*b6e0*/  LOP3.LUT R57, R57, 0x80000000, RZ, 0xfc, !PT ;  /* 0x8000000039397812 */ /* 0x000fce00078efcff */
.L_x_181:
        /* <DEDUP_REMOVED lines=43> */
.L_x_180:
[----:B------:R-:W-:Y:S01]  /*b9a0*/  FMUL R57, RZ, R0 ;  /* 0x00000000ff397220 */ /* 0x000fe20000400000 */
[----:B------:R-:W-:-:S07]  /*b9b0*/  IMAD.MOV.U32 R58, RZ, RZ, RZ ;  /* 0x000000ffff3a7224 */ /* 0x000fce00078e00ff */
.L_x_179:
[----:B------:R-:W-:Y:S05]  /*b9c0*/  BSYNC.RECONVERGENT B0 ;  /* 0x0000000000007941 */ /* 0x000fea0003800200 */
.L_x_178:
[C---:B------:R-:W-:Y:S01]  /*b9d0*/  LOP3.LUT R40, R58.reuse, 0x1, RZ, 0xc0, !PT ;  /* 0x000000013a287812 */ /* 0x040fe200078ec0ff */
[----:B------:R-:W-:Y:S01]  /*b9e0*/  FMUL R0, R57, R57 ;  /* 0x0000003939007220 */ /* 0x000fe20000400000 */
[----:B------:R-:W-:Y:S01]  /*b9f0*/  LOP3.LUT P1, RZ, R58, 0x2, RZ, 0xc0, !PT ;  /* 0x000000023aff7812 */ /* 0x000fe2000782c0ff */
[----:B------:R-:W-:Y:S01]  /*ba00*/  BSSY.RECONVERGENT B1, `(.L_x_182) ;  /* 0x000001a000017945 */ /* 0x000fe20003800200 */
[----:B------:R-:W-:Y:S01]  /*ba10*/  ISETP.NE.U32.AND P0, PT, R40, 0x1, PT ;  /* 0x000000012800780c */ /* 0x000fe20003f05070 */
[----:B------:R-:W-:-:S03]  /*ba20*/  FFMA R34, R0, R34, -0.0013887860113754868507 ;  /* 0xbab607ed00227423 */ /* 0x000fc60000000022 */
[----:B------:R-:W-:Y:S02]  /*ba30*/  FSEL R41, R39, 0.041666727513074874878, P0 ;  /* 0x3d2aaabb27297808 */ /* 0x000fe40000000000 */
[----:B------:R-:W-:Y:S01]  /*ba40*/  FSEL R39, R34, -0.00019574658654164522886, !P0 ;  /* 0xb94d415322277808 */ /* 0x000fe20004000000 */
[----:B------:R-:W-:Y:S01]  /*ba50*/  FADD R34, |R38|, |R35| ;  /* 0x4000002326227221 */ /* 0x000fe20000000200 */
[----:B------:R-:W-:-:S03]  /*ba60*/  FSEL R57, R57, 1, P0 ;  /* 0x3f80000039397808 */ /* 0x000fc60000000000 */
[----:B------:R-:W-:Y:S01]  /*ba70*/  FFMA R39, R0, R39, R41 ;  /* 0x0000002700277223 */ /* 0x000fe20000000029 */
[----:B------:R-:W-:Y:S02]  /*ba80*/  IADD3 R40, PT, PT, R34, 0x1800000, RZ ;  /* 0x0180000022287810 */ /* 0x000fe40007ffe0ff */
[----:B------:R-:W-:Y:S02]  /*ba90*/  FSEL R41, -R56, -0.4999999701976776123, P0 ;  /* 0xbeffffff38297808 */ /* 0x000fe40000000100 */
[----:B------:R-:W-:-:S03]  /*baa0*/  LOP3.LUT R40, R40, 0x7f800000, RZ, 0xc0, !PT ;  /* 0x7f80000028287812 */ /* 0x000fc600078ec0ff */
[----:B------:R-:W-:Y:S01]  /*bab0*/  FFMA R39, R0, R39, R41 ;  /* 0x0000002700277223 */ /* 0x000fe20000000029 */
[----:B------:R-:W-:Y:S01]  /*bac0*/  ISETP.GT.U32.AND P0, PT, R40, 0x1ffffff, PT ;  /* 0x01ffffff2800780c */ /* 0x000fe20003f04070 */
        /* <DEDUP_REMOVED lines=9> */
.L_x_183:
[----:B------:R-:W0:Y:S02]  /*bb60*/  MUFU.RCP R39, R34 ;  /* 0x0000002200277308 */ /* 0x000e240000001000 */
[----:B0-----:R-:W-:-:S04]  /*bb70*/  FFMA R0, R34, R39, -1 ;  /* 0xbf80000022007423 */ /* 0x001fc80000000027 */
[----:B------:R-:W-:-:S04]  /*bb80*/  FADD.FTZ R0, -R0, -RZ ;  /* 0x800000ff00007221 */ /* 0x000fc80000010100 */
[----:B------:R-:W-:-:S07]  /*bb90*/  FFMA R34, R39, R0, R39 ;  /* 0x0000000027227223 */ /* 0x000fce0000000027 */
.L_x_184:
[----:B------:R-:W-:Y:S05]  /*bba0*/  BSYNC.RECONVERGENT B1 ;  /* 0x0000000000017941 */ /* 0x000fea0003800200 */
.L_x_182:
        /* <DEDUP_REMOVED lines=15> */
.L_x_186:
[----:B------:R-:W0:Y:S02]  /*bca0*/  MUFU.RCP R34, R56 ;  /* 0x0000003800227308 */ /* 0x000e240000001000 */
[----:B0-----:R-:W-:-:S04]  /*bcb0*/  FFMA R0, R56, R34, -1 ;  /* 0xbf80000038007423 */ /* 0x001fc80000000022 */
[----:B------:R-:W-:-:S04]  /*bcc0*/  FADD.FTZ R55, -R0, -RZ ;  /* 0x800000ff00377221 */ /* 0x000fc80000010100 */
[----:B------:R-:W-:-:S07]  /*bcd0*/  FFMA R34, R34, R55, R34 ;  /* 0x0000003722227223 */ /* 0x000fce0000000022 */
.L_x_187:
[----:B------:R-:W-:Y:S05]  /*bce0*/  BSYNC.RECONVERGENT B1 ;  /* 0x0000000000017941 */ /* 0x000fea0003800200 */
.L_x_185:
        /* <DEDUP_REMOVED lines=15> */
[----:B------:R-:W-:Y:S01]  /*bde0*/  MOV R38, R57 ;  /* 0x0000003900267202 */ /* 0x000fe20000000f00 */
[----:B------:R-:W-:Y:S06]  /*bdf0*/  BRA `(.L_x_190) ;  /* 0x0000000000107947 */ /* 0x000fec0003800000 */
.L_x_189:
[----:B------:R-:W-:Y:S01]  /*be00*/  FMUL.FTZ R38, R34, R35 ;  /* 0x0000002322267220 */ /* 0x000fe20000410000 */
[----:B------:R-:W-:-:S03]  /*be10*/  FMUL.FTZ R0, R35, 0.5 ;  /* 0x3f00000023007820 */ /* 0x000fc60000410000 */
[----:B------:R-:W-:-:S04]  /*be20*/  FFMA R35, -R38, R38, R34 ;  /* 0x0000002626237223 */ /* 0x000fc80000000122 */
[----:B------:R-:W-:-:S07]  /*be30*/  FFMA R38, R35, R0, R38 ;  /* 0x0000000023267223 */ /* 0x000fce0000000026 */
.L_x_190:
[----:B------:R-:W-:Y:S05]  /*be40*/  BSYNC.RECONVERGENT B0 ;  /* 0x0000000000007941 */ /* 0x000fea0003800200 */
.L_x_188:
        /* <DEDUP_REMOVED lines=16> */
.L_x_192:
[----:B------:R-:W-:Y:S05]  /*bf50*/  BSYNC.RECONVERGENT B2 ;  /* 0x0000000000027941 */ /* 0x000fea0003800200 */
.L_x_191:
        /* <DEDUP_REMOVED lines=36> */
[----:B------:R-:W-:-:S03]  /*c1a0*/  MOV R40, R34 ;  /* 0x0000002200287202 */ /* 0x000fc60000000f00 */
        /* <DEDUP_REMOVED lines=9> */
.L_x_196:
        /* <DEDUP_REMOVED lines=43> */
.L_x_195:
[----:B------:R-:W-:Y:S01]  /*c4f0*/  FMUL R39, RZ, R0 ;  /* 0x00000000ff277220 */ /* 0x000fe20000400000 */
[----:B------:R-:W-:-:S07]  /*c500*/  MOV R34, RZ ;  /* 0x000000ff00227202 */ /* 0x000fce0000000f00 */
.L_x_194:
[----:B------:R-:W-:Y:S05]  /*c510*/  BSYNC.RECONVERGENT B0 ;  /* 0x0000000000007941 */ /* 0x000fea0003800200 */
.L_x_193:
[----:B------:R-:W-:Y:S02]  /*c520*/  HFMA2 R57, -RZ, RZ, 1.0078125, -8.98838043212890625e-05 ;  /* 0x3c0885e4ff397431 */ /* 0x000fe400000001ff */
[----:B------:R-:W-:Y:S02]  /*c530*/  IMAD.MOV.U32 R55, RZ, RZ, 0x37cbac00 ;  /* 0x37cbac00ff377424 */ /* 0x000fe400078e00ff */
[----:B------:R-:W-:Y:S01]  /*c540*/  FMUL R54, R39, R39 ;  /* 0x0000002727367220 */ /* 0x000fe20000400000 */
[C---:B------:R-:W-:Y:S01]  /*c550*/  LOP3.LUT R56, R34.reuse, 0x1, RZ, 0xc0, !PT ;  /* 0x0000000122387812 */ /* 0x040fe200078ec0ff */
[----:B------:R-:W-:Y:S01]  /*c560*/  VIADD R34, R34, 0x1 ;  /* 0x0000000122227836 */ /* 0x000fe20000000000 */
[----:B------:R-:W-:Y:S01]  /*c570*/  BSSY.RECONVERGENT B0, `(.L_x_197) ;  /* 0x0000042000007945 */ /* 0x000fe20003800200 */
[----:B------:R-:W-:Y:S01]  /*c580*/  FFMA R55, R54, R55, -0.0013887860113754868507 ;  /* 0xbab607ed36377423 */ /* 0x000fe20000000037 */
[----:B------:R-:W-:Y:S02]  /*c590*/  ISETP.NE.U32.AND P1, PT, R56, 0x1, PT ;  /* 0x000000013800780c */ /* 0x000fe40003f25070 */
[----:B------:R-:W-:-:S02]  /*c5a0*/  LOP3.LUT P2, RZ, R34, 0x2, RZ, 0xc0, !PT ;  /* 0x0000000222ff7812 */ /* 0x000fc4000784c0ff */
[----:B------:R-:W-:Y:S02]  /*c5b0*/  FSEL R55, R55, -0.00019574658654164522886, P1 ;  /* 0xb94d415337377808 */ /* 0x000fe40000800000 */
[----:B------:R-:W-:Y:S02]  /*c5c0*/  FSEL R57, R57, 0.041666727513074874878, !P1 ;  /* 0x3d2aaabb39397808 */ /* 0x000fe40004800000 */
[----:B------:R-:W-:-:S03]  /*c5d0*/  FSEL R39, R39, 1, !P1 ;  /* 0x3f80000027277808 */ /* 0x000fc60004800000 */
[----:B------:R-:W-:Y:S01]  /*c5e0*/  FFMA R55, R54, R55, R57 ;  /* 0x0000003736377223 */ /* 0x000fe20000000039 */
[----:B------:R-:W-:-:S04]  /*c5f0*/  MOV R57, 0x3e2aaaa8 ;  /* 0x3e2aaaa800397802 */ /* 0x000fc80000000f00 */
        /* <DEDUP_REMOVED lines=12> */
.L_x_200:
        /* <DEDUP_REMOVED lines=41> */
[----:B-1----:R-:W-:Y:S01]  /*c950*/  FSEL R35, -R54, R54, !P0 ;  /* 0x0000003636237208 */ /* 0x002fe20004000100 */
[----:B0-----:R-:W-:Y:S06]  /*c960*/  BRA `(.L_x_198) ;  /* 0x0000000000087947 */ /* 0x001fec0003800000 */
.L_x_199:
[----:B------:R-:W-:Y:S01]  /*c970*/  FMUL R35, RZ, R0 ;  /* 0x00000000ff237220 */ /* 0x000fe20000400000 */
[----:B------:R-:W-:-:S07]  /*c980*/  IMAD.MOV.U32 R40, RZ, RZ, RZ ;  /* 0x000000ffff287224 */ /* 0x000fce00078e00ff */
.L_x_198:
[----:B------:R-:W-:Y:S05]  /*c990*/  BSYNC.RECONVERGENT B0 ;  /* 0x0000000000007941 */ /* 0x000fea0003800200 */
.L_x_197:
[----:B------:R-:W-:Y:S01]  /*c9a0*/  IADD3 R0, PT, PT, R38, -0xd000000, RZ ;  /* 0xf300000026007810 */ /* 0x000fe20007ffe0ff */
[----:B------:R0:W1:Y:S01]  /*c9b0*/  MUFU.RSQ R55, R38 ;  /* 0x0000002600377308 */ /* 0x0000620000001400 */
[----:B------:R-:W-:Y:S01]  /*c9c0*/  BSSY.RECONVERGENT B0, `(.L_x_201) ;  /* 0x000000c000007945 */ /* 0x000fe20003800200 */
[----:B------:R-:W-:Y:S01]  /*c9d0*/  FMUL R39, R39, UR11 ;  /* 0x0000000b27277c20 */ /* 0x000fe20008400000 */
[----:B------:R-:W-:-:S13]  /*c9e0*/  ISETP.GT.U32.AND P0, PT, R0, 0x727fffff, PT ;  /* 0x727fffff0000780c */ /* 0x000fda0003f04070 */
[----:B0-----:R-:W-:Y:S05]  /*c9f0*/  @!P0 BRA `(.L_x_202) ;  /* 0x0000000000108947 */ /* 0x001fea0003800000 */
[----:B------:R-:W-:Y:S01]  /*ca00*/  IMAD.MOV.U32 R34, RZ, RZ, R38 ;  /* 0x000000ffff227224 */ /* 0x000fe200078e0026 */
[----:B------:R-:W-:-:S07]  /*ca10*/  MOV R0, 0xca30 ;  /* 0x0000ca3000007802 */ /* 0x000fce0000000f00 */
[----:B-1----:R-:W-:Y:S05]  /*ca20*/  CALL.REL.NOINC `($__internal_1_$__cuda_sm20_sqrt_rn_f32_slowpath) ;  /* 0x0000002c00907944 */ /* 0x002fea0003c00000 */
[----:B------:R-:W-:Y:S05]  /*ca30*/  BRA `(.L_x_203) ;  /* 0x0000000000107947 */ /* 0x000fea0003800000 */
.L_x_202:
[C---:B-1----:R-:W-:Y:S01]  /*ca40*/  FMUL.FTZ R57, R55.reuse, R38 ;  /* 0x0000002637397220 */ /* 0x042fe20000410000 */
[----:B------:R-:W-:-:S03]  /*ca50*/  FMUL.FTZ R0, R55, 0.5 ;  /* 0x3f00000037007820 */ /* 0x000fc60000410000 */
[----:B------:R-:W-:-:S04]  /*ca60*/  FFMA R38, -R57, R57, R38 ;  /* 0x0000003939267223 */ /* 0x000fc80000000126 */
[----:B------:R-:W-:-:S07]  /*ca70*/  FFMA R57, R38, R0, R57 ;  /* 0x0000000026397223 */ /* 0x000fce0000000039 */
.L_x_203:
[----:B------:R-:W-:Y:S05]  /*ca80*/  BSYNC.RECONVERGENT B0 ;  /* 0x0000000000007941 */ /* 0x000fea0003800200 */
.L_x_201:
[----:B------:R-:W-:Y:S02]  /*ca90*/  HFMA2 R55, -RZ, RZ, 0.487060546875, -0.0625 ;  /* 0x37cbac00ff377431 */ /* 0x000fe400000001ff */
[----:B------:R-:W-:Y:S01]  /*caa0*/  FMUL R0, R35, R35 ;  /* 0x0000002323007220 */ /* 0x000fe20000400000 */
[C---:B------:R-:W-:Y:S01]  /*cab0*/  LOP3.LUT R38, R40.reuse, 0x1, RZ, 0xc0, !PT ;  /* 0x0000000128267812 */ /* 0x040fe200078ec0ff */
[----:B------:R-:W-:Y:S01]  /*cac0*/  IMAD.MOV.U32 R59, RZ, RZ, 0x3c0885e4 ;  /* 0x3c0885e4ff3b7424 */ /* 0x000fe200078e00ff */
[----:B------:R-:W-:Y:S01]  /*cad0*/  LOP3.LUT P1, RZ, R40, 0x2, RZ, 0xc0, !PT ;  /* 0x0000000228ff7812 */ /* 0x000fe2000782c0ff */
[----:B------:R-:W-:Y:S01]  /*cae0*/  FADD R51, R14, R51 ;  /* 0x000000330e337221 */ /* 0x000fe20000000000 */
[----:B------:R-:W-:Y:S01]  /*caf0*/  ISETP.NE.U32.AND P0, PT, R38, 0x1, PT ;  /* 0x000000012600780c */ /* 0x000fe20003f05070 */
[----:B------:R-:W-:Y:S01]  /*cb00*/  FMUL R42, R43, R42 ;  /* 0x0000002a2b2a7220 */ /* 0x000fe20000400000 */
[----:B------:R-:W-:Y:S01]  /*cb10*/  MOV R38, 0x3e2aaaa8 ;  /* 0x3e2aaaa800267802 */ /* 0x000fe20000000f00 */
[----:B------:R-:W-:Y:S01]  /*cb20*/  FADD R50, R15, R50 ;  /* 0x000000320f327221 */ /* 0x000fe20000000000 */
[----:B------:R-:W-:Y:S01]  /*cb30*/  FFMA R34, R0, R55, -0.0013887860113754868507 ;  /* 0xbab607ed00227423 */ /* 0x000fe20000000037 */
[----:B------:R-:W-:Y:S01]  /*cb40*/  FSEL R59, R59, 0.041666727513074874878, P0 ;  /* 0x3d2aaabb3b3b7808 */ /* 0x000fe20000000000 */
[----:B------:R-:W-:Y:S01]  /*cb50*/  FMUL R43, RZ, R51 ;  /* 0x00000033ff2b7220 */ /* 0x000fe20000400000 */
[----:B------:R-:W-:Y:S01]  /*cb60*/  FSEL R35, R35, 1, P0 ;  /* 0x3f80000023237808 */ /* 0x000fe20000000000 */
[----:B------:R-:W0:Y:S01]  /*cb70*/  LDCU UR5, c[0x3][0x1c] ;  /* 0x00c00380ff0577ac */ /* 0x000e220008000800 */
[----:B------:R-:W-:Y:S01]  /*cb80*/  FSEL R55, R34, -0.00019574658654164522886, !P0 ;  /* 0xb94d415322377808 */ /* 0x000fe20004000000 */
[----:B------:R-:W-:Y:S01]  /*cb90*/  BSSY.RECONVERGENT B1, `(.L_x_204) ;  /* 0x0000026000017945 */ /* 0x000fe20003800200 */
[----:B------:R-:W-:Y:S01]  /*cba0*/  FSEL R38, -R38, -0.4999999701976776123, P0 ;  /* 0xbeffffff26267808 */ /* 0x000fe20000000100 */
[C---:B------:R-:W-:Y:S01]  /*cbb0*/  FFMA R34, R0.reuse, R35, RZ ;  /* 0x0000002300227223 */ /* 0x040fe200000000ff */
[----:B------:R-:W1:Y:S01]  /*cbc0*/  LDCU UR6, c[0x3][0xc] ;  /* 0x00c00180ff0677ac */ /* 0x000e620008000800 */
[----:B------:R-:W-:-:S04]  /*cbd0*/  FFMA R55, R0, R55, R59 ;  /* 0x0000003700377223 */ /* 0x000fc8000000003b */
[----:B------:R-:W-:-:S04]  /*cbe0*/  FFMA R38, R0, R55, R38 ;  /* 0x0000003700267223 */ /* 0x000fc80000000026 */
[----:B------:R-:W-:Y:S01]  /*cbf0*/  FFMA R34, R34, R38, R35 ;  /* 0x0000002622227223 */ /* 0x000fe20000000023 */
[----:B------:R-:W-:Y:S01]  /*cc00*/  FMUL R35, R51, 4 ;  /* 0x4080000033237820 */ /* 0x000fe20000400000 */
[----:B------:R-:W-:Y:S02]  /*cc10*/  FFMA R38, R50, 4, -R43 ;  /* 0x4080000032267823 */ /* 0x000fe4000000082b */
[----:B------:R-:W-:Y:S01]  /*cc20*/  @P1 FADD R34, RZ, -R34 ;  /* 0x80000022ff221221 */ /* 0x000fe20000000000 */
[----:B------:R-:W-:-:S03]  /*cc30*/  FFMA R35, RZ, R50, R35 ;  /* 0x00000032ff237223 */ /* 0x000fc60000000023 */
[----:B------:R-:W-:Y:S01]  /*cc40*/  FMUL R34, R34, UR11 ;  /* 0x0000000b22227c20 */ /* 0x000fe20008400000 */
[----:B------:R-:W-:-:S03]  /*cc50*/  FADD R56, |R38|, |R35| ;  /* 0x4000002326387221 */ /* 0x000fc60000000200 */
[----:B------:R-:W-:Y:S01]  /*cc60*/  FMUL R0, R34, R57 ;  /* 0x0000003922007220 */ /* 0x000fe20000400000 */
[----:B------:R-:W-:-:S03]  /*cc70*/  FMUL R34, RZ, R34 ;  /* 0x00000022ff227220 */ /* 0x000fc60000400000 */
[----:B------:R-:W-:Y:S01]  /*cc80*/  FFMA R0, RZ, R39, R0 ;  /* 0x00000027ff007223 */ /* 0x000fe20000000000 */
[----:B------:R-:W-:-:S03]  /*cc90*/  FFMA R34, R39, R57, -R34 ;  /* 0x0000003927227223 */ /* 0x000fc60000000822 */
[-C--:B------:R-:W-:Y:S01]  /*cca0*/  FMUL R40, R42, R0.reuse ;  /* 0x000000002a287220 */ /* 0x080fe20000400000 */
[C---:B------:R-:W-:Y:S01]  /*ccb0*/  FMUL R39, R41.reuse, R0 ;  /* 0x0000000029277220 */ /* 0x040fe20000400000 */
[----:B------:R-:W-:Y:S02]  /*ccc0*/  VIADD R0, R56, 0x1800000 ;  /* 0x0180000038007836 */ /* 0x000fe40000000000 */
[-C--:B------:R-:W-:Y:S01]  /*ccd0*/  FFMA R40, R41, R34.reuse, R40 ;  /* 0x0000002229287223 */ /* 0x080fe20000000028 */
[----:B------:R-:W-:Y:S02]  /*cce0*/  FFMA R39, R42, R34, -R39 ;  /* 0x000000222a277223 */ /* 0x000fe40000000827 */
[----:B------:R-:W-:Y:S01]  /*ccf0*/  LOP3.LUT R34, R0, 0x7f800000, RZ, 0xc0, !PT ;  /* 0x7f80000000227812 */ /* 0x000fe200078ec0ff */
[----:B0-----:R-:W-:Y:S01]  /*cd00*/  FMUL R0, R40, UR5 ;  /* 0x0000000528007c20 */ /* 0x001fe20008400000 */
[C---:B------:R-:W-:Y:S02]  /*cd10*/  FMUL R41, R39.reuse, UR5 ;  /* 0x0000000527297c20 */ /* 0x040fe40008400000 */
[----:B------:R-:W-:Y:S01]  /*cd20*/  ISETP.GT.U32.AND P0, PT, R34, 0x1ffffff, PT ;  /* 0x01ffffff2200780c */ /* 0x000fe20003f04070 */
[----:B-1----:R-:W-:Y:S01]  /*cd30*/  FFMA R0, R39, UR6, -R0 ;  /* 0x0000000627007c23 */ /* 0x002fe20008000800 */
[----:B------:R-:W-:-:S03]  /*cd40*/  FFMA R41, R40, UR6, R41 ;  /* 0x0000000628297c23 */ /* 0x000fc60008000029 */
[----:B------:R-:W-:Y:S01]  /*cd50*/  FADD R45, R45, R0 ;  /* 0x000000002d2d7221 */ /* 0x000fe20000000000 */
[----:B------:R-:W-:-:S07]  /*cd60*/  FADD R44, R44, R41 ;  /* 0x000000292c2c7221 */ /* 0x000fce0000000000 */
[----:B------:R-:W-:Y:S05]  /*cd70*/  @P0 BRA `(.L_x_205) ;  /* 0x00000000000c0947 */ /* 0x000fea0003800000 */
[----:B------:R-:W-:-:S07]  /*cd80*/  MOV R54, 0xcda0 ;  /* 0x0000cda000367802 */ /* 0x000fce0000000f00 */
[----:B------:R-:W-:Y:S05]  /*cd90*/  CALL.REL.NOINC `($__internal_0_$__cuda_sm20_rcp_rn_f32_slowpath) ;  /* 0x0000002400e47944 */ /* 0x000fea0003c00000 */
[----:B------:R-:W-:Y:S05]  /*cda0*/  BRA `(.L_x_206) ;  /* 0x0000000000107947 */ /* 0x000fea0003800000 */
.L_x_205:
[----:B------:R-:W0:Y:S02]  /*cdb0*/  MUFU.RCP R39, R56 ;  /* 0x0000003800277308 */ /* 0x000e240000001000 */
[----:B0-----:R-:W-:-:S04]  /*cdc0*/  FFMA R0, R56, R39, -1 ;  /* 0xbf80000038007423 */ /* 0x001fc80000000027 */
[----:B------:R-:W-:-:S04]  /*cdd0*/  FADD.FTZ R0, -R0, -RZ ;  /* 0x800000ff00007221 */ /* 0x000fc80000010100 */
[----:B------:R-:W-:-:S07]  /*cde0*/  FFMA R34, R39, R0, R39 ;  /* 0x0000000027227223 */ /* 0x000fce0000000027 */
.L_x_206:
[----:B------:R-:W-:Y:S05]  /*cdf0*/  BSYNC.RECONVERGENT B1 ;  /* 0x0000000000017941 */ /* 0x000fea0003800200 */
.L_x_204:
[-C--:B------:R-:W-:Y:S01]  /*ce00*/  FMUL R35, R35, R34.reuse ;  /* 0x0000002223237220 */ /* 0x080fe20000400000 */
[-C--:B------:R-:W-:Y:S01]  /*ce10*/  FMUL R38, R38, R34.reuse ;  /* 0x0000002226267220 */ /* 0x080fe20000400000 */
[----:B------:R-:W-:Y:S01]  /*ce20*/  BSSY.RECONVERGENT B1, `(.L_x_207) ;  /* 0x0000010000017945 */ /* 0x000fe20003800200 */
[-C--:B------:R-:W-:Y:S01]  /*ce30*/  FMUL R48, R48, R34.reuse ;  /* 0x0000002230307220 */ /* 0x080fe20000400000 */
        /* <DEDUP_REMOVED lines=10> */
.L_x_208:
[----:B------:R-:W0:Y:S02]  /*cee0*/  MUFU.RCP R34, R56 ;  /* 0x0000003800227308 */ /* 0x000e240000001000 */
[----:B0-----:R-:W-:-:S04]  /*cef0*/  FFMA R0, R56, R34, -1 ;  /* 0xbf80000038007423 */ /* 0x001fc80000000022 */
[----:B------:R-:W-:-:S04]  /*cf00*/  FADD.FTZ R39, -R0, -RZ ;  /* 0x800000ff00277221 */ /* 0x000fc80000010100 */
[----:B------:R-:W-:-:S07]  /*cf10*/  FFMA R34, R34, R39, R34 ;  /* 0x0000002722227223 */ /* 0x000fce0000000022 */
.L_x_209:
[----:B------:R-:W-:Y:S05]  /*cf20*/  BSYNC.RECONVERGENT B1 ;  /* 0x0000000000017941 */ /* 0x000fea0003800200 */
.L_x_207:
[CC--:B------:R-:W-:Y:S01]  /*cf30*/  FMUL R39, R49.reuse, R35.reuse ;  /* 0x0000002331277220 */ /* 0x0c0fe20000400000 */
[C---:B------:R-:W-:Y:S01]  /*cf40*/  FMUL R0, R48.reuse, R35 ;  /* 0x0000002330007220 */ /* 0x040fe20000400000 */
[----:B------:R-:W-:Y:S01]  /*cf50*/  IMAD.MOV.U32 R35, RZ, RZ, 0x3bbb989d ;  /* 0x3bbb989dff237424 */ /* 0x000fe200078e00ff */
[----:B------:R-:W-:Y:S01]  /*cf60*/  BSSY.RECONVERGENT B0, `(.L_x_210) ;  /* 0x000004b000007945 */ /* 0x000fe20003800200 */
[-C--:B------:R-:W-:Y:S01]  /*cf70*/  FFMA R48, R48, R38.reuse, R39 ;  /* 0x0000002630307223 */ /* 0x080fe20000000027 */
[----:B------:R-:W-:Y:S01]  /*cf80*/  FFMA R49, R49, R38, -R0 ;  /* 0x0000002631317223 */ /* 0x000fe20000000800 */
[----:B------:R-:W-:Y:S02]  /*cf90*/  HFMA2 R39, -RZ, RZ, 3.7421875, 0 ;  /* 0x437c0000ff277431 */ /* 0x000fe400000001ff */
[-C--:B------:R-:W-:Y:S01]  /*cfa0*/  FFMA R48, R48, R34.reuse, R47 ;  /* 0x0000002230307223 */ /* 0x080fe2000000002f */
[----:B------:R-:W-:-:S03]  /*cfb0*/  FFMA R46, R49, R34, R46 ;  /* 0x00000022312e7223 */ /* 0x000fc6000000002e */
        /* <DEDUP_REMOVED lines=8> */
[----:B------:R-:W-:-:S06]  /*d040*/  FFMA R35, R48, 1.925963033500011079e-08, R35 ;  /* 0x32a5706030237823 */ /* 0x000fcc0000000023 */
        /* <DEDUP_REMOVED lines=11> */
[----:B------:R-:W-:Y:S02]  /*d100*/  SHF.L.U32 R0, R46, 0x8, RZ ;  /* 0x000000082e007819 */ /* 0x000fe400000006ff */
[----:B------:R-:W-:Y:S01]  /*d110*/  CS2R R42, SRZ ;  /* 0x00000000002a7805 */ /* 0x000fe2000001ff00 */
[----:B------:R-:W-:Y:S01]  /*d120*/  UMOV UR5, URZ ;  /* 0x000000ff00057c82 */ /* 0x000fe20008000000 */
[----:B------:R-:W-:-:S07]  /*d130*/  LOP3.LUT R55, R0, 0x80000000, RZ, 0xfc, !PT ;  /* 0x8000000000377812 */ /* 0x000fce00078efcff */
.L_x_213:
        /* <DEDUP_REMOVED lines=43> */
.L_x_212:
[----:B------:R-:W-:Y:S01]  /*d3f0*/  FMUL R0, RZ, R46 ;  /* 0x0000002eff007220 */ /* 0x000fe20000400000 */
[----:B------:R-:W-:-:S07]  /*d400*/  MOV R43, RZ ;  /* 0x000000ff002b7202 */ /* 0x000fce0000000f00 */
.L_x_211:
[----:B------:R-:W-:Y:S05]  /*d410*/  BSYNC.RECONVERGENT B0 ;  /* 0x0000000000007941 */ /* 0x000fea0003800200 */
.L_x_210:
[----:B------:R-:W-:Y:S02]  /*d420*/  HFMA2 R47, -RZ, RZ, 1.0078125, -8.98838043212890625e-05 ;  /* 0x3c0885e4ff2f7431 */ /* 0x000fe400000001ff */
[----:B------:R-:W-:Y:S02]  /*d430*/  IMAD.MOV.U32 R42, RZ, RZ, 0x37cbac00 ;  /* 0x37cbac00ff2a7424 */ /* 0x000fe400078e00ff */
[----:B------:R-:W-:Y:S01]  /*d440*/  FMUL R34, R0, R0 ;  /* 0x0000000000227220 */ /* 0x000fe20000400000 */
[C---:B------:R-:W-:Y:S01]  /*d450*/  LOP3.LUT R38, R43.reuse, 0x1, RZ, 0xc0, !PT ;  /* 0x000000012b267812 */ /* 0x040fe200078ec0ff */
[----:B------:R-:W-:Y:S01]  /*d460*/  BSSY.RECONVERGENT B0, `(.L_x_214) ;  /* 0x0000044000007945 */ /* 0x000fe20003800200 */
[----:B------:R-:W-:Y:S01]  /*d470*/  MOV R48, 0x3e2aaaa8 ;  /* 0x3e2aaaa800307802 */ /* 0x000fe20000000f00 */
[----:B------:R-:W-:Y:S01]  /*d480*/  FFMA R35, R34, R42, -0.0013887860113754868507 ;  /* 0xbab607ed22237423 */ /* 0x000fe2000000002a */
[----:B------:R-:W-:Y:S01]  /*d490*/  ISETP.NE.U32.AND P1, PT, R38, 0x1, PT ;  /* 0x000000012600780c */ /* 0x000fe20003f25070 */
[----:B------:R-:W-:-:S03]  /*d4a0*/  VIADD R38, R43, 0x1 ;  /* 0x000000012b267836 */ /* 0x000fc60000000000 */
[----:B------:R-:W-:Y:S02]  /*d4b0*/  FSEL R35, R35, -0.00019574658654164522886, P1 ;  /* 0xb94d415323237808 */ /* 0x000fe40000800000 */
[----:B------:R-:W-:Y:S02]  /*d4c0*/  FSEL R39, R47, 0.041666727513074874878, !P1 ;  /* 0x3d2aaabb2f277808 */ /* 0x000fe40004800000 */
[----:B------:R-:W-:Y:S02]  /*d4d0*/  LOP3.LUT P2, RZ, R38, 0x2, RZ, 0xc0, !PT ;  /* 0x0000000226ff7812 */ /* 0x000fe4000784c0ff */
[----:B------:R-:W-:Y:S01]  /*d4e0*/  FSEL R43, R0, 1, !P1 ;  /* 0x3f800000002b7808 */ /* 0x000fe20004800000 */
[----:B------:R-:W-:Y:S01]  /*d4f0*/  FFMA R35, R34, R35, R39 ;  /* 0x0000002322237223 */ /* 0x000fe20000000027 */
[----:B------:R-:W-:-:S03]  /*d500*/  FSEL R38, -R48, -0.4999999701976776123, !P1 ;  /* 0xbeffffff30267808 */ /* 0x000fc60004800100 */
[C---:B------:R-:W-:Y:S02]  /*d510*/  FFMA R0, R34.reuse, R43, RZ ;  /* 0x0000002b22007223 */ /* 0x040fe400000000ff */
[----:B------:R-:W-:-:S04]  /*d520*/  FFMA R35, R34, R35, R38 ;  /* 0x0000002322237223 */ /* 0x000fc80000000026 */
[----:B------:R-:W-:-:S04]  /*d530*/  FFMA R43, R0, R35, R43 ;  /* 0x00000023002b7223 */ /* 0x000fc8000000002b */
[----:B------:R-:W-:Y:S01]  /*d540*/  @P2 FADD R43, RZ, -R43 ;  /* 0x8000002bff2b2221 */ /* 0x000fe20000000000 */
        /* <DEDUP_REMOVED lines=8> */
.L_x_217:
        /* <DEDUP_REMOVED lines=43> */
.L_x_216:
[----:B------:R-:W-:Y:S01]  /*d880*/  FMUL R41, RZ, R46 ;  /* 0x0000002eff297220 */ /* 0x000fe20000400000 */
[----:B------:R-:W-:-:S07]  /*d890*/  IMAD.MOV.U32 R49, RZ, RZ, RZ ;  /* 0x000000ffff317224 */ /* 0x000fce00078e00ff */
.L_x_215:
[----:B------:R-:W-:Y:S05]  /*d8a0*/  BSYNC.RECONVERGENT B0 ;  /* 0x0000000000007941 */ /* 0x000fea0003800200 */
.L_x_214:
[----:B------:R-:W-:Y:S01]  /*d8b0*/  FMUL R0, R41, R41 ;  /* 0x0000002929007220 */ /* 0x000fe20000400000 */
[C---:B------:R-:W-:Y:S01]  /*d8c0*/  LOP3.LUT R34, R49.reuse, 0x1, RZ, 0xc0, !PT ;  /* 0x0000000131227812 */ /* 0x040fe200078ec0ff */
[----:B------:R-:W-:Y:S01]  /*d8d0*/  FADD R56, |R50|, |R51| ;  /* 0x4000003332387221 */ /* 0x000fe20000000200 */
[----:B------:R-:W-:Y:S01]  /*d8e0*/  LOP3.LUT P1, RZ, R49, 0x2, RZ, 0xc0, !PT ;  /* 0x0000000231ff7812 */ /* 0x000fe2000782c0ff */
[----:B------:R-:W-:Y:S01]  /*d8f0*/  FFMA R42, R0, R42, -0.0013887860113754868507 ;  /* 0xbab607ed002a7423 */ /* 0x000fe2000000002a */
[----:B------:R-:W-:Y:S01]  /*d900*/  ISETP.NE.U32.AND P0, PT, R34, 0x1, PT ;  /* 0x000000012200780c */ /* 0x000fe20003f05070 */
[----:B------:R-:W-:Y:S01]  /*d910*/  BSSY.RECONVERGENT B1, `(.L_x_218) ;  /* 0x0000016000017945 */ /* 0x000fe20003800200 */
[----:B------:R-:W-:Y:S02]  /*d920*/  IADD3 R34, PT, PT, R56, 0x1800000, RZ ;  /* 0x0180000038227810 */ /* 0x000fe40007ffe0ff */
[----:B------:R-:W-:Y:S02]  /*d930*/  FSEL R47, R47, 0.041666727513074874878, P0 ;  /* 0x3d2aaabb2f2f7808 */ /* 0x000fe40000000000 */
[----:B------:R-:W-:-:S02]  /*d940*/  FSEL R35, R42, -0.00019574658654164522886, !P0 ;  /* 0xb94d41532a237808 */ /* 0x000fc40004000000 */
        /* <DEDUP_REMOVED lines=14> */
.L_x_219:
[----:B------:R-:W0:Y:S02]  /*da30*/  MUFU.RCP R34, R56 ;  /* 0x0000003800227308 */ /* 0x000e240000001000 */
[----:B0-----:R-:W-:-:S04]  /*da40*/  FFMA R0, R56, R34, -1 ;  /* 0xbf80000038007423 */ /* 0x001fc80000000022 */
[----:B------:R-:W-:-:S04]  /*da50*/  FADD.FTZ R35, -R0, -RZ ;  /* 0x800000ff00237221 */ /* 0x000fc80000010100 */
[----:B------:R-:W-:-:S07]  /*da60*/  FFMA R34, R34, R35, R34 ;  /* 0x0000002322227223 */ /* 0x000fce0000000022 */
.L_x_220:
[----:B------:R-:W-:Y:S05]  /*da70*/  BSYNC.RECONVERGENT B1 ;  /* 0x0000000000017941 */ /* 0x000fea0003800200 */
.L_x_218:
        /* <DEDUP_REMOVED lines=15> */
.L_x_222:
[----:B------:R-:W0:Y:S02]  /*db70*/  MUFU.RCP R34, R56 ;  /* 0x0000003800227308 */ /* 0x000e240000001000 */
[----:B0-----:R-:W-:-:S04]  /*db80*/  FFMA R0, R56, R34, -1 ;  /* 0xbf80000038007423 */ /* 0x001fc80000000022 */
[----:B------:R-:W-:-:S04]  /*db90*/  FADD.FTZ R41, -R0, -RZ ;  /* 0x800000ff00297221 */ /* 0x000fc80000010100 */
[----:B------:R-:W-:-:S07]  /*dba0*/  FFMA R34, R34, R41, R34 ;  /* 0x0000002922227223 */ /* 0x000fce0000000022 */
.L_x_223:
[----:B------:R-:W-:Y:S05]  /*dbb0*/  BSYNC.RECONVERGENT B1 ;  /* 0x0000000000017941 */ /* 0x000fea0003800200 */
.L_x_221:
        /* <DEDUP_REMOVED lines=13> */
[----:B------:R-:W-:Y:S01]  /*dc90*/  IMAD.MOV.U32 R34, RZ, RZ, R0 ;  /* 0x000000ffff227224 */ /* 0x000fe200078e0000 */
[----:B------:R-:W-:-:S07]  /*dca0*/  MOV R0, 0xdcc0 ;  /* 0x0000dcc000007802 */ /* 0x000fce0000000f00 */
[----:B------:R-:W-:Y:S05]  /*dcb0*/  CALL.REL.NOINC `($__internal_1_$__cuda_sm20_sqrt_rn_f32_slowpath) ;  /* 0x0000001800ec7944 */ /* 0x000fea0003c00000 */
[----:B------:R-:W-:Y:S01]  /*dcc0*/  MOV R41, R57 ;  /* 0x0000003900297202 */ /* 0x000fe20000000f00 */
[----:B------:R-:W-:Y:S06]  /*dcd0*/  BRA `(.L_x_226) ;  /* 0x0000000000107947 */ /* 0x000fec0003800000 */
.L_x_225:
[----:B------:R-:W-:Y:S01]  /*dce0*/  FMUL.FTZ R41, R0, R47 ;  /* 0x0000002f00297220 */ /* 0x000fe20000410000 */
[----:B------:R-:W-:-:S03]  /*dcf0*/  FMUL.FTZ R34, R47, 0.5 ;  /* 0x3f0000002f227820 */ /* 0x000fc60000410000 */
[----:B------:R-:W-:-:S04]  /*dd00*/  FFMA R0, -R41, R41, R0 ;  /* 0x0000002929007223 */ /* 0x000fc80000000100 */
[----:B------:R-:W-:-:S07]  /*dd10*/  FFMA R41, R0, R34, R41 ;  /* 0x0000002200297223 */ /* 0x000fce0000000029 */
.L_x_226:
[----:B------:R-:W-:Y:S05]  /*dd20*/  BSYNC.RECONVERGENT B0 ;  /* 0x0000000000007941 */ /* 0x000fea0003800200 */
.L_x_224:
        /* <DEDUP_REMOVED lines=16> */
.L_x_228:
[----:B------:R-:W-:Y:S05]  /*de30*/  BSYNC.RECONVERGENT B2 ;  /* 0x0000000000027941 */ /* 0x000fea0003800200 */
.L_x_227:
[----:B------:R-:W-:Y:S02]  /*de40*/  IMAD.MOV.U32 R47, RZ, RZ, 0x3b33710b ;  /* 0x3b33710bff2f7424 */ /* 0x000fe400078e00ff */
[----:B------:R-:W-:Y:S01]  /*de50*/  FMUL R0, R34, R34 ;  /* 0x0000002222007220 */ /* 0x000fe20000400000 */
[----:B------:R-:W-:Y:S01]  /*de60*/  HFMA2 R46, -RZ, RZ, 1.857421875, -1409 ;  /* 0x3f6ee581ff2e7431 */ /* 0x000fe200000001ff */
        /* <DEDUP_REMOVED lines=19> */
[----:B------:R-:W-:-:S05]  /*dfa0*/  IMAD.MOV.U32 R34, RZ, RZ, 0x4016cbe4 ;  /* 0x4016cbe4ff227424 */ /* 0x000fca00078e00ff */
[----:B------:R-:W-:Y:S02]  /*dfb0*/  @!P2 FSEL R0, R34, 0.78539818525314331055, !P0 ;  /* 0x3f490fdb2200a808 */ /* 0x000fe40004000000 */
[----:B------:R-:W-:Y:S02]  /*dfc0*/  @!P1 FSEL R0, RZ, 3.1415927410125732422, P0 ;  /* 0x40490fdbff009808 */ /* 0x000fe40000000000 */
[----:B------:R-:W-:Y:S02]  /*dfd0*/  FSETP.NAN.AND P0, PT, R38, R38, PT ;  /* 0x000000262600720b */ /* 0x000fe40003f08000 */
[----:B------:R-:W-:-:S04]  /*dfe0*/  LOP3.LUT R35, R0, 0x80000000, R35, 0xb8, !PT ;  /* 0x8000000000237812 */ /* 0x000fc800078eb823 */
[----:B------:R-:W-:-:S05]  /*dff0*/  FSEL R0, R38, R35, P0 ;  /* 0x0000002326007208 */ /* 0x000fca0000000000 */
[----:B------:R-:W-:-:S04]  /*e000*/  FMUL R0, R0, 0.5 ;  /* 0x3f00000000007820 */ /* 0x000fc80000400000 */
[C---:B------:R-:W-:Y:S01]  /*e010*/  FMUL R34, R0.reuse, 0.63661974668502807617 ;  /* 0x3f22f98300227820 */ /* 0x040fe20000400000 */
[----:B------:R-:W-:-:S03]  /*e020*/  FSETP.GE.AND P0, PT, |R0|, 105615, PT ;  /* 0x47ce47800000780b */ /* 0x000fc60003f06200 */
        /* <DEDUP_REMOVED lines=14> */
.L_x_232:
        /* <DEDUP_REMOVED lines=29> */
[----:B-1----:R-:W-:Y:S02]  /*e2e0*/  SHF.R.U32.HI R48, RZ, 0x1e, R49 ;  /* 0x0000001eff307819 */ /* 0x002fe40000011631 */
[----:B------:R-:W-:-:S02]  /*e2f0*/  SHF.R.S32.HI R35, RZ, 0x1f, R51 ;  /* 0x0000001fff237819 */ /* 0x000fc40000011433 */
[----:B------:R-:W-:Y:S02]  /*e300*/  LOP3.LUT R49, R51, R0, RZ, 0x3c, !PT ;  /* 0x0000000033317212 */ /* 0x000fe400078e3cff */
        /* <DEDUP_REMOVED lines=11> */
.L_x_231:
[----:B------:R-:W-:Y:S01]  /*e3c0*/  FMUL R35, RZ, R0 ;  /* 0x00000000ff237220 */ /* 0x000fe20000400000 */
[----:B------:R-:W-:-:S07]  /*e3d0*/  MOV R51, RZ ;  /* 0x000000ff00337202 */ /* 0x000fce0000000f00 */
.L_x_230:
[----:B------:R-:W-:Y:S05]  /*e3e0*/  BSYNC.RECONVERGENT B0 ;  /* 0x0000000000007941 */ /* 0x000fea0003800200 */
.L_x_229:
[----:B------:R-:W-:Y:S02]  /*e3f0*/  HFMA2 R48, -RZ, RZ, 1.0078125, -8.98838043212890625e-05 ;  /* 0x3c0885e4ff307431 */ /* 0x000fe400000001ff */
[----:B------:R-:W-:Y:S02]  /*e400*/  IMAD.MOV.U32 R34, RZ, RZ, 0x37cbac00 ;  /* 0x37cbac00ff227424 */ /* 0x000fe400078e00ff */
[----:B------:R-:W-:Y:S01]  /*e410*/  FMUL R47, R35, R35 ;  /* 0x00000023232f7220 */ /* 0x000fe20000400000 */
[C---:B------:R-:W-:Y:S01]  /*e420*/  LOP3.LUT R46, R51.reuse, 0x1, RZ, 0xc0, !PT ;  /* 0x00000001332e7812 */ /* 0x040fe200078ec0ff */
[----:B------:R-:W-:Y:S01]  /*e430*/  VIADD R50, R51, 0x1 ;  /* 0x0000000133327836 */ /* 0x000fe20000000000 */
[----:B------:R-:W-:Y:S01]  /*e440*/  MOV R49, 0x3e2aaaa8 ;  /* 0x3e2aaaa800317802 */ /* 0x000fe20000000f00 */
[----:B------:R-:W-:Y:S01]  /*e450*/  FFMA R34, R47, R34, -0.0013887860113754868507 ;  /* 0xbab607ed2f227423 */ /* 0x000fe20000000022 */
[----:B------:R-:W-:Y:S01]  /*e460*/  ISETP.NE.U32.AND P1, PT, R46, 0x1, PT ;  /* 0x000000012e00780c */ /* 0x000fe20003f25070 */
[----:B------:R-:W-:Y:S01]  /*e470*/  BSSY.RECONVERGENT B0, `(.L_x_233) ;  /* 0x0000040000007945 */ /* 0x000fe20003800200 */
[----:B------:R-:W-:-:S02]  /*e480*/  LOP3.LUT P2, RZ, R50, 0x2, RZ, 0xc0, !PT ;  /* 0x0000000232ff7812 */ /* 0x000fc4000784c0ff */
[----:B------:R-:W-:Y:S02]  /*e490*/  FSEL R46, R34, -0.00019574658654164522886, P1 ;  /* 0xb94d4153222e7808 */ /* 0x000fe40000800000 */
        /* <DEDUP_REMOVED lines=16> */
.L_x_236:
        /* <DEDUP_REMOVED lines=37> */
[----:B------:R-:W-:-:S05]  /*e7f0*/  IMAD.MOV R0, RZ, RZ, -R42 ;  /* 0x000000ffff007224 */ /* 0x000fca00078e0a2a */
[----:B------:R-:W-:Y:S01]  /*e800*/  @!P1 MOV R42, R0 ;  /* 0x00000000002a9202 */ /* 0x000fe20000000f00 */
[----:B0-----:R-:W-:-:S10]  /*e810*/  DMUL R46, R34, UR12 ;  /* 0x0000000c222e7c28 */ /* 0x001fd40008000000 */
[----:B------:R-:W0:Y:S02]  /*e820*/  F2F.F32.F64 R46, R46 ;  /* 0x0000002e002e7310 */ /* 0x000e240000301000 */
[----:B0-----:R-:W-:Y:S01]  /*e830*/  FSEL R38, -R46, R46, !P0 ;  /* 0x0000002e2e267208 */ /* 0x001fe20004000100 */
[----:B-1----:R-:W-:Y:S06]  /*e840*/  BRA `(.L_x_234) ;  /* 0x0000000000087947 */ /* 0x002fec0003800000 */
.L_x_235:
[----:B------:R-:W-:Y:S01]  /*e850*/  FMUL R38, RZ, R0 ;  /* 0x00000000ff267220 */ /* 0x000fe20000400000 */
[----:B------:R-:W-:-:S07]  /*e860*/  IMAD.MOV.U32 R42, RZ, RZ, RZ ;  /* 0x000000ffff2a7224 */ /* 0x000fce00078e00ff */
.L_x_234:
[----:B------:R-:W-:Y:S05]  /*e870*/  BSYNC.RECONVERGENT B0 ;  /* 0x0000000000007941 */ /* 0x000fea0003800200 */
.L_x_233:
[----:B------:R-:W-:Y:S01]  /*e880*/  IADD3 R0, PT, PT, R41, -0xd000000, RZ ;  /* 0xf300000029007810 */ /* 0x000fe20007ffe0ff */
[----:B------:R0:W1:Y:S01]  /*e890*/  MUFU.RSQ R34, R41 ;  /* 0x0000002900227308 */ /* 0x0000620000001400 */
[----:B------:R-:W-:Y:S01]  /*e8a0*/  BSSY.RECONVERGENT B0, `(.L_x_237) ;  /* 0x000000c000007945 */ /* 0x000fe20003800200 */
[----:B------:R-:W-:Y:S01]  /*e8b0*/  FMUL R35, R48, UR11 ;  /* 0x0000000b30237c20 */ /* 0x000fe20008400000 */
[----:B------:R-:W-:-:S13]  /*e8c0*/  ISETP.GT.U32.AND P0, PT, R0, 0x727fffff, PT ;  /* 0x727fffff0000780c */ /* 0x000fda0003f04070 */
[----:B0-----:R-:W-:Y:S05]  /*e8d0*/  @!P0 BRA `(.L_x_238) ;  /* 0x0000000000108947 */ /* 0x001fea0003800000 */
[----:B-1----:R-:W-:Y:S01]  /*e8e0*/  IMAD.MOV.U32 R34, RZ, RZ, R41 ;  /* 0x000000ffff227224 */ /* 0x002fe200078e0029 */
[----:B------:R-:W-:-:S07]  /*e8f0*/  MOV R0, 0xe910 ;  /* 0x0000e91000007802 */ /* 0x000fce0000000f00 */
[----:B------:R-:W-:Y:S05]  /*e900*/  CALL.REL.NOINC `($__internal_1_$__cuda_sm20_sqrt_rn_f32_slowpath) ;  /* 0x0000000c00d87944 */ /* 0x000fea0003c00000 */
[----:B------:R-:W-:Y:S05]  /*e910*/  BRA `(.L_x_239) ;  /* 0x0000000000107947 */ /* 0x000fea0003800000 */
.L_x_238:
[C---:B-1----:R-:W-:Y:S01]  /*e920*/  FMUL.FTZ R0, R34.reuse, R41 ;  /* 0x0000002922007220 */ /* 0x042fe20000410000 */
[----:B------:R-:W-:-:S03]  /*e930*/  FMUL.FTZ R57, R34, 0.5 ;  /* 0x3f00000022397820 */ /* 0x000fc60000410000 */
[----:B------:R-:W-:-:S04]  /*e940*/  FFMA R41, -R0, R0, R41 ;  /* 0x0000000000297223 */ /* 0x000fc80000000129 */
[----:B------:R-:W-:-:S07]  /*e950*/  FFMA R57, R41, R57, R0 ;  /* 0x0000003929397223 */ /* 0x000fce0000000000 */
.L_x_239:
[----:B------:R-:W-:Y:S05]  /*e960*/  BSYNC.RECONVERGENT B0 ;  /* 0x0000000000007941 */ /* 0x000fea0003800200 */
.L_x_237:
[----:B------:R-:W-:Y:S01]  /*e970*/  HFMA2 R0, -RZ, RZ, 0.487060546875, -0.0625 ;  /* 0x37cbac00ff007431 */ /* 0x000fe200000001ff */
[----:B------:R-:W-:Y:S01]  /*e980*/  LOP3.LUT R34, R42, 0x1, RZ, 0xc0, !PT ;  /* 0x000000012a227812 */ /* 0x000fe200078ec0ff */
[----:B------:R-:W-:Y:S01]  /*e990*/  FMUL R41, R38, R38 ;  /* 0x0000002626297220 */ /* 0x000fe20000400000 */
[----:B------:R-:W-:Y:S01]  /*e9a0*/  MOV R49, 0x3e2aaaa8 ;  /* 0x3e2aaaa800317802 */ /* 0x000fe20000000f00 */
[----:B------:R-:W0:Y:S01]  /*e9b0*/  LDCU UR5, c[0x3][0x20] ;  /* 0x00c00400ff0577ac */ /* 0x000e220008000800 */
[----:B------:R-:W-:Y:S01]  /*e9c0*/  ISETP.NE.U32.AND P0, PT, R34, 0x1, PT ;  /* 0x000000012200780c */ /* 0x000fe20003f05070 */
[----:B------:R-:W-:Y:S01]  /*e9d0*/  IMAD.MOV.U32 R34, RZ, RZ, 0x3c0885e4 ;  /* 0x3c0885e4ff227424 */ /* 0x000fe200078e00ff */
[----:B------:R-:W-:Y:S01]  /*e9e0*/  LOP3.LUT P1, RZ, R42, 0x2, RZ, 0xc0, !PT ;  /* 0x000000022aff7812 */ /* 0x000fe2000782c0ff */
[----:B------:R-:W1:Y:S01]  /*e9f0*/  LDCU UR6, c[0x3][0x10] ;  /* 0x00c00200ff0677ac */ /* 0x000e620008000800 */
[----:B------:R-:W-:Y:S01]  /*ea00*/  FSEL R38, R38, 1, P0 ;  /* 0x3f80000026267808 */ /* 0x000fe20000000000 */
[----:B------:R-:W-:Y:S01]  /*ea10*/  FFMA R0, R41, R0, -0.0013887860113754868507 ;  /* 0xbab607ed29007423 */ /* 0x000fe20000000000 */
[----:B------:R-:W-:Y:S01]  /*ea20*/  FSEL R34, R34, 0.041666727513074874878, P0 ;  /* 0x3d2aaabb22227808 */ /* 0x000fe20000000000 */
[----:B------:R-:W-:Y:S01]  /*ea30*/  FMUL R40, R40, R43 ;  /* 0x0000002b28287220 */ /* 0x000fe20000400000 */
[----:B------:R-:W-:Y:S01]  /*ea40*/  FSEL R49, -R49, -0.4999999701976776123, P0 ;  /* 0xbeffffff31317808 */ /* 0x000fe20000000100 */
[----:B------:R-:W-:Y:S01]  /*ea50*/  FFMA R47, R41, R38, RZ ;  /* 0x00000026292f7223 */ /* 0x000fe200000000ff */
[----:B------:R-:W-:-:S05]  /*ea60*/  FSEL R0, R0, -0.00019574658654164522886, !P0 ;  /* 0xb94d415300007808 */ /* 0x000fca0004000000 */
[----:B------:R-:W-:-:S04]  /*ea70*/  FFMA R0, R41, R0, R34 ;  /* 0x0000000029007223 */ /* 0x000fc80000000022 */
[----:B------:R-:W-:-:S04]  /*ea80*/  FFMA R0, R41, R0, R49 ;  /* 0x0000000029007223 */ /* 0x000fc80000000031 */
[----:B------:R-:W-:-:S04]  /*ea90*/  FFMA R0, R47, R0, R38 ;  /* 0x000000002f007223 */ /* 0x000fc80000000026 */
[----:B------:R-:W-:-:S04]  /*eaa0*/  @P1 FADD R0, RZ, -R0 ;  /* 0x80000000ff001221 */ /* 0x000fc80000000000 */
[----:B------:R-:W-:-:S04]  /*eab0*/  FMUL R34, R0, UR11 ;  /* 0x0000000b00227c20 */ /* 0x000fc80008400000 */
[----:B------:R-:W-:Y:S01]  /*eac0*/  FMUL R0, R34, R57 ;  /* 0x0000003922007220 */ /* 0x000fe20000400000 */
[----:B------:R-:W-:-:S03]  /*ead0*/  FMUL R34, RZ, R34 ;  /* 0x00000022ff227220 */ /* 0x000fc60000400000 */
[----:B------:R-:W-:Y:S01]  /*eae0*/  FFMA R0, RZ, R35, R0 ;  /* 0x00000023ff007223 */ /* 0x000fe20000000000 */
[----:B------:R-:W-:-:S03]  /*eaf0*/  FFMA R34, R35, R57, -R34 ;  /* 0x0000003923227223 */ /* 0x000fc60000000822 */
[-C--:B------:R-:W-:Y:S01]  /*eb00*/  FMUL R35, R39, R0.reuse ;  /* 0x0000000027237220 */ /* 0x080fe20000400000 */
[----:B------:R-:W-:-:S03]  /*eb10*/  FMUL R0, R40, R0 ;  /* 0x0000000028007220 */ /* 0x000fc60000400000 */
[-C--:B------:R-:W-:Y:S01]  /*eb20*/  FFMA R35, R40, R34.reuse, -R35 ;  /* 0x0000002228237223 */ /* 0x080fe20000000823 */
[----:B------:R-:W-:-:S03]  /*eb30*/  FFMA R0, R39, R34, R0 ;  /* 0x0000002227007223 */ /* 0x000fc60000000000 */
[----:B0-----:R-:W-:Y:S01]  /*eb40*/  FMUL R39, R35, UR5 ;  /* 0x0000000523277c20 */ /* 0x001fe20008400000 */
[----:B------:R-:W-:-:S03]  /*eb50*/  FMUL R34, R0, UR5 ;  /* 0x0000000500227c20 */ /* 0x000fc60008400000 */
[----:B-1----:R-:W-:Y:S01]  /*eb60*/  FFMA R39, R0, UR6, R39 ;  /* 0x0000000600277c23 */ /* 0x002fe20008000027 */
[----:B------:R-:W-:-:S03]  /*eb70*/  FFMA R34, R35, UR6, -R34 ;  /* 0x0000000623227c23 */ /* 0x000fc60008000822 */
[----:B------:R-:W-:Y:S01]  /*eb80*/  FADD R39, R44, R39 ;  /* 0x000000272c277221 */ /* 0x000fe20000000000 */
[----:B------:R-:W-:-:S03]  /*eb90*/  FADD R34, R45, R34 ;  /* 0x000000222d227221 */ /* 0x000fc60000000000 */
[C---:B------:R-:W-:Y:S01]  /*eba0*/  FMUL R0, R52.reuse, R39 ;  /* 0x0000002734007220 */ /* 0x040fe20000400000 */
[----:B------:R-:W-:-:S03]  /*ebb0*/  FMUL R46, R52, R34 ;  /* 0x00000022342e7220 */ /* 0x000fc60000400000 */
[C---:B------:R-:W-:Y:S01]  /*ebc0*/  FFMA R0, R53.reuse, R34, -R0 ;  /* 0x0000002235007223 */ /* 0x040fe20000000800 */
[----:B------:R-:W-:-:S07]  /*ebd0*/  FFMA R46, R53, R39, R46 ;  /* 0x00000027352e7223 */ /* 0x000fce000000002e */
.L_x_90:
[----:B------:R-:W-:Y:S01]  /*ebe0*/  BSSY.RECONVERGENT B0, `(.L_x_240) ;  /* 0x000002e000007945 */ /* 0x000fe20003800200 */
[----:B------:R-:W-:Y:S01]  /*ebf0*/  IMAD.MOV.U32 R41, RZ, RZ, R6 ;  /* 0x000000ffff297224 */ /* 0x000fe200078e0006 */
[----:B------:R-:W-:Y:S02]  /*ec00*/  MOV R40, R13 ;  /* 0x0000000d00287202 */ /* 0x000fe40000000f00 */
[----:B------:R-:W-:Y:S05]  /*ec10*/  @P5 BRA `(.L_x_241) ;  /* 0x0000000000a85947 */ /* 0x000fea0003800000 */
[----:B------:R-:W-:Y:S02]  /*ec20*/  HFMA2 R41, -RZ, RZ, 0, 0 ;  /* 0x00000000ff297431 */ /* 0x000fe400000001ff */
[----:B------:R-:W-:Y:S01]  /*ec30*/  IMAD.MOV.U32 R43, RZ, RZ, RZ ;  /* 0x000000ffff2b7224 */ /* 0x000fe200078e00ff */
[----:B------:R-:W-:-:S06]  /*ec40*/  UMOV UR5, URZ ;  /* 0x000000ff00057c82 */ /* 0x000fcc0008000000 */
.L_x_242:
        /* <DEDUP_REMOVED lines=11> */
[----:B------:R-:W-:Y:S01]  /*ed00*/  ISETP.NE.AND P0, PT, R9, RZ, PT ;  /* 0x000000ff0900720c */ /* 0x000fe20003f05270 */
[----:B------:R1:W-:Y:S04]  /*ed10*/  STL [R1+0x18], R43 ;  /* 0x0000182b01007387 */ /* 0x0003e80000100800 */
[----:B------:R-:W2:Y:S04]  /*ed20*/  LDL R34, [R4+0x14] ;  /* 0x0000140004227983 */ /* 0x000ea80000100800 */
[----:B0-----:R-:W3:Y:S04]  /*ed30*/  LDL R40, [R4+0x18] ;  /* 0x0000180004287983 */ /* 0x001ee80000100800 */
[----:B------:R-:W4:Y:S01]  /*ed40*/  @P0 LDL R42, [R4+0x10] ;  /* 0x00001000042a0983 */ /* 0x000f220000100800 */
[----:B------:R-:W-:Y:S01]  /*ed50*/  UMOV UR12, 0x54442d19 ;  /* 0x54442d19000c7882 */ /* 0x000fe20000000000 */
[----:B------:R-:W-:Y:S01]  /*ed60*/  UMOV UR13, 0x3bf921fb ;  /* 0x3bf921fb000d7882 */ /* 0x000fe20000000000 */
[----:B--2---:R-:W-:-:S02]  /*ed70*/  @P0 SHF.L.U32 R39, R34, R9, RZ ;  /* 0x0000000922270219 */ /* 0x004fc400000006ff */
[----:B------:R-:W-:Y:S02]  /*ed80*/  @P0 SHF.R.U32.HI R38, RZ, R5, R34 ;  /* 0x00000005ff260219 */ /* 0x000fe40000011622 */
[----:B---3--:R-:W-:Y:S02]  /*ed90*/  @P0 SHF.L.U32 R35, R40, R9, RZ ;  /* 0x0000000928230219 */ /* 0x008fe400000006ff */
[----:B----4-:R-:W-:Y:S02]  /*eda0*/  @P0 SHF.R.U32.HI R42, RZ, R5, R42 ;  /* 0x00000005ff2a0219 */ /* 0x010fe4000001162a */
[----:B------:R-:W-:-:S03]  /*edb0*/  @P0 IADD3 R40, PT, PT, R35, R38, RZ ;  /* 0x0000002623280210 */ /* 0x000fc60007ffe0ff */
[----:B------:R-:W-:-:S05]  /*edc0*/  @P0 IMAD.IADD R34, R39, 0x1, R42 ;  /* 0x0000000127220824 */ /* 0x000fca00078e022a */
[C---:B------:R-:W-:Y:S02]  /*edd0*/  SHF.L.W.U32.HI R41, R34.reuse, 0x2, R40 ;  /* 0x0000000222297819 */ /* 0x040fe40000010e28 */
[----:B------:R-:W-:Y:S02]  /*ede0*/  SHF.L.U32 R34, R34, 0x2, RZ ;  /* 0x0000000222227819 */ /* 0x000fe400000006ff */
[----:B------:R-:W-:-:S04]  /*edf0*/  SHF.R.S32.HI R35, RZ, 0x1f, R41 ;  /* 0x0000001fff237819 */ /* 0x000fc80000011429 */
[C---:B------:R-:W-:Y:S02]  /*ee00*/  LOP3.LUT R34, R35.reuse, R34, RZ, 0x3c, !PT ;  /* 0x0000002223227212 */ /* 0x040fe400078e3cff */
[----:B------:R-:W-:-:S06]  /*ee10*/  LOP3.LUT R35, R35, R41, RZ, 0x3c, !PT ;  /* 0x0000002923237212 */ /* 0x000fcc00078e3cff */
[----:B------:R-:W0:Y:S01]  /*ee20*/  I2F.F64.S64 R34, R34 ;  /* 0x0000002200227312 */ /* 0x000e220000301c00 */
[----:B------:R-:W-:Y:S01]  /*ee30*/  ISETP.GE.AND P0, PT, R22, RZ, PT ;  /* 0x000000ff1600720c */ /* 0x000fe20003f06270 */
[----:B0-----:R-:W-:Y:S01]  /*ee40*/  DMUL R38, R34, UR12 ;  /* 0x0000000c22267c28 */ /* 0x001fe20008000000 */
[----:B------:R-:W-:Y:S02]  /*ee50*/  SHF.R.U32.HI R40, RZ, 0x1e, R40 ;  /* 0x0000001eff287819 */ /* 0x000fe40000011628 */
[----:B------:R-:W-:-:S07]  /*ee60*/  LOP3.LUT R42, R41, R22, RZ, 0x3c, !PT ;  /* 0x00000016292a7212 */ /* 0x000fce00078e3cff */
[----:B------:R-:W0:Y:S01]  /*ee70*/  F2F.F32.F64 R38, R38 ;  /* 0x0000002600267310 */ /* 0x000e220000301000 */
[----:B------:R-:W-:Y:S02]  /*ee80*/  LEA.HI R41, R41, R40, RZ, 0x1 ;  /* 0x0000002829297211 */ /* 0x000fe400078f08ff */
[----:B------:R-:W-:-:S03]  /*ee90*/  ISETP.GE.AND P1, PT, R42, RZ, PT ;  /* 0x000000ff2a00720c */ /* 0x000fc60003f26270 */
[----:B------:R-:W-:Y:S01]  /*eea0*/  @!P0 IMAD.MOV R41, RZ, RZ, -R41 ;  /* 0x000000ffff298224 */ /* 0x000fe200078e0a29 */
[----:B01----:R-:W-:-:S09]  /*eeb0*/  FSEL R40, -R38, R38, !P1 ;  /* 0x0000002626287208 */ /* 0x003fd20004800100 */
.L_x_241:
[----:B------:R-:W-:Y:S05]  /*eec0*/  BSYNC.RECONVERGENT B0 ;  /* 0x0000000000007941 */ /* 0x000fea0003800200 */
.L_x_240:
[----:B------:R-:W-:Y:S01]  /*eed0*/  MOV R47, 0x37cbac00 ;  /* 0x37cbac00002f7802 */ /* 0x000fe20000000f00 */
        /* <DEDUP_REMOVED lines=11> */
[----:B------:R-:W-:Y:S01]  /*ef90*/  FSEL R34, R40, 1, !P0 ;  /* 0x3f80000028227808 */ /* 0x000fe20004000000 */
[----:B------:R-:W-:Y:S01]  /*efa0*/  IMAD.MOV.U32 R40, RZ, RZ, R13 ;  /* 0x000000ffff287224 */ /* 0x000fe200078e000d */
[----:B------:R-:W-:Y:S01]  /*efb0*/  FSEL R39, -R44, -0.4999999701976776123, !P0 ;  /* 0xbeffffff2c277808 */ /* 0x000fe20004000100 */
[C---:B------:R-:W-:Y:S01]  /*efc0*/  FFMA R38, R35.reuse, R38, R42 ;  /* 0x0000002623267223 */ /* 0x040fe2000000002a */
[----:B------:R-:W-:Y:S01]  /*efd0*/  MOV R41, R6 ;  /* 0x0000000600297202 */ /* 0x000fe20000000f00 */
[C---:B------:R-:W-:Y:S02]  /*efe0*/  FFMA R43, R35.reuse, R34, RZ ;  /* 0x00000022232b7223 */ /* 0x040fe400000000ff */
[----:B------:R-:W-:-:S04]  /*eff0*/  FFMA R38, R35, R38, R39 ;  /* 0x0000002623267223 */ /* 0x000fc80000000027 */
[----:B------:R-:W-:-:S04]  /*f000*/  FFMA R43, R43, R38, R34 ;  /* 0x000000262b2b7223 */ /* 0x000fc80000000022 */
[----:B------:R-:W-:Y:S01]  /*f010*/  @P1 FADD R43, RZ, -R43 ;  /* 0x8000002bff2b1221 */ /* 0x000fe20000000000 */
[----:B------:R-:W-:Y:S06]  /*f020*/  @P5 BRA `(.L_x_244) ;  /* 0x0000000000b05947 */ /* 0x000fec0003800000 */
[----:B------:R-:W-:Y:S01]  /*f030*/  HFMA2 R48, -RZ, RZ, 0, 0 ;  /* 0x00000000ff307431 */ /* 0x000fe200000001ff */
[----:B------:R-:W0:Y:S01]  /*f040*/  LDCU.64 UR14, c[0x4][URZ] ;  /* 0x01000000ff0e77ac */ /* 0x000e220008000a00 */
[----:B------:R-:W-:Y:S01]  /*f050*/  UMOV UR6, URZ ;  /* 0x000000ff00067c82 */ /* 0x000fe20008000000 */
[----:B------:R-:W-:-:S05]  /*f060*/  UMOV UR5, URZ ;  /* 0x000000ff00057c82 */ /* 0x000fca0008000000 */
.L_x_245:
[----:B0-----:R-:W-:-:S06]  /*f070*/  UIMAD.WIDE.U32 UR12, UR5, 0x4, UR14 ;  /* 0x00000004050c78a5 */ /* 0x001fcc000f8e000e */
[----:B------:R-:W-:Y:S01]  /*f080*/  IMAD.U32 R34, RZ, RZ, UR12 ;  /* 0x0000000cff227e24 */ /* 0x000fe2000f8e00ff */
[----:B------:R-:W-:-:S05]  /*f090*/  MOV R35, UR13 ;  /* 0x0000000d00237c02 */ /* 0x000fca0008000f00 */
[----:B------:R-:W2:Y:S01]  /*f0a0*/  LDG.E.CONSTANT R34, desc[UR8][R34.64] ;  /* 0x0000000822227981 */ /* 0x000ea2000c1e9900 */
[----:B------:R-:W-:Y:S02]  /*f0b0*/  ULEA UR12, UR5, UR10, 0x2 ;  /* 0x0000000a050c7291 */ /* 0x000fe4000f8e10ff */
[----:B------:R-:W-:-:S04]  /*f0c0*/  UIADD3 UR5, UPT, UPT, UR5, 0x1, URZ ;  /* 0x0000000105057890 */ /* 0x000fc8000fffe0ff */
[----:B------:R-:W-:Y:S01]  /*f0d0*/  UISETP.NE.AND UP0, UPT, UR5, 0x6, UPT ;  /* 0x000000060500788c */ /* 0x000fe2000bf05270 */
[----:B-12---:R-:W-:-:S03]  /*f0e0*/  IMAD.WIDE.U32 R38, R34, R7, RZ ;  /* 0x0000000722267225 */ /* 0x006fc600078e00ff */
[----:B------:R-:W-:-:S04]  /*f0f0*/  IADD3 R38, P0, PT, R38, R48, RZ ;  /* 0x0000003026267210 */ /* 0x000fc80007f1e0ff */
[----:B------:R-:W-:Y:S01]  /*f100*/  IADD3.X R48, PT, PT, R39, UR6, RZ, P0, !PT ;  /* 0x0000000627307c10 */ /* 0x000fe200087fe4ff */
[----:B------:R1:W-:Y:S01]  /*f110*/  STL [UR12], R38 ;  /* 0x00000026ff007987 */ /* 0x0003e2000810080c */
[----:B------:R-:W-:Y:S07]  /*f120*/  BRA.U UP0, `(.L_x_245) ;  /* 0xfffffffd00d07547 */ /* 0x000fee000b83ffff */
[----:B------:R-:W-:Y:S01]  /*f130*/  ISETP.NE.AND P0, PT, R9, RZ, PT ;  /* 0x000000ff0900720c */ /* 0x000fe20003f05270 */
[----:B------:R0:W-:Y:S04]  /*f140*/  STL [R1+0x18], R48 ;  /* 0x0000183001007387 */ /* 0x0001e80000100800 */
[----:B------:R-:W2:Y:S04]  /*f150*/  LDL R40, [R4+0x18] ;  /* 0x0000180004287983 */ /* 0x000ea80000100800 */
[----:B------:R-:W1:Y:S04]  /*f160*/  LDL R34, [R4+0x14] ;  /* 0x0000140004227983 */ /* 0x000e680000100800 */
[----:B------:R-:W3:Y:S01]  /*f170*/  @P0 LDL R42, [R4+0x10] ;  /* 0x00001000042a0983 */ /* 0x000ee20000100800 */
[----:B------:R-:W-:Y:S01]  /*f180*/  UMOV UR12, 0x54442d19 ;  /* 0x54442d19000c7882 */ /* 0x000fe20000000000 */
[----:B------:R-:W-:Y:S01]  /*f190*/  UMOV UR13, 0x3bf921fb ;  /* 0x3bf921fb000d7882 */ /* 0x000fe20000000000 */
[----:B------:R-:W-:-:S02]  /*f1a0*/  ISETP.GE.AND P1, PT, R22, RZ, PT ;  /* 0x000000ff1600720c */ /* 0x000fc40003f26270 */
[----:B--2---:R-:W-:Y:S02]  /*f1b0*/  @P0 SHF.L.U32 R35, R40, R9, RZ ;  /* 0x0000000928230219 */ /* 0x004fe400000006ff */
[----:B-1----:R-:W-:Y:S02]  /*f1c0*/  @P0 SHF.R.U32.HI R38, RZ, R5, R34 ;  /* 0x00000005ff260219 */ /* 0x002fe40000011622 */
[----:B------:R-:W-:Y:S02]  /*f1d0*/  @P0 SHF.L.U32 R39, R34, R9, RZ ;  /* 0x0000000922270219 */ /* 0x000fe400000006ff */
[----:B---3--:R-:W-:Y:S01]  /*f1e0*/  @P0 SHF.R.U32.HI R42, RZ, R5, R42 ;  /* 0x00000005ff2a0219 */ /* 0x008fe2000001162a */
[----:B------:R-:W-:-:S03]  /*f1f0*/  @P0 IMAD.IADD R40, R35, 0x1, R38 ;  /* 0x0000000123280824 */ /* 0x000fc600078e0226 */
[----:B------:R-:W-:-:S04]  /*f200*/  @P0 IADD3 R34, PT, PT, R39, R42, RZ ;  /* 0x0000002a27220210 */ /* 0x000fc80007ffe0ff */
[C-C-:B------:R-:W-:Y:S01]  /*f210*/  SHF.L.W.U32.HI R41, R34.reuse, 0x2, R40.reuse ;  /* 0x0000000222297819 */ /* 0x140fe20000010e28 */
[----:B------:R-:W-:Y:S01]  /*f220*/  IMAD.SHL.U32 R34, R34, 0x4, RZ ;  /* 0x0000000422227824 */ /* 0x000fe200078e00ff */
[----:B------:R-:W-:Y:S02]  /*f230*/  SHF.R.U32.HI R40, RZ, 0x1e, R40 ;  /* 0x0000001eff287819 */ /* 0x000fe40000011628 */
[----:B------:R-:W-:Y:S02]  /*f240*/  SHF.R.S32.HI R35, RZ, 0x1f, R41 ;  /* 0x0000001fff237819 */ /* 0x000fe40000011429 */
[----:B------:R-:W-:Y:S02]  /*f250*/  LOP3.LUT R42, R41, R22, RZ, 0x3c, !PT ;  /* 0x00000016292a7212 */ /* 0x000fe400078e3cff */
[C---:B------:R-:W-:Y:S02]  /*f260*/  LOP3.LUT R34, R35.reuse, R34, RZ, 0x3c, !PT ;  /* 0x0000002223227212 */ /* 0x040fe400078e3cff */
[----:B------:R-:W-:-:S02]  /*f270*/  LOP3.LUT R35, R35, R41, RZ, 0x3c, !PT ;  /* 0x0000002923237212 */ /* 0x000fc400078e3cff */
[----:B------:R-:W-:Y:S02]  /*f280*/  ISETP.GE.AND P0, PT, R42, RZ, PT ;  /* 0x000000ff2a00720c */ /* 0x000fe40003f06270 */
[----:B------:R-:W-:Y:S02]  /*f290*/  LEA.HI R41, R41, R40, RZ, 0x1 ;  /* 0x0000002829297211 */ /* 0x000fe400078f08ff */
[----:B------:R-:W1:Y:S02]  /*f2a0*/  I2F.F64.S64 R34, R34 ;  /* 0x0000002200227312 */ /* 0x000e640000301c00 */
[----:B------:R-:W-:Y:S01]  /*f2b0*/  @!P1 IADD3 R41, PT, PT, -R41, RZ, RZ ;  /* 0x000000ff29299210 */ /* 0x000fe20007ffe1ff */
[----:B-1----:R-:W-:-:S10]  /*f2c0*/  DMUL R38, R34, UR12 ;  /* 0x0000000c22267c28 */ /* 0x002fd40008000000 */
[----:B------:R-:W1:Y:S02]  /*f2d0*/  F2F.F32.F64 R38, R38 ;  /* 0x0000002600267310 */ /* 0x000e640000301000 */
[----:B01----:R-:W-:-:S07]  /*f2e0*/  FSEL R40, -R38, R38, !P0 ;  /* 0x0000002626287208 */ /* 0x003fce0004000100 */
.L_x_244:
[----:B------:R-:W-:Y:S05]  /*f2f0*/  BSYNC.RECONVERGENT B0 ;  /* 0x0000000000007941 */ /* 0x000fea0003800200 */
.L_x_243:
[----:B------:R-:W2:Y:S01]  /*f300*/  LDG.E.64 R34, desc[UR8][R30.64] ;  /* 0x000000081e227981 */ /* 0x000ea2000c1e1b00 */
[----:B------:R-:W-:Y:S01]  /*f310*/  FMUL R39, R40, R40 ;  /* 0x0000002828277220 */ /* 0x000fe20000400000 */
[C---:B------:R-:W-:Y:S01]  /*f320*/  LOP3.LUT R38, R41.reuse, 0x1, RZ, 0xc0, !PT ;  /* 0x0000000129267812 */ /* 0x040fe200078ec0ff */
[----:B------:R-:W0:Y:S01]  /*f330*/  LDCU UR5, c[0x0][0x3cc] ;  /* 0x00007980ff0577ac */ /* 0x000e220008000800 */
[----:B------:R-:W-:Y:S01]  /*f340*/  LOP3.LUT P1, RZ, R41, 0x2, RZ, 0xc0, !PT ;  /* 0x0000000229ff7812 */ /* 0x000fe2000782c0ff */
[----:B------:R-:W-:Y:S01]  /*f350*/  FFMA R47, R39, R47, -0.0013887860113754868507 ;  /* 0xbab607ed272f7423 */ /* 0x000fe2000000002f */
[----:B------:R-:W-:Y:S01]  /*f360*/  ISETP.NE.U32.AND P0, PT, R38, 0x1, PT ;  /* 0x000000012600780c */ /* 0x000fe20003f05070 */
[----:B------:R-:W-:Y:S01]  /*f370*/  FMUL R43, R43, UR11 ;  /* 0x0000000b2b2b7c20 */ /* 0x000fe20008400000 */
[----:B------:R-:W-:Y:S02]  /*f380*/  UIADD3 UR4, UPT, UPT, UR4, 0x1, URZ ;  /* 0x0000000104047890 */ /* 0x000fe4000fffe0ff */
[----:B------:R-:W-:-:S02]  /*f390*/  FSEL R42, R45, 0.041666727513074874878, P0 ;  /* 0x3d2aaabb2d2a7808 */ /* 0x000fc40000000000 */
[----:B------:R-:W-:Y:S02]  /*f3a0*/  FSEL R38, R47, -0.00019574658654164522886, !P0 ;  /* 0xb94d41532f267808 */ /* 0x000fe40004000000 */
[----:B------:R-:W-:-:S03]  /*f3b0*/  FSEL R41, -R44, -0.4999999701976776123, P0 ;  /* 0xbeffffff2c297808 */ /* 0x000fc60000000100 */
[----:B------:R-:W-:Y:S01]  /*f3c0*/  FFMA R42, R39, R38, R42 ;  /* 0x00000026272a7223 */ /* 0x000fe2000000002a */
[----:B------:R-:W-:-:S03]  /*f3d0*/  FSEL R38, R40, 1, P0 ;  /* 0x3f80000028267808 */ /* 0x000fc60000000000 */
[C---:B------:R-:W-:Y:S01]  /*f3e0*/  FFMA R41, R39.reuse, R42, R41 ;  /* 0x0000002a27297223 */ /* 0x040fe20000000029 */
[----:B0-----:R-:W-:Y:S01]  /*f3f0*/  UISETP.NE.AND UP0, UPT, UR4, UR5, UPT ;  /* 0x000000050400728c */ /* 0x001fe2000bf05270 */
[----:B------:R-:W-:-:S04]  /*f400*/  FFMA R39, R39, R38, RZ ;  /* 0x0000002627277223 */ /* 0x000fc800000000ff */
[----:B------:R-:W-:-:S04]  /*f410*/  FFMA R38, R39, R41, R38 ;  /* 0x0000002927267223 */ /* 0x000fc80000000026 */
[----:B------:R-:W-:-:S04]  /*f420*/  @P1 FADD R38, RZ, -R38 ;  /* 0x80000026ff261221 */ /* 0x000fc80000000000 */
[----:B------:R-:W-:-:S04]  /*f430*/  FMUL R39, R38, UR11 ;  /* 0x0000000b26277c20 */ /* 0x000fc80008400000 */
[C---:B------:R-:W-:Y:S01]  /*f440*/  FMUL R38, R39.reuse, R0 ;  /* 0x0000000027267220 */ /* 0x040fe20000400000 */
[----:B------:R-:W-:-:S03]  /*f450*/  FMUL R39, R39, R46 ;  /* 0x0000002e27277220 */ /* 0x000fc60000400000 */
[C---:B------:R-:W-:Y:S01]  /*f460*/  FFMA R38, R43.reuse, R46, R38 ;  /* 0x0000002e2b267223 */ /* 0x040fe20000000026 */
[----:B------:R-:W-:-:S03]  /*f470*/  FFMA R39, R43, R0, -R39 ;  /* 0x000000002b277223 */ /* 0x000fc60000000827 */
[C---:B--2---:R-:W-:Y:S01]  /*f480*/  FMUL R0, R38.reuse, R35 ;  /* 0x0000002326007220 */ /* 0x044fe20000400000 */
[----:B------:R-:W-:-:S03]  /*f490*/  FMUL R38, R38, R34 ;  /* 0x0000002226267220 */ /* 0x000fc60000400000 */
[C---:B------:R-:W-:Y:S01]  /*f4a0*/  FFMA R41, R39.reuse, R34, -R0 ;  /* 0x0000002227297223 */ /* 0x040fe20000000800 */
[----:B------:R-:W-:-:S03]  /*f4b0*/  FFMA R38, R39, R35, R38 ;  /* 0x0000002327267223 */ /* 0x000fc60000000026 */
[----:B------:R-:W-:Y:S01]  /*f4c0*/  FADD R32, R41, R32 ;  /* 0x0000002029207221 */ /* 0x000fe20000000000 */
[----:B------:R-:W-:Y:S01]  /*f4d0*/  FADD R33, R38, R33 ;  /* 0x0000002126217221 */ /* 0x000fe20000000000 */
[----:B------:R-:W-:Y:S06]  /*f4e0*/  BRA.U UP0, `(.L_x_246) ;  /* 0xffffff1500347547 */ /* 0x000fec000b83ffff */
.L_x_0:
[----:B------:R-:W0:Y:S02]  /*f4f0*/  LDC.64 R2, c[0x0][0x380] ;  /* 0x0000e000ff027b82 */ /* 0x000e240000000a00 */
[----:B0-----:R-:W-:-:S05]  /*f500*/  IMAD.WIDE R36, R36, 0x8, R2 ;  /* 0x0000000824247825 */ /* 0x001fca00078e0202 */
[----:B------:R-:W-:Y:S01]  /*f510*/  STG.E.64 desc[UR8][R36.64], R32 ;  /* 0x0000002024007986 */ /* 0x000fe2000c101b08 */
[----:B------:R-:W-:Y:S05]  /*f520*/  EXIT ;  /* 0x000000000000794d */ /* 0x000fea0003800000 */
        .weak           $__internal_0_$__cuda_sm20_rcp_rn_f32_slowpath
        .type           $__internal_0_$__cuda_sm20_rcp_rn_f32_slowpath,@function
        .size           $__internal_0_$__cuda_sm20_rcp_rn_f32_slowpath,($__internal_1_$__cuda_sm20_sqrt_rn_f32_slowpath - $__internal_0_$__cuda_sm20_rcp_rn_f32_slowpath)
$__internal_0_$__cuda_sm20_rcp_rn_f32_slowpath:
[----:B------:R-:W-:Y:S01]  /*f530*/  IMAD.SHL.U32 R34, R56, 0x2, RZ ;  /* 0x0000000238227824 */ /* 0x000fe200078e00ff */
[----:B------:R-:W-:Y:S04]  /*f540*/  BSSY.RECONVERGENT B0, `(.L_x_247) ;  /* 0x0000030000007945 */ /* 0x000fe80003800200 */
[----:B------:R-:W-:-:S04]  /*f550*/  SHF.R.U32.HI R34, RZ, 0x18, R34 ;  /* 0x00000018ff227819 */ /* 0x000fc80000011622 */
[----:B------:R-:W-:-:S13]  /*f560*/  ISETP.NE.U32.AND P0, PT, R34, RZ, PT ;  /* 0x000000ff2200720c */ /* 0x000fda0003f05070 */
[----:B------:R-:W-:Y:S05]  /*f570*/  @P0 BRA `(.L_x_248) ;  /* 0x0000000000280947 */ /* 0x000fea0003800000 */
[----:B------:R-:W-:-:S04]  /*f580*/  SHF.L.U32 R0, R56, 0x1, RZ ;  /* 0x0000000138007819 */ /* 0x000fc800000006ff */
[----:B------:R-:W-:-:S13]  /*f590*/  ISETP.NE.AND P0, PT, R0, RZ, PT ;  /* 0x000000ff0000720c */ /* 0x000fda0003f05270 */
[----:B------:R-:W-:Y:S01]  /*f5a0*/  @P0 FFMA R55, R56, 1.84467440737095516160e+19, RZ ;  /* 0x5f80000038370823 */ /* 0x000fe200000000ff */
[----:B------:R-:W-:Y:S08]  /*f5b0*/  @!P0 MUFU.RCP R34, R56 ;  /* 0x0000003800228308 */ /* 0x000ff00000001000 */
[----:B------:R-:W0:Y:S02]  /*f5c0*/  @P0 MUFU.RCP R0, R55 ;  /* 0x0000003700000308 */ /* 0x000e240000001000 */
[----:B0-----:R-:W-:-:S04]  /*f5d0*/  @P0 FFMA R57, R55, R0, -1 ;  /* 0xbf80000037390423 */ /* 0x001fc80000000000 */
[----:B------:R-:W-:-:S04]  /*f5e0*/  @P0 FADD.FTZ R57, -R57, -RZ ;  /* 0x800000ff39390221 */ /* 0x000fc80000010100 */
[----:B------:R-:W-:-:S04]  /*f5f0*/  @P0 FFMA R57, R0, R57, R0 ;  /* 0x0000003900390223 */ /* 0x000fc80000000000 */
[----:B------:R-:W-:Y:S01]  /*f600*/  @P0 FFMA R34, R57, 1.84467440737095516160e+19, RZ ;  /* 0x5f80000039220823 */ /* 0x000fe200000000ff */
[----:B------:R-:W-:Y:S06]  /*f610*/  BRA `(.L_x_249) ;  /* 0x0000000000887947 */ /* 0x000fec0003800000 */
.L_x_248:
[----:B------:R-:W-:-:S05]  /*f620*/  VIADD R0, R34, 0xffffff03 ;  /* 0xffffff0322007836 */ /* 0x000fca0000000000 */
[----:B------:R-:W-:-:S13]  /*f630*/  ISETP.GT.U32.AND P0, PT, R0, 0x1, PT ;  /* 0x000000010000780c */ /* 0x000fda0003f04070 */
[----:B------:R-:W-:Y:S05]  /*f640*/  @P0 BRA `(.L_x_250) ;  /* 0x0000000000780947 */ /* 0x000fea0003800000 */
[----:B------:R-:W-:-:S04]  /*f650*/  LOP3.LUT R59, R56, 0x7fffff, RZ, 0xc0, !PT ;  /* 0x007fffff383b7812 */ /* 0x000fc800078ec0ff */
[----:B------:R-:W-:-:S04]  /*f660*/  LOP3.LUT R59, R59, 0x3f800000, RZ, 0xfc, !PT ;  /* 0x3f8000003b3b7812 */ /* 0x000fc800078efcff */
[----:B------:R-:W0:Y:S02]  /*f670*/  MUFU.RCP R58, R59 ;  /* 0x0000003b003a7308 */ /* 0x000e240000001000 */
[----:B0-----:R-:W-:-:S04]  /*f680*/  FFMA R57, R59, R58, -1 ;  /* 0xbf8000003b397423 */ /* 0x001fc8000000003a */
[----:B------:R-:W-:-:S04]  /*f690*/  FADD.FTZ R57, -R57, -RZ ;  /* 0x800000ff39397221 */ /* 0x000fc80000010100 */
[CCC-:B------:R-:W-:Y:S01]  /*f6a0*/  FFMA.RM R55, R58.reuse, R57.reuse, R58.reuse ;  /* 0x000000393a377223 */ /* 0x1c0fe2000000403a */
[----:B------:R-:W-:Y:S01]  /*f6b0*/  FFMA.RP R58, R58, R57, R58 ;  /* 0x000000393a3a7223 */ /* 0x000fe2000000803a */
[----:B------:R-:W-:-:S04]  /*f6c0*/  MOV R57, 0x3 ;  /* 0x0000000300397802 */ /* 0x000fc80000000f00 */
[C---:B------:R-:W-:Y:S02]  /*f6d0*/  FSETP.NEU.FTZ.AND P0, PT, R55.reuse, R58, PT ;  /* 0x0000003a3700720b */ /* 0x040fe40003f1d000 */
[----:B------:R-:W-:Y:S02]  /*f6e0*/  LOP3.LUT R58, R55, 0x7fffff, RZ, 0xc0, !PT ;  /* 0x007fffff373a7812 */ /* 0x000fe400078ec0ff */
[----:B------:R-:W-:Y:S02]  /*f6f0*/  SHF.L.U32 R57, R57, R0, RZ ;  /* 0x0000000039397219 */ /* 0x000fe400000006ff */
[----:B------:R-:W-:Y:S02]  /*f700*/  LOP3.LUT R58, R58, 0x800000, RZ, 0xfc, !PT ;  /* 0x008000003a3a7812 */ /* 0x000fe400078efcff */
[----:B------:R-:W-:Y:S02]  /*f710*/  SEL R55, RZ, 0xffffffff, !P0 ;  /* 0xffffffffff377807 */ /* 0x000fe40004000000 */
[----:B------:R-:W-:-:S03]  /*f720*/  LOP3.LUT R57, R57, R58, RZ, 0xc0, !PT ;  /* 0x0000003a39397212 */ /* 0x000fc600078ec0ff */
[----:B------:R-:W-:Y:S01]  /*f730*/  IMAD.MOV R55, RZ, RZ, -R55 ;  /* 0x000000ffff377224 */ /* 0x000fe200078e0a37 */
[----:B------:R-:W-:-:S04]  /*f740*/  SHF.R.U32.HI R57, RZ, R0, R57 ;  /* 0x00000000ff397219 */ /* 0x000fc80000011639 */
[--C-:B------:R-:W-:Y:S01]  /*f750*/  LOP3.LUT P1, RZ, R55, R0, R58.reuse, 0xf8, !PT ;  /* 0x0000000037ff7212 */ /* 0x100fe2000782f83a */
[----:B------:R-:W-:Y:S01]  /*f760*/  VIADD R55, R34, 0xffffff04 ;  /* 0xffffff0422377836 */ /* 0x000fe20000000000 */
[C---:B------:R-:W-:Y:S02]  /*f770*/  LOP3.LUT P0, RZ, R57.reuse, 0x1, RZ, 0xc0, !PT ;  /* 0x0000000139ff7812 */ /* 0x040fe4000780c0ff */
[----:B------:R-:W-:Y:S02]  /*f780*/  LOP3.LUT P2, RZ, R57, 0x2, RZ, 0xc0, !PT ;  /* 0x0000000239ff7812 */ /* 0x000fe4000784c0ff */
[----:B------:R-:W-:Y:S02]  /*f790*/  SHF.R.U32.HI R55, RZ, R55, R58 ;  /* 0x00000037ff377219 */ /* 0x000fe4000001163a */
[----:B------:R-:W-:Y:S02]  /*f7a0*/  PLOP3.LUT P0, PT, P0, P1, P2, 0xe0, 0x0 ;  /* 0x000000000000781c */ /* 0x000fe40000703c20 */
[----:B------:R-:W-:-:S02]  /*f7b0*/  LOP3.LUT P1, RZ, R56, 0x7fffff, RZ, 0xc0, !PT ;  /* 0x007fffff38ff7812 */ /* 0x000fc4000782c0ff */
[----:B------:R-:W-:-:S04]  /*f7c0*/  SEL R0, RZ, 0x1, !P0 ;  /* 0x00000001ff007807 */ /* 0x000fc80004000000 */
[----:B------:R-:W-:-:S04]  /*f7d0*/  IADD3 R0, PT, PT, -R0, RZ, RZ ;  /* 0x000000ff00007210 */ /* 0x000fc80007ffe1ff */
[----:B------:R-:W-:-:S13]  /*f7e0*/  ISETP.GE.AND P0, PT, R0, RZ, PT ;  /* 0x000000ff0000720c */ /* 0x000fda0003f06270 */
[----:B------:R-:W-:-:S05]  /*f7f0*/  @!P0 IADD3 R55, PT, PT, R55, 0x1, RZ ;  /* 0x0000000137378810 */ /* 0x000fca0007ffe0ff */
[----:B------:R-:W-:-:S05]  /*f800*/  @!P1 IMAD.SHL.U32 R55, R55, 0x2, RZ ;  /* 0x0000000237379824 */ /* 0x000fca00078e00ff */
[----:B------:R-:W-:Y:S01]  /*f810*/  LOP3.LUT R34, R55, 0x80000000, R56, 0xf8, !PT ;  /* 0x8000000037227812 */ /* 0x000fe200078ef838 */
[----:B------:R-:W-:Y:S06]  /*f820*/  BRA `(.L_x_249) ;  /* 0x0000000000047947 */ /* 0x000fec0003800000 */
.L_x_250:
[----:B------:R0:W1:Y:S02]  /*f830*/  MUFU.RCP R34, R56 ;  /* 0x0000003800227308 */ /* 0x0000640000001000 */
.L_x_249:
[----:B------:R-:W-:Y:S05]  /*f840*/  BSYNC.RECONVERGENT B0 ;  /* 0x0000000000007941 */ /* 0x000fea0003800200 */
.L_x_247:
[----:B------:R-:W-:-:S04]  /*f850*/  HFMA2 R55, -RZ, RZ, 0, 0 ;  /* 0x00000000ff377431 */ /* 0x000fc800000001ff */
[----:B01----:R-:W-:Y:S05]  /*f860*/  RET.REL.NODEC R54 `(_Z7RXfieldP6float2PKfS2_PKS_S4_ffffffiiii) ;  /* 0xffffff0436e47950 */ /* 0x003fea0003c3ffff */
        .weak           $__internal_1_$__cuda_sm20_sqrt_rn_f32_slowpath
        .type           $__internal_1_$__cuda_sm20_sqrt_rn_f32_slowpath,@function
        .size           $__internal_1_$__cuda_sm20_sqrt_rn_f32_slowpath,($__internal_2_$__cuda_sm3x_div_rn_noftz_f32_slowpath - $__internal_1_$__cuda_sm20_sqrt_rn_f32_slowpath)
$__internal_1_$__cuda_sm20_sqrt_rn_f32_slowpath:
[----:B------:R-:W-:-:S13]  /*f870*/  LOP3.LUT P0, RZ, R34, 0x7fffffff, RZ, 0xc0, !PT ;  /* 0x7fffffff22ff7812 */ /* 0x000fda000780c0ff */
[----:B------:R-:W-:Y:S01]  /*f880*/  @!P0 IMAD.MOV.U32 R57, RZ, RZ, R34 ;  /* 0x000000ffff398224 */ /* 0x000fe200078e0022 */
[----:B------:R-:W-:Y:S06]  /*f890*/  @!P0 BRA `(.L_x_251) ;  /* 0x0000000000408947 */ /* 0x000fec0003800000 */
[----:B------:R-:W-:-:S13]  /*f8a0*/  FSETP.GEU.FTZ.AND P0, PT, R34, RZ, PT ;  /* 0x000000ff2200720b */ /* 0x000fda0003f1e000 */
[----:B------:R-:W-:Y:S01]  /*f8b0*/  @!P0 MOV R57, 0x7fffffff ;  /* 0x7fffffff00398802 */ /* 0x000fe20000000f00 */
[----:B------:R-:W-:Y:S06]  /*f8c0*/  @!P0 BRA `(.L_x_251) ;  /* 0x0000000000348947 */ /* 0x000fec0003800000 */
[----:B------:R-:W-:-:S13]  /*f8d0*/  FSETP.GTU.FTZ.AND P0, PT, |R34|, +INF , PT ;  /* 0x7f8000002200780b */ /* 0x000fda0003f1c200 */
[----:B------:R-:W-:Y:S01]  /*f8e0*/  @P0 FADD.FTZ R57, R34, 1 ;  /* 0x3f80000022390421 */ /* 0x000fe20000010000 */
[----:B------:R-:W-:Y:S06]  /*f8f0*/  @P0 BRA `(.L_x_251) ;  /* 0x0000000000280947 */ /* 0x000fec0003800000 */
[----:B------:R-:W-:-:S13]  /*f900*/  FSETP.NEU.FTZ.AND P0, PT, |R34|, +INF , PT ;  /* 0x7f8000002200780b */ /* 0x000fda0003f1d200 */
[----:B------:R-:W-:Y:S01]  /*f910*/  @P0 FFMA R58, R34, 1.84467440737095516160e+19, RZ ;  /* 0x5f800000223a0823 */ /* 0x000fe200000000ff */
[----:B------:R-:W-:-:S03]  /*f920*/  @!P0 IMAD.MOV.U32 R57, RZ, RZ, R34 ;  /* 0x000000ffff398224 */ /* 0x000fc600078e0022 */
[----:B------:R-:W0:Y:S02]  /*f930*/  @P0 MUFU.RSQ R56, R58 ;  /* 0x0000003a00380308 */ /* 0x000e240000001400 */
[----:B0-----:R-:W-:Y:S01]  /*f940*/  @P0 FMUL.FTZ R55, R58, R56 ;  /* 0x000000383a370220 */ /* 0x001fe20000410000 */
[----:B------:R-:W-:-:S03]  /*f950*/  @P0 FMUL.FTZ R56, R56, 0.5 ;  /* 0x3f00000038380820 */ /* 0x000fc60000410000 */
[----:B------:R-:W-:-:S04]  /*f960*/  @P0 FADD.FTZ R54, -R55, -RZ ;  /* 0x800000ff37360221 */ /* 0x000fc80000010100 */
[----:B------:R-:W-:-:S04]  /*f970*/  @P0 FFMA R54, R55, R54, R58 ;  /* 0x0000003637360223 */ /* 0x000fc8000000003a */
[----:B------:R-:W-:-:S04]  /*f980*/  @P0 FFMA R54, R54, R56, R55 ;  /* 0x0000003836360223 */ /* 0x000fc80000000037 */
[----:B------:R-:W-:-:S07]  /*f990*/  @P0 FMUL.FTZ R57, R54, 2.3283064365386962891e-10 ;  /* 0x2f80000036390820 */ /* 0x000fce0000410000 */
.L_x_251:
[----:B------:R-:W-:Y:S01]  /*f9a0*/  MOV R54, R0 ;  /* 0x0000000000367202 */ /* 0x000fe20000000f00 */
[----:B------:R-:W-:-:S04]  /*f9b0*/  IMAD.MOV.U32 R55, RZ, RZ, 0x0 ;  /* 0x00000000ff377424 */ /* 0x000fc800078e00ff */
[----:B------:R-:W-:Y:S05]  /*f9c0*/  RET.REL.NODEC R54 `(_Z7RXfieldP6float2PKfS2_PKS_S4_ffffffiiii) ;  /* 0xffffff04368c7950 */ /* 0x000fea0003c3ffff */
        .weak           $__internal_2_$__cuda_sm3x_div_rn_noftz_f32_slowpath
        .type           $__internal_2_$__cuda_sm3x_div_rn_noftz_f32_slowpath,@function
        .size           $__internal_2_$__cuda_sm3x_div_rn_noftz_f32_slowpath,(.L_x_558 - $__internal_2_$__cuda_sm3x_div_rn_noftz_f32_slowpath)
$__internal_2_$__cuda_sm3x_div_rn_noftz_f32_slowpath:
[----:B------:R-:W-:Y:S01]  /*f9d0*/  SHF.R.U32.HI R55, RZ, 0x17, R59 ;  /* 0x00000017ff377819 */ /* 0x000fe2000001163b */
[----:B------:R-:W-:Y:S01]  /*f9e0*/  BSSY.RECONVERGENT B0, `(.L_x_252) ;  /* 0x0000063000007945 */ /* 0x000fe20003800200 */
[----:B------:R-:W-:Y:S02]  /*f9f0*/  SHF.R.U32.HI R56, RZ, 0x17, R0 ;  /* 0x00000017ff387819 */ /* 0x000fe40000011600 */
[----:B------:R-:W-:Y:S02]  /*fa00*/  LOP3.LUT R55, R55, 0xff, RZ, 0xc0, !PT ;  /* 0x000000ff37377812 */ /* 0x000fe400078ec0ff */
[----:B------:R-:W-:Y:S02]  /*fa10*/  LOP3.LUT R56, R56, 0xff, RZ, 0xc0, !PT ;  /* 0x000000ff38387812 */ /* 0x000fe400078ec0ff */
[----:B------:R-:W-:-:S03]  /*fa20*/  IADD3 R57, PT, PT, R55, -0x1, RZ ;  /* 0xffffffff37397810 */ /* 0x000fc60007ffe0ff */
[----:B------:R-:W-:Y:S01]  /*fa30*/  VIADD R58, R56, 0xffffffff ;  /* 0xffffffff383a7836 */ /* 0x000fe20000000000 */
[----:B------:R-:W-:-:S04]  /*fa40*/  ISETP.GT.U32.AND P0, PT, R57, 0xfd, PT ;  /* 0x000000fd3900780c */ /* 0x000fc80003f04070 */
[----:B------:R-:W-:-:S13]  /*fa50*/  ISETP.GT.U32.OR P0, PT, R58, 0xfd, P0 ;  /* 0x000000fd3a00780c */ /* 0x000fda0000704470 */
[----:B------:R-:W-:Y:S01]  /*fa60*/  @!P0 MOV R34, RZ ;  /* 0x000000ff00228202 */ /* 0x000fe20000000f00 */
[----:B------:R-:W-:Y:S06]  /*fa70*/  @!P0 BRA `(.L_x_253) ;  /* 0x00000000005c8947 */ /* 0x000fec0003800000 */
[----:B------:R-:W-:Y:S02]  /*fa80*/  FSETP.GTU.FTZ.AND P1, PT, |R0|, +INF , PT ;  /* 0x7f8000000000780b */ /* 0x000fe40003f3c200 */
[----:B------:R-:W-:-:S04]  /*fa90*/  FSETP.GTU.FTZ.AND P0, PT, |R59|, +INF , PT ;  /* 0x7f8000003b00780b */ /* 0x000fc80003f1c200 */
[----:B------:R-:W-:-:S13]  /*faa0*/  PLOP3.LUT P0, PT, P1, P0, PT, 0xf8, 0x8f ;  /* 0x00000000008f781c */ /* 0x000fda0000f01f70 */
[----:B------:R-:W-:Y:S05]  /*fab0*/  @P0 BRA `(.L_x_254) ;  /* 0x0000000400500947 */ /* 0x000fea0003800000 */
[----:B------:R-:W-:-:S13]  /*fac0*/  LOP3.LUT P0, RZ, R59, 0x7fffffff, R0, 0xc8, !PT ;  /* 0x7fffffff3bff7812 */ /* 0x000fda000780c800 */
[----:B------:R-:W-:Y:S05]  /*fad0*/  @!P0 BRA `(.L_x_255) ;  /* 0x0000000400408947 */ /* 0x000fea0003800000 */
[C---:B------:R-:W-:Y:S02]  /*fae0*/  FSETP.NEU.FTZ.AND P1, PT, |R0|.reuse, +INF , PT ;  /* 0x7f8000000000780b */ /* 0x040fe40003f3d200 */
[----:B------:R-:W-:Y:S02]  /*faf0*/  FSETP.NEU.FTZ.AND P0, PT, |R59|, +INF , PT ;  /* 0x7f8000003b00780b */ /* 0x000fe40003f1d200 */
[----:B------:R-:W-:-:S11]  /*fb00*/  FSETP.NEU.FTZ.AND P4, PT, |R0|, +INF , PT ;  /* 0x7f8000000000780b */ /* 0x000fd60003f9d200 */
[----:B------:R-:W-:Y:S05]  /*fb10*/  @!P0 BRA !P1, `(.L_x_255) ;  /* 0x0000000400308947 */ /* 0x000fea0004800000 */
[----:B------:R-:W-:-:S04]  /*fb20*/  LOP3.LUT P1, RZ, R0, 0x7fffffff, RZ, 0xc0, !PT ;  /* 0x7fffffff00ff7812 */ /* 0x000fc8000782c0ff */
[----:B------:R-:W-:-:S13]  /*fb30*/  PLOP3.LUT P1, PT, P0, P1, PT, 0x2f, 0xf2 ;  /* 0x0000000000f2781c */ /* 0x000fda0000722577 */
[----:B------:R-:W-:Y:S05]  /*fb40*/  @P1 BRA `(.L_x_256) ;  /* 0x00000004001c1947 */ /* 0x000fea0003800000 */
[----:B------:R-:W-:-:S04]  /*fb50*/  LOP3.LUT P0, RZ, R59, 0x7fffffff, RZ, 0xc0, !PT ;  /* 0x7fffffff3bff7812 */ /* 0x000fc8000780c0ff */
[----:B------:R-:W-:-:S13]  /*fb60*/  PLOP3.LUT P0, PT, P4, P0, PT, 0x2f, 0xf2 ;  /* 0x0000000000f2781c */ /* 0x000fda0002700577 */
[----:B------:R-:W-:Y:S05]  /*fb70*/  @P0 BRA `(.L_x_257) ;  /* 0x0000000400040947 */ /* 0x000fea0003800000 */
[----:B------:R-:W-:Y:S02]  /*fb80*/  ISETP.GE.AND P0, PT, R58, RZ, PT ;  /* 0x000000ff3a00720c */ /* 0x000fe40003f06270 */
[----:B------:R-:W-:-:S11]  /*fb90*/  ISETP.GE.AND P1, PT, R57, RZ, PT ;  /* 0x000000ff3900720c */ /* 0x000fd60003f26270 */
[----:B------:R-:W-:Y:S01]  /*fba0*/  @P0 IMAD.MOV.U32 R34, RZ, RZ, RZ ;  /* 0x000000ffff220224 */ /* 0x000fe200078e00ff */
[----:B------:R-:W-:Y:S01]  /*fbb0*/  @!P0 MOV R34, 0xffffffc0 ;  /* 0xffffffc000228802 */ /* 0x000fe20000000f00 */
[----:B------:R-:W-:Y:S01]  /*fbc0*/  @!P0 FFMA R0, R0, 1.84467440737095516160e+19, RZ ;  /* 0x5f80000000008823 */ /* 0x000fe200000000ff */
[----:B------:R-:W-:-:S03]  /*fbd0*/  @!P1 FFMA R59, R59, 1.84467440737095516160e+19, RZ ;  /* 0x5f8000003b3b9823 */ /* 0x000fc600000000ff */
[----:B------:R-:W-:-:S07]  /*fbe0*/  @!P1 VIADD R34, R34, 0x40 ;  /* 0x0000004022229836 */ /* 0x000fce0000000000 */
.L_x_253:
[----:B------:R-:W-:Y:S01]  /*fbf0*/  LEA R58, R55, 0xc0800000, 0x17 ;  /* 0xc0800000373a7811 */ /* 0x000fe200078eb8ff */
[----:B------:R-:W-:Y:S03]  /*fc00*/  BSSY.RECONVERGENT B1, `(.L_x_258) ;  /* 0x0000036000017945 */ /* 0x000fe60003800200 */
[----:B------:R-:W-:Y:S01]  /*fc10*/  IADD3 R58, PT, PT, -R58, R59, RZ ;  /* 0x0000003b3a3a7210 */ /* 0x000fe20007ffe1ff */
[----:B------:R-:W-:-:S03]  /*fc20*/  VIADD R59, R56, 0xffffff81 ;  /* 0xffffff81383b7836 */ /* 0x000fc60000000000 */
[----:B------:R0:W1:Y:S02]  /*fc30*/  MUFU.RCP R57, R58 ;  /* 0x0000003a00397308 */ /* 0x0000640000001000 */
[----:B0-----:R-:W-:-:S04]  /*fc40*/  FADD.FTZ R58, -R58, -RZ ;  /* 0x800000ff3a3a7221 */ /* 0x001fc80000010100 */
[----:B-1----:R-:W-:-:S04]  /*fc50*/  FFMA R56, R57, R58, 1 ;  /* 0x3f80000039387423 */ /* 0x002fc8000000003a */
[----:B------:R-:W-:Y:S01]  /*fc60*/  FFMA R56, R57, R56, R57 ;  /* 0x0000003839387223 */ /* 0x000fe20000000039 */
[C---:B------:R-:W-:Y:S01]  /*fc70*/  IMAD R57, R59.reuse, -0x800000, R0 ;  /* 0xff8000003b397824 */ /* 0x040fe200078e0200 */
[----:B------:R-:W-:-:S03]  /*fc80*/  IADD3 R59, PT, PT, R59, 0x7f, -R55 ;  /* 0x0000007f3b3b7810 */ /* 0x000fc60007ffe837 */
[----:B------:R-:W-:Y:S01]  /*fc90*/  FFMA R61, R57, R56, RZ ;  /* 0x00000038393d7223 */ /* 0x000fe200000000ff */
[----:B------:R-:W-:-:S03]  /*fca0*/  IADD3 R59, PT, PT, R59, R34, RZ ;  /* 0x000000223b3b7210 */ /* 0x000fc60007ffe0ff */
[----:B------:R-:W-:-:S04]  /*fcb0*/  FFMA R55, R58, R61, R57 ;  /* 0x0000003d3a377223 */ /* 0x000fc80000000039 */
[----:B------:R-:W-:-:S04]  /*fcc0*/  FFMA R55, R56, R55, R61 ;  /* 0x0000003738377223 */ /* 0x000fc8000000003d */
[----:B------:R-:W-:-:S04]  /*fcd0*/  FFMA R0, R58, R55, R57 ;  /* 0x000000373a007223 */ /* 0x000fc80000000039 */
[----:B------:R-:W-:-:S05]  /*fce0*/  FFMA R34, R56, R0, R55 ;  /* 0x0000000038227223 */ /* 0x000fca0000000037 */
[----:B------:R-:W-:-:S04]  /*fcf0*/  SHF.R.U32.HI R58, RZ, 0x17, R34 ;  /* 0x00000017ff3a7819 */ /* 0x000fc80000011622 */
[----:B------:R-:W-:-:S05]  /*fd00*/  LOP3.LUT R58, R58, 0xff, RZ, 0xc0, !PT ;  /* 0x000000ff3a3a7812 */ /* 0x000fca00078ec0ff */
[----:B------:R-:W-:-:S05]  /*fd10*/  IMAD.IADD R57, R58, 0x1, R59 ;  /* 0x000000013a397824 */ /* 0x000fca00078e023b */
[----:B------:R-:W-:-:S04]  /*fd20*/  IADD3 R58, PT, PT, R57, -0x1, RZ ;  /* 0xffffffff393a7810 */ /* 0x000fc80007ffe0ff */
[----:B------:R-:W-:-:S13]  /*fd30*/  ISETP.GE.U32.AND P0, PT, R58, 0xfe, PT ;  /* 0x000000fe3a00780c */ /* 0x000fda0003f06070 */
[----:B------:R-:W-:Y:S05]  /*fd40*/  @!P0 BRA `(.L_x_259) ;  /* 0x0000000000808947 */ /* 0x000fea0003800000 */
[----:B------:R-:W-:-:S13]  /*fd50*/  ISETP.GT.AND P0, PT, R57, 0xfe, PT ;  /* 0x000000fe3900780c */ /* 0x000fda0003f04270 */
[----:B------:R-:W-:Y:S05]  /*fd60*/  @P0 BRA `(.L_x_260) ;  /* 0x00000000006c0947 */ /* 0x000fea0003800000 */
[----:B------:R-:W-:-:S13]  /*fd70*/  ISETP.GE.AND P0, PT, R57, 0x1, PT ;  /* 0x000000013900780c */ /* 0x000fda0003f06270 */
[----:B------:R-:W-:Y:S05]  /*fd80*/  @P0 BRA `(.L_x_261) ;  /* 0x0000000000740947 */ /* 0x000fea0003800000 */
[----:B------:R-:W-:Y:S02]  /*fd90*/  ISETP.GE.AND P0, PT, R57, -0x18, PT ;  /* 0xffffffe83900780c */ /* 0x000fe40003f06270 */
[----:B------:R-:W-:-:S11]  /*fda0*/  LOP3.LUT R34, R34, 0x80000000, RZ, 0xc0, !PT ;  /* 0x8000000022227812 */ /* 0x000fd600078ec0ff */
[----:B------:R-:W-:Y:S05]  /*fdb0*/  @!P0 BRA `(.L_x_261) ;  /* 0x0000000000688947 */ /* 0x000fea0003800000 */
[CCC-:B------:R-:W-:Y:S01]  /*fdc0*/  FFMA.RP R58, R56.reuse, R0.reuse, R55.reuse ;  /* 0x00000000383a7223 */ /* 0x1c0fe20000008037 */
[CCC-:B------:R-:W-:Y:S01]  /*fdd0*/  FFMA.RM R59, R56.reuse, R0.reuse, R55.reuse ;  /* 0x00000000383b7223 */ /* 0x1c0fe20000004037 */
[----:B------:R-:W-:Y:S01]  /*fde0*/  FFMA.RZ R0, R56, R0, R55 ;  /* 0x0000000038007223 */ /* 0x000fe2000000c037 */
[C---:B------:R-:W-:Y:S02]  /*fdf0*/  ISETP.NE.AND P1, PT, R57.reuse, RZ, PT ;  /* 0x000000ff3900720c */ /* 0x040fe40003f25270 */
[C---:B------:R-:W-:Y:S02]  /*fe00*/  ISETP.NE.AND P0, PT, R57.reuse, RZ, PT ;  /* 0x000000ff3900720c */ /* 0x040fe40003f05270 */
[----:B------:R-:W-:Y:S02]  /*fe10*/  LOP3.LUT R0, R0, 0x7fffff, RZ, 0xc0, !PT ;  /* 0x007fffff00007812 */ /* 0x000fe400078ec0ff */
[----:B------:R-:W-:Y:S02]  /*fe20*/  FSETP.NEU.FTZ.AND P2, PT, R58, R59, PT ;  /* 0x0000003b3a00720b */ /* 0x000fe40003f5d000 */
[----:B------:R-:W-:Y:S01]  /*fe30*/  LOP3.LUT R55, R0, 0x800000, RZ, 0xfc, !PT ;  /* 0x0080000000377812 */ /* 0x000fe200078efcff */
[C---:B------:R-:W-:Y:S01]  /*fe40*/  VIADD R0, R57.reuse, 0x20 ;  /* 0x0000002039007836 */ /* 0x040fe20000000000 */
[----:B------:R-:W-:-:S04]  /*fe50*/  IADD3 R57, PT, PT, -R57, RZ, RZ ;  /* 0x000000ff39397210 */ /* 0x000fc80007ffe1ff */
[----:B------:R-:W-:-:S04]  /*fe60*/  SHF.L.U32 R0, R55, R0, RZ ;  /* 0x0000000037007219 */ /* 0x000fc800000006ff */
[----:B------:R-:W-:Y:S02]  /*fe70*/  ISETP.NE.AND P0, PT, R0, RZ, P0 ;  /* 0x000000ff0000720c */ /* 0x000fe40000705270 */
[----:B------:R-:W-:Y:S02]  /*fe80*/  SEL R0, R57, RZ, P1 ;  /* 0x000000ff39007207 */ /* 0x000fe40000800000 */
[----:B------:R-:W-:Y:S02]  /*fe90*/  PLOP3.LUT P0, PT, P2, P0, PT, 0xf8, 0x8f ;  /* 0x00000000008f781c */ /* 0x000fe40001701f70 */
[----:B------:R-:W-:Y:S02]  /*fea0*/  SHF.R.U32.HI R57, RZ, R0, R55 ;  /* 0x00000000ff397219 */ /* 0x000fe40000011637 */
[----:B------:R-:W-:Y:S02]  /*feb0*/  SEL R0, RZ, 0x1, !P0 ;  /* 0x00000001ff007807 */ /* 0x000fe40004000000 */
[----:B------:R-:W-:-:S04]  /*fec0*/  SHF.R.U32.HI R55, RZ, 0x1, R57 ;  /* 0x00000001ff377819 */ /* 0x000fc80000011639 */
[----:B------:R-:W-:-:S04]  /*fed0*/  LOP3.LUT R0, R0, 0x1, R55, 0xf8, !PT ;  /* 0x0000000100007812 */ /* 0x000fc800078ef837 */
[----:B------:R-:W-:-:S05]  /*fee0*/  LOP3.LUT R0, R0, R57, RZ, 0xc0, !PT ;  /* 0x0000003900007212 */ /* 0x000fca00078ec0ff */
[----:B------:R-:W-:-:S05]  /*fef0*/  IMAD.IADD R55, R55, 0x1, R0 ;  /* 0x0000000137377824 */ /* 0x000fca00078e0200 */
[----:B------:R-:W-:Y:S01]  /*ff00*/  LOP3.LUT R34, R55, R34, RZ, 0xfc, !PT ;  /* 0x0000002237227212 */ /* 0x000fe200078efcff */
[----:B------:R-:W-:Y:S06]  /*ff10*/  BRA `(.L_x_261) ;  /* 0x0000000000107947 */ /* 0x000fec0003800000 */
.L_x_260:
[----:B------:R-:W-:-:S04]  /*ff20*/  LOP3.LUT R34, R34, 0x80000000, RZ, 0xc0, !PT ;  /* 0x8000000022227812 */ /* 0x000fc800078ec0ff */
[----:B------:R-:W-:Y:S01]  /*ff30*/  LOP3.LUT R34, R34, 0x7f800000, RZ, 0xfc, !PT ;  /* 0x7f80000022227812 */ /* 0x000fe200078efcff */
[----:B------:R-:W-:Y:S06]  /*ff40*/  BRA `(.L_x_261) ;  /* 0x0000000000047947 */ /* 0x000fec0003800000 */
.L_x_259:
[----:B------:R-:W-:-:S07]  /*ff50*/  LEA R34, R59, R34, 0x17 ;  /* 0x000000223b227211 */ /* 0x000fce00078eb8ff */
.L_x_261:
[----:B------:R-:W-:Y:S05]  /*ff60*/  BSYNC.RECONVERGENT B1 ;  /* 0x0000000000017941 */ /* 0x000fea0003800200 */
.L_x_258:
[----:B------:R-:W-:Y:S01]  /*ff70*/  IMAD.MOV.U32 R0, RZ, RZ, R34 ;  /* 0x000000ffff007224 */ /* 0x000fe200078e0022 */
[----:B------:R-:W-:Y:S06]  /*ff80*/  BRA `(.L_x_262) ;  /* 0x0000000000207947 */ /* 0x000fec0003800000 */
.L_x_257:
[----:B------:R-:W-:-:S04]  /*ff90*/  LOP3.LUT R0, R59, 0x80000000, R0, 0x48, !PT ;  /* 0x800000003b007812 */ /* 0x000fc800078e4800 */
[----:B------:R-:W-:Y:S01]  /*ffa0*/  LOP3.LUT R0, R0, 0x7f800000, RZ, 0xfc, !PT ;  /* 0x7f80000000007812 */ /* 0x000fe200078efcff */
[----:B------:R-:W-:Y:S06]  /*ffb0*/  BRA `(.L_x_262) ;  /* 0x0000000000147947 */ /* 0x000fec0003800000 */
.L_x_256:
[----:B------:R-:W-:Y:S01]  /*ffc0*/  LOP3.LUT R0, R59, 0x80000000, R0, 0x48, !PT ;  /* 0x800000003b007812 */ /* 0x000fe200078e4800 */
[----:B------:R-:W-:Y:S06]  /*ffd0*/  BRA `(.L_x_262) ;  /* 0x00000000000c7947 */ /* 0x000fec0003800000 */
.L_x_255:
[----:B------:R-:W0:Y:S01]  /*ffe0*/  MUFU.RSQ R0, -QNAN ;  /* 0xffc0000000007908 */ /* 0x000e220000001400 */
[----:B------:R-:W-:Y:S05]  /*fff0*/  BRA `(.L_x_262) ;  /* 0x0000000000047947 */ /* 0x000fea0003800000 */
.L_x_254:
[----:B------:R-:W-:-:S07]  /*10000*/  FADD.FTZ R0, R0, R59 ;  /* 0x0000003b00007221 */ /* 0x000fce0000010000 */
.L_x_262:
[----:B------:R-:W-:Y:S05]  /*10010*/  BSYNC.RECONVERGENT B0 ;  /* 0x0000000000007941 */ /* 0x000fea0003800200 */
.L_x_252:
[----:B------:R-:W-:-:S04]  /*10020*/  HFMA2 R55, -RZ, RZ, 0, 0 ;  /* 0x00000000ff377431 */ /* 0x000fc800000001ff */
[----:B0-----:R-:W-:Y:S05]  /*10030*/  RET.REL.NODEC R54 `(_Z7RXfieldP6float2PKfS2_PKS_S4_ffffffiiii) ;  /* 0xfffffefc36f07950 */ /* 0x001fea0003c3ffff */
.L_x_263:
[----:B------:R-:W-:-:S00]  /*10040*/  BRA `(.L_x_263) ;  /* 0xfffffffc00fc7947 */ /* 0x000fc0000383ffff */
[----:B------:R-:W-:-:S00]  /*10050*/  NOP ;  /* 0x0000000000007918 */ /* 0x000fc00000000000 */
        /* <DEDUP_REMOVED lines=10> */
.L_x_558:


//--------------------- .text._Z7TXfieldP6float2PKfS2_PKS_S4_S4_S2_S2_ffffffiiiii --------------------------
	.section	.text._Z7TXfieldP6float2PKfS2_PKS_S4_S4_S2_S2_ffffffiiiii,"ax",@progbits
	.align	128
        .global         _Z7TXfieldP6float2PKfS2_PKS_S4_S4_S2_S2_ffffffiiiii
        .type           _Z7TXfieldP6float2PKfS2_PKS_S4_S4_S2_S2_ffffffiiiii,@function
        .size           _Z7TXfieldP6float2PKfS2_PKS_S4_S4_S2_S2_ffffffiiiii,(.L_x_561 - _Z7TXfieldP6float2PKfS2_PKS_S4_S4_S2_S2_ffffffiiiii)
        .other          _Z7TXfieldP6float2PKfS2_PKS_S4_S4_S2_S2_ffffffiiiii,@"STO_CUDA_ENTRY STV_DEFAULT"
_Z7TXfieldP6float2PKfS2_PKS_S4_S4_S2_S2_ffffffiiiii:
.text._Z7TXfieldP6float2PKfS2_PKS_S4_S4_S2_S2_ffffffiiiii:
[----:B------:R-:W0:Y:S01]  /*0000*/  LDC R1, c[0x0][0x37c] ;  /* 0x0000df00ff017b82 */ /* 0x000e220000000800 */
[----:B------:R-:W1:Y:S07]  /*0010*/  S2R R3, SR_TID.X ;  /* 0x0000000000037919 */ /* 0x000e6e0000002100 */
[----:B------:R-:W1:Y:S01]  /*0020*/  S2UR UR4, SR_CTAID.X ;  /* 0x00000000000479c3 */ /* 0x000e620000002500 */
[----:B------:R-:W2:Y:S01]  /*0030*/  LDCU.64 UR10, c[0x0][0x3e0] ;  /* 0x00007c00ff0a77ac */ /* 0x000ea20008000a00 */
[----:B0-----:R-:W-:Y:S01]  /*0040*/  VIADD R1, R1, 0xffffffe0 ;  /* 0xffffffe001017836 */ /* 0x001fe20000000000 */
[----:B------:R-:W0:Y:S01]  /*0050*/  S2R R5, SR_TID.Y ;  /* 0x0000000000057919 */ /* 0x000e220000002200 */
[----:B------:R-:W3:Y:S01]  /*0060*/  LDCU UR7, c[0x0][0x3d8] ;  /* 0x00007b00ff0777ac */ /* 0x000ee20008000800 */
[----:B------:R-:W4:Y:S03]  /*0070*/  S2R R2, SR_TID.Z ;  /* 0x0000000000027919 */ /* 0x000f260000002300 */
[----:B------:R-:W1:Y:S01]  /*0080*/  LDC R4, c[0x0][0x360] ;  /* 0x0000d800ff047b82 */ /* 0x000e620000000800 */
[----:B------:R-:W-:-:S07]  /*0090*/  R2UR UR14, R1 ;  /* 0x00000000010e72ca */ /* 0x000fce00000e0000 */
[----:B------:R-:W0:Y:S08]  /*00a0*/  S2UR UR5, SR_CTAID.Y ;  /* 0x00000000000579c3 */ /* 0x000e300000002600 */
[----:B------:R-:W0:Y:S08]  /*00b0*/  LDC R0, c[0x0][0x364] ;  /* 0x0000d900ff007b82 */ /* 0x000e300000000800 */
[----:B------:R-:W4:Y:S01]  /*00c0*/  S2UR UR6, SR_CTAID.Z ;  /* 0x00000000000679c3 */ /* 0x000f220000002700 */
[----:B-1----:R-:W-:-:S05]  /*00d0*/  IMAD R4, R4, UR4, R3 ;  /* 0x0000000404047c24 */ /* 0x002fca000f8e0203 */
[----:B--2---:R-:W-:Y:S02]  /*00e0*/  ISETP.GE.AND P0, PT, R4, UR10, PT ;  /* 0x0000000a04007c0c */ /* 0x004fe4000bf06270 */
[----:B------:R-:W4:Y:S01]  /*00f0*/  LDC R45, c[0x0][0x368] ;  /* 0x0000da00ff2d7b82 */ /* 0x000f220000000800 */
[----:B0-----:R-:W-:-:S05]  /*0100*/  IMAD R0, R0, UR5, R5 ;  /* 0x0000000500007c24 */ /* 0x001fca000f8e0205 */
[----:B---3--:R-:W-:Y:S01]  /*0110*/  ISETP.GE.OR P0, PT, R0, UR7, P0 ;  /* 0x0000000700007c0c */ /* 0x008fe20008706670 */
[----:B----4-:R-:W-:-:S05]  /*0120*/  IMAD R45, R45, UR6, R2 ;  /* 0x000000062d2d7c24 */ /* 0x010fca000f8e0202 */
[----:B------:R-:W-:-:S13]  /*0130*/  ISETP.GE.OR P0, PT, R45, UR11, P0 ;  /* 0x0000000b2d007c0c */ /* 0x000fda0008706670 */
[----:B------:R-:W-:Y:S05]  /*0140*/  @P0 EXIT ;  /* 0x000000000000094d */ /* 0x000fea0003800000 */
[----:B------:R-:W0:Y:S01]  /*0150*/  LDCU UR4, c[0x0][0x3dc] ;  /* 0x00007b80ff0477ac */ /* 0x000e220008000800 */
[----:B------:R-:W1:Y:S01]  /*0160*/  LDC.64 R10, c[0x0][0x388] ;  /* 0x0000e200ff0a7b82 */ /* 0x000e620000000a00 */
[----:B------:R-:W-:Y:S01]  /*0170*/  IMAD R3, R45, UR7, RZ ;  /* 0x000000072d037c24 */ /* 0x000fe2000f8e02ff */
[----:B------:R-:W-:Y:S01]  /*0180*/  CS2R R32, SRZ ;  /* 0x0000000000207805 */ /* 0x000fe2000001ff00 */
[----:B------:R-:W2:Y:S02]  /*0190*/  LDCU.64 UR8, c[0x0][0x358] ;  /* 0x00006b00ff0877ac */ /* 0x000ea40008000a00 */
[----:B------:R-:W-:Y:S02]  /*01a0*/  IMAD R7, R3, 0x3, R0 ;  /* 0x0000000303077824 */ /* 0x000fe400078e0200 */
[----:B------:R-:W-:Y:S02]  /*01b0*/  IMAD.IADD R3, R0, 0x1, R3 ;  /* 0x0000000100037824 */ /* 0x000fe400078e0203 */
[----:B------:R-:W-:-:S02]  /*01c0*/  VIADD R9, R7, UR7 ;  /* 0x0000000707097c36 */ /* 0x000fc40008000000 */
[----:B------:R-:W-:-:S03]  /*01d0*/  IMAD R44, R3, UR10, R4 ;  /* 0x0000000a032c7c24 */ /* 0x000fc6000f8e0204 */
[----:B------:R-:W-:Y:S01]  /*01e0*/  IADD3 R5, PT, PT, R9, UR7, RZ ;  /* 0x0000000709057c10 */ /* 0x000fe2000fffe0ff */
[----:B0-----:R-:W-:Y:S01]  /*01f0*/  UISETP.GE.AND UP0, UPT, UR4, 0x1, UPT ;  /* 0x000000010400788c */ /* 0x001fe2000bf06270 */
[----:B-1----:R-:W-:-:S04]  /*0200*/  IMAD.WIDE.U32 R6, R7, 0x4, R10 ;  /* 0x0000000407067825 */ /* 0x002fc800078e000a */
[----:B------:R-:W-:-:S04]  /*0210*/  IMAD.WIDE.U32 R8, R9, 0x4, R10 ;  /* 0x0000000409087825 */ /* 0x000fc800078e000a */
[----:B------:R-:W-:Y:S01]  /*0220*/  IMAD.WIDE.U32 R10, R5, 0x4, R10 ;  /* 0x00000004050a7825 */ /* 0x000fe200078e000a */
[----:B--2---:R-:W-:Y:S06]  /*0230*/  BRA.U !UP0, `(.L_x_264) ;  /* 0x000000fd08d47547 */ /* 0x004fec000b800000 */
[----:B------:R-:W0:Y:S01]  /*0240*/  LDC.64 R2, c[0x0][0x398] ;  /* 0x0000e600ff027b82 */ /* 0x000e220000000a00 */
[----:B------:R1:W5:Y:S01]  /*0250*/  LDG.E R43, desc[UR8][R6.64] ;  /* 0x00000008062b7981 */ /* 0x000362000c1e1900 */
[----:B------:R-:W2:Y:S03]  /*0260*/  LDCU UR4, c[0x0][0x3e8] ;  /* 0x00007d00ff0477ac */ /* 0x000ea60008000800 */
[----:B------:R1:W5:Y:S01]  /*0270*/  LDG.E R42, desc[UR8][R8.64] ;  /* 0x00000008082a7981 */ /* 0x000362000c1e1900 */
[----:B------:R-:W3:Y:S02]  /*0280*/  LDCU UR5, c[0x0][0x3d4] ;  /* 0x00007a80ff0577ac */ /* 0x000ee40008000800 */
[----:B------:R-:W4:Y:S01]  /*0290*/  LDC R13, c[0x0][0x3c4] ;  /* 0x0000f100ff0d7b82 */ /* 0x000f220000000800 */
[----:B------:R1:W5:Y:S01]  /*02a0*/  LDG.E R31, desc[UR8][R10.64] ;  /* 0x000000080a1f7981 */ /* 0x000362000c1e1900 */
[----:B0-----:R-:W-:-:S06]  /*02b0*/  IMAD.WIDE R2, R4, 0x8, R2 ;  /* 0x0000000804027825 */ /* 0x001fcc00078e0202 */
[----:B------:R-:W3:Y:S01]  /*02c0*/  LDG.E.64 R2, desc[UR8][R2.64] ;  /* 0x0000000802027981 */ /* 0x000ee2000c1e1b00 */
[----:B----4-:R-:W-:-:S04]  /*02d0*/  FMUL R13, R13, R13 ;  /* 0x0000000d0d0d7220 */ /* 0x010fc80000400000 */
[----:B------:R-:W-:-:S04]  /*02e0*/  FADD R49, RZ, R13 ;  /* 0x0000000dff317221 */ /* 0x000fc80000000000 */
[----:B------:R-:W-:-:S05]  /*02f0*/  VIADD R0, R49, 0x1800000 ;  /* 0x0180000031007836 */ /* 0x000fca0000000000 */
[----:B------:R-:W-:-:S04]  /*0300*/  LOP3.LUT R0, R0, 0x7f800000, RZ, 0xc0, !PT ;  /* 0x7f80000000007812 */ /* 0x000fc800078ec0ff */
[----:B------:R-:W-:Y:S01]  /*0310*/  ISETP.GT.U32.AND P0, PT, R0, 0x1ffffff, PT ;  /* 0x01ffffff0000780c */ /* 0x000fe20003f04070 */
[----:B--2---:R-:W-:Y:S01]  /*0320*/  UISETP.GE.AND UP0, UPT, UR4, 0x1, UPT ;  /* 0x000000010400788c */ /* 0x004fe2000bf06270 */
[----:B------:R-:W-:Y:S01]  /*0330*/  SHF.R.S32.HI R5, RZ, 0x1f, R4 ;  /* 0x0000001fff057819 */ /* 0x000fe20000011404 */
[----:B---3--:R-:W-:Y:S01]  /*0340*/  FMUL R28, R2, UR5 ;  /* 0x00000005021c7c20 */ /* 0x008fe20008400000 */
[----:B------:R-:W-:Y:S01]  /*0350*/  FMUL R30, RZ, R2 ;  /* 0x00000002ff1e7220 */ /* 0x000fe20000400000 */
[----:B------:R-:W-:-:S08]  /*0360*/  FMUL R29, RZ, R3 ;  /* 0x00000003ff1d7220 */ /* 0x000fd00000400000 */
[----:B-1----:R-:W-:Y:S05]  /*0370*/  @P0 BRA `(.L_x_265) ;  /* 0x0000000000100947 */ /* 0x002fea0003800000 */
[----:B------:R-:W-:-:S07]  /*0380*/  MOV R48, 0x3a0 ;  /* 0x000003a000307802 */ /* 0x000fce0000000f00 */
[----:B-----5:R-:W-:Y:S05]  /*0390*/  CALL.REL.NOINC `($__internal_3_$__cuda_sm20_rcp_rn_f32_slowpath) ;  /* 0x000000fc008c7944 */ /* 0x020fea0003c00000 */
[----:B------:R-:W-:Y:S01]  /*03a0*/  MOV R6, R46 ;  /* 0x0000002e00067202 */ /* 0x000fe20000000f00 */
[----:B------:R-:W-:Y:S06]  /*03b0*/  BRA `(.L_x_266) ;  /* 0x0000000000107947 */ /* 0x000fec0003800000 */
.L_x_265:
[----:B------:R-:W0:Y:S02]  /*03c0*/  MUFU.RCP R6, R49 ;  /* 0x0000003100067308 */ /* 0x000e240000001000 */
[----:B0-----:R-:W-:-:S04]  /*03d0*/  FFMA R0, R49, R6, -1 ;  /* 0xbf80000031007423 */ /* 0x001fc80000000006 */
[----:B------:R-:W-:-:S04]  /*03e0*/  FADD.FTZ R7, -R0, -RZ ;  /* 0x800000ff00077221 */ /* 0x000fc80000010100 */
[----:B------:R-:W-:-:S07]  /*03f0*/  FFMA R6, R6, R7, R6 ;  /* 0x0000000706067223 */ /* 0x000fce0000000006 */
.L_x_266:
[----:B------:R-:W-:Y:S05]  /*0400*/  BRA.U !UP0, `(.L_x_264) ;  /* 0x000000fd08607547 */ /* 0x000fea000b800000 */
[----:B------:R-:W0:Y:S01]  /*0410*/  LDCU UR4, c[0x0][0x3d0] ;  /* 0x00007a00ff0477ac */ /* 0x000e220008000800 */
[-C--:B------:R-:W-:Y:S01]  /*0420*/  FMUL R7, RZ, R6.reuse ;  /* 0x00000006ff077220 */ /* 0x080fe20000400000 */
[----:B------:R-:W-:Y:S01]  /*0430*/  FMUL R8, R13, R6 ;  /* 0x000000060d087220 */ /* 0x000fe20000400000 */
[----:B------:R-:W-:Y:S01]  /*0440*/  IMAD.MOV.U32 R12, RZ, RZ, 0x3f000000 ;  /* 0x3f000000ff0c7424 */ /* 0x000fe200078e00ff */
[----:B------:R-:W-:Y:S01]  /*0450*/  BSSY.RECONVERGENT B1, `(.L_x_267) ;  /* 0x0000021000017945 */ /* 0x000fe20003800200 */
[----:B------:R-:W-:Y:S01]  /*0460*/  FMUL R11, R7, R7 ;  /* 0x00000007070b7220 */ /* 0x000fe20000400000 */
[----:B------:R-:W-:Y:S02]  /*0470*/  IMAD.MOV.U32 R13, RZ, RZ, 0x437c0000 ;  /* 0x437c0000ff0d7424 */ /* 0x000fe400078e00ff */
[----:B------:R-:W-:Y:S02]  /*0480*/  IMAD.MOV.U32 R32, RZ, RZ, RZ ;  /* 0x000000ffff207224 */ /* 0x000fe400078e00ff */
[----:B------:R-:W-:-:S05]  /*0490*/  FFMA R49, R8, R8, R11 ;  /* 0x0000000808317223 */ /* 0x000fca000000000b */
[----:B------:R-:W-:Y:S01]  /*04a0*/  IADD3 R10, PT, PT, R49, 0x1800000, RZ ;  /* 0x01800000310a7810 */ /* 0x000fe20007ffe0ff */
[----:B0-----:R-:W-:-:S03]  /*04b0*/  FMUL R9, R28, UR4 ;  /* 0x000000041c097c20 */ /* 0x001fc60008400000 */
[----:B------:R-:W-:Y:S01]  /*04c0*/  LOP3.LUT R11, R10, 0x7f800000, RZ, 0xc0, !PT ;  /* 0x7f8000000a0b7812 */ /* 0x000fe200078ec0ff */
[----:B------:R-:W-:Y:S01]  /*04d0*/  FFMA.RM R10, R12, R13, 12582913 ;  /* 0x4b4000010c0a7423 */ /* 0x000fe2000000400d */
[----:B------:R-:W-:Y:S01]  /*04e0*/  FMUL R16, R9, 0.63661974668502807617 ;  /* 0x3f22f98309107820 */ /* 0x000fe20000400000 */
[----:B------:R-:W-:Y:S01]  /*04f0*/  SHF.R.U32.HI R0, RZ, 0x17, R9 ;  /* 0x00000017ff007819 */ /* 0x000fe20000011609 */
[----:B------:R-:W-:Y:S01]  /*0500*/  FMUL R27, RZ, R9 ;  /* 0x00000009ff1b7220 */ /* 0x000fe20000400000 */
[----:B------:R-:W-:Y:S01]  /*0510*/  ISETP.GT.U32.AND P0, PT, R11, 0x1ffffff, PT ;  /* 0x01ffffff0b00780c */ /* 0x000fe20003f04070 */
[----:B------:R-:W-:Y:S01]  /*0520*/  FADD R11, R10, -12583039 ;  /* 0xcb40007f0a0b7421 */ /* 0x000fe20000000000 */
[----:B------:R-:W-:Y:S01]  /*0530*/  LOP3.LUT R0, R0, 0xe0, RZ, 0xc0, !PT ;  /* 0x000000e000007812 */ /* 0x000fe200078ec0ff */
[----:B------:R-:W0:Y:S01]  /*0540*/  F2I.NTZ R16, R16 ;  /* 0x0000001000107305 */ /* 0x000e220000203100 */
[----:B------:R-:W-:Y:S01]  /*0550*/  FSETP.GE.AND P3, PT, |R9|, 105615, PT ;  /* 0x47ce47800900780b */ /* 0x000fe20003f66200 */
[----:B------:R-:W-:Y:S01]  /*0560*/  FADD R12, RZ, -R11 ;  /* 0x8000000bff0c7221 */ /* 0x000fe20000000000 */
[----:B------:R-:W-:Y:S01]  /*0570*/  SHF.L.U32 R11, R10, 0x17, RZ ;  /* 0x000000170a0b7819 */ /* 0x000fe200000006ff */
[----:B------:R-:W-:-:S02]  /*0580*/  VIADD R0, R0, 0xffffff80 ;  /* 0xffffff8000007836 */ /* 0x000fc40000000000 */
[----:B------:R-:W-:-:S03]  /*0590*/  FADD R12, RZ, R12 ;  /* 0x0000000cff0c7221 */ /* 0x000fc60000000000 */
[----:B------:R-:W-:-:S05]  /*05a0*/  SHF.R.U32.HI R0, RZ, 0x5, R0 ;  /* 0x00000005ff007819 */ /* 0x000fca0000011600 */
[----:B------:R-:W-:Y:S01]  /*05b0*/  IMAD.MOV R26, RZ, RZ, -R0 ;  /* 0x000000ffff1a7224 */ /* 0x000fe200078e0a00 */
[----:B0-----:R-:W-:-:S03]  /*05c0*/  I2FP.F32.S32 R10, R16 ;  /* 0x00000010000a7245 */ /* 0x001fc60000201400 */
[----:B------:R-:W-:Y:S01]  /*05d0*/  IMAD.U32 R26, R26, 0x4, R1 ;  /* 0x000000041a1a7824 */ /* 0x000fe200078e0001 */
[----:B------:R-:W-:Y:S06]  /*05e0*/  @P0 BRA `(.L_x_268) ;  /* 0x00000000000c0947 */ /* 0x000fec0003800000 */
[----:B------:R-:W-:-:S07]  /*05f0*/  MOV R48, 0x610 ;  /* 0x0000061000307802 */ /* 0x000fce0000000f00 */
[----:B-----5:R-:W-:Y:S05]  /*0600*/  CALL.REL.NOINC `($__internal_3_$__cuda_sm20_rcp_rn_f32_slowpath) ;  /* 0x000000f800f07944 */ /* 0x020fea0003c00000 */
[----:B------:R-:W-:Y:S05]  /*0610*/  BRA `(.L_x_269) ;  /* 0x0000000000107947 */ /* 0x000fea0003800000 */
.L_x_268:
[----:B------:R-:W0:Y:S02]  /*0620*/  MUFU.RCP R46, R49 ;  /* 0x00000031002e7308 */ /* 0x000e240000001000 */
[----:B0-----:R-:W-:-:S04]  /*0630*/  FFMA R0, R49, R46, -1 ;  /* 0xbf80000031007423 */ /* 0x001fc8000000002e */
[----:B------:R-:W-:-:S04]  /*0640*/  FADD.FTZ R13, -R0, -RZ ;  /* 0x800000ff000d7221 */ /* 0x000fc80000010100 */
[----:B------:R-:W-:-:S07]  /*0650*/  FFMA R46, R46, R13, R46 ;  /* 0x0000000d2e2e7223 */ /* 0x000fce000000002e */
.L_x_269:
[----:B------:R-:W-:Y:S05]  /*0660*/  BSYNC.RECONVERGENT B1 ;  /* 0x0000000000017941 */ /* 0x000fea0003800200 */
.L_x_267:
[----:B------:R-:W0:Y:S01]  /*0670*/  MUFU.EX2 R12, R12 ;  /* 0x0000000c000c7308 */ /* 0x000e220000000800 */
[----:B------:R-:W1:Y:S01]  /*0680*/  LDCU UR4, c[0x3][0x24] ;  /* 0x00c00480ff0477ac */ /* 0x000e620008000800 */
[----:B------:R-:W-:Y:S02]  /*0690*/  SHF.L.U32 R36, R4, 0x3, RZ ;  /* 0x0000000304247819 */ /* 0x000fe400000006ff */
[----:B------:R-:W-:Y:S01]  /*06a0*/  FSETP.EQ.OR P5, PT, |R9|, +INF , !P3 ;  /* 0x7f8000000900780b */ /* 0x000fe20005fa2600 */
[----:B------:R-:W2:Y:S01]  /*06b0*/  LDCU.128 UR20, c[0x0][0x3a0] ;  /* 0x00007400ff1477ac */ /* 0x000ea20008000c00 */
[----:B------:R-:W-:Y:S01]  /*06c0*/  FFMA R9, R10, -1.5707962512969970703, R9 ;  /* 0xbfc90fda0a097823 */ /* 0x000fe20000000009 */
[----:B------:R-:W-:Y:S01]  /*06d0*/  SHF.L.U64.HI R5, R4, 0x3, R5 ;  /* 0x0000000304057819 */ /* 0x000fe20000010205 */
[----:B------:R-:W3:Y:S02]  /*06e0*/  LDCU.128 UR16, c[0x3][0x30] ;  /* 0x00c00600ff1077ac */ /* 0x000ee40008000c00 */
[----:B------:R-:W-:Y:S01]  /*06f0*/  FFMA R9, R10, -7.5497894158615963534e-08, R9 ;  /* 0xb3a221680a097823 */ /* 0x000fe20000000009 */
[----:B------:R-:W-:Y:S01]  /*0700*/  SEL R16, R16, RZ, !P3 ;  /* 0x000000ff10107207 */ /* 0x000fe20005800000 */
[----:B------:R-:W4:Y:S02]  /*0710*/  LDCU.64 UR6, c[0x3][0x28] ;  /* 0x00c00500ff0677ac */ /* 0x000f240008000a00 */
[----:B------:R-:W-:Y:S01]  /*0720*/  @!P3 FFMA R27, R10, -5.3903029534742383927e-15, R9 ;  /* 0xa7c234c50a1bb823 */ /* 0x000fe20000000009 */
[----:B0-----:R-:W-:Y:S01]  /*0730*/  FMUL R0, R11, R12 ;  /* 0x0000000c0b007220 */ /* 0x001fe20000400000 */
[----:B------:R-:W0:Y:S04]  /*0740*/  LDCU UR5, c[0x3][0x40] ;  /* 0x00c00800ff0577ac */ /* 0x000e280008000800 */
[----:B------:R-:W-:Y:S01]  /*0750*/  R2UR UR15, R0 ;  /* 0x00000000000f72ca */ /* 0x000fe200000e0000 */
[----:B-1----:R-:W-:Y:S01]  /*0760*/  FMUL R0, R6, UR4 ;  /* 0x0000000406007c20 */ /* 0x002fe20008400000 */
[----:B------:R-:W1:Y:S01]  /*0770*/  LDCU UR4, c[0x0][0x3d0] ;  /* 0x00007a00ff0477ac */ /* 0x000e620008000800 */
[----:B--2---:R-:W-:-:S02]  /*0780*/  IADD3 R34, P0, PT, R36, UR22, RZ ;  /* 0x0000001624227c10 */ /* 0x004fc4000ff1e0ff */
[----:B------:R-:W-:Y:S01]  /*0790*/  IADD3 R36, P1, PT, R36, UR20, RZ ;  /* 0x0000001424247c10 */ /* 0x000fe2000ff3e0ff */
[C---:B---3--:R-:W-:Y:S01]  /*07a0*/  FMUL R4, R6.reuse, UR17 ;  /* 0x0000001106047c20 */ /* 0x048fe20008400000 */
[C---:B------:R-:W-:Y:S01]  /*07b0*/  IADD3.X R35, PT, PT, R5.reuse, UR23, RZ, P0, !PT ;  /* 0x0000001705237c10 */ /* 0x040fe200087fe4ff */
[C---:B------:R-:W-:Y:S01]  /*07c0*/  FMUL R11, R6.reuse, UR18 ;  /* 0x00000012060b7c20 */ /* 0x040fe20008400000 */
[----:B------:R-:W-:Y:S01]  /*07d0*/  IADD3.X R37, PT, PT, R5, UR21, RZ, P1, !PT ;  /* 0x0000001505257c10 */ /* 0x000fe20008ffe4ff */
[C---:B------:R-:W-:Y:S01]  /*07e0*/  FMUL R5, R7.reuse, R4 ;  /* 0x0000000407057220 */ /* 0x040fe20000400000 */
[C---:B------:R-:W-:Y:S01]  /*07f0*/  FMUL R18, R6.reuse, UR16 ;  /* 0x0000001006127c20 */ /* 0x040fe20008400000 */
[----:B------:R-:W2:Y:S01]  /*0800*/  LDCU UR10, c[0x0][0x3dc] ;  /* 0x00007b80ff0a77ac */ /* 0x000ea20008000800 */
[----:B----4-:R-:W-:Y:S01]  /*0810*/  FMUL R10, R6, UR6 ;  /* 0x00000006060a7c20 */ /* 0x010fe20008400000 */
[CC--:B------:R-:W-:Y:S01]  /*0820*/  FMUL R9, R7.reuse, R0.reuse ;  /* 0x0000000007097220 */ /* 0x0c0fe20000400000 */
[CC--:B------:R-:W-:Y:S01]  /*0830*/  FMUL R13, R7.reuse, R11.reuse ;  /* 0x0000000b070d7220 */ /* 0x0c0fe20000400000 */
[----:B------:R-:W-:Y:S01]  /*0840*/  FFMA R5, R8, R0, R5 ;  /* 0x0000000008057223 */ /* 0x000fe20000000005 */
[C---:B------:R-:W-:Y:S01]  /*0850*/  FMUL R14, R6.reuse, UR19 ;  /* 0x00000013060e7c20 */ /* 0x040fe20008400000 */
[C---:B------:R-:W-:Y:S01]  /*0860*/  FMUL R0, R6.reuse, UR7 ;  /* 0x0000000706007c20 */ /* 0x040fe20008400000 */
[----:B0-----:R-:W-:Y:S01]  /*0870*/  FMUL R6, R6, UR5 ;  /* 0x0000000506067c20 */ /* 0x001fe20008400000 */
[C---:B------:R-:W-:Y:S01]  /*0880*/  FMUL R21, R7.reuse, R18 ;  /* 0x0000001207157220 */ /* 0x040fe20000400000 */
[-C--:B------:R-:W-:Y:S01]  /*0890*/  FFMA R13, R8, R10.reuse, R13 ;  /* 0x0000000a080d7223 */ /* 0x080fe2000000000d */
[C---:B------:R-:W-:Y:S01]  /*08a0*/  FMUL R12, R7.reuse, R10 ;  /* 0x0000000a070c7220 */ /* 0x040fe20000400000 */
[C---:B------:R-:W-:Y:S01]  /*08b0*/  FMUL R15, R7.reuse, R14 ;  /* 0x0000000e070f7220 */ /* 0x040fe20000400000 */
[C---:B------:R-:W-:Y:S01]  /*08c0*/  FMUL R17, R7.reuse, R0 ;  /* 0x0000000007117220 */ /* 0x040fe20000400000 */
[----:B-1----:R-:W-:Y:S01]  /*08d0*/  FMUL R25, R28, UR4 ;  /* 0x000000041c197c20 */ /* 0x002fe20008400000 */
[-C--:B------:R-:W-:Y:S01]  /*08e0*/  FMUL R19, R7, R6.reuse ;  /* 0x0000000607137220 */ /* 0x080fe20000400000 */
[C---:B------:R-:W-:Y:S01]  /*08f0*/  FFMA R33, R8.reuse, R6, -R21 ;  /* 0x0000000608217223 */ /* 0x040fe20000000815 */
[----:B------:R-:W-:Y:S01]  /*0900*/  FMUL R21, R13, R46 ;  /* 0x0000002e0d157220 */ /* 0x000fe20000400000 */
[C---:B------:R-:W-:Y:S01]  /*0910*/  FFMA R11, R8.reuse, R11, -R12 ;  /* 0x0000000b080b7223 */ /* 0x040fe2000000080c */
[C---:B------:R-:W-:Y:S01]  /*0920*/  FFMA R15, R8.reuse, R0, R15 ;  /* 0x00000000080f7223 */ /* 0x040fe2000000000f */
[----:B------:R-:W-:Y:S01]  /*0930*/  FFMA R17, R8, R14, -R17 ;  /* 0x0000000e08117223 */ /* 0x000fe20000000811 */
[----:B------:R-:W-:-:S02]  /*0940*/  IMAD.SHL.U32 R13, R25, 0x100, RZ ;  /* 0x00000100190d7824 */ /* 0x000fc400078e00ff */
[C---:B------:R-:W-:Y:S01]  /*0950*/  FFMA R9, R8.reuse, R4, -R9 ;  /* 0x0000000408097223 */ /* 0x040fe20000000809 */
[----:B------:R-:W-:Y:S01]  /*0960*/  FFMA R7, R8, R18, R19 ;  /* 0x0000001208077223 */ /* 0x000fe20000000013 */
[----:B------:R-:W-:Y:S01]  /*0970*/  SHF.R.U32.HI R12, RZ, 0x17, R25 ;  /* 0x00000017ff0c7819 */ /* 0x000fe20000011619 */
[-C--:B------:R-:W-:Y:S01]  /*0980*/  FMUL R19, R15, R46.reuse ;  /* 0x0000002e0f137220 */ /* 0x080fe20000400000 */
[-C--:B------:R-:W-:Y:S01]  /*0990*/  FMUL R20, R17, R46.reuse ;  /* 0x0000002e11147220 */ /* 0x080fe20000400000 */
[-C--:B------:R-:W-:Y:S01]  /*09a0*/  FMUL R18, R33, R46.reuse ;  /* 0x0000002e21127220 */ /* 0x080fe20000400000 */
[-C--:B------:R-:W-:Y:S01]  /*09b0*/  FMUL R23, R5, R46.reuse ;  /* 0x0000002e05177220 */ /* 0x080fe20000400000 */
[-C--:B------:R-:W-:Y:S01]  /*09c0*/  FMUL R24, R9, R46.reuse ;  /* 0x0000002e09187220 */ /* 0x080fe20000400000 */
[-C--:B------:R-:W-:Y:S01]  /*09d0*/  FMUL R22, R11, R46.reuse ;  /* 0x0000002e0b167220 */ /* 0x080fe20000400000 */
[----:B------:R-:W-:Y:S01]  /*09e0*/  FMUL R17, R7, R46 ;  /* 0x0000002e07117220 */ /* 0x000fe20000400000 */
[----:B------:R-:W-:Y:S01]  /*09f0*/  FFMA R15, RZ, R2, -R3 ;  /* 0x00000002ff0f7223 */ /* 0x000fe20000000803 */
[----:B------:R-:W-:Y:S01]  /*0a00*/  FFMA R14, RZ, R3, R2 ;  /* 0x00000003ff0e7223 */ /* 0x000fe20000000002 */
[----:B------:R-:W-:Y:S01]  /*0a10*/  IMAD.MOV.U32 R33, RZ, RZ, RZ ;  /* 0x000000ffff217224 */ /* 0x000fe200078e00ff */
[----:B------:R-:W-:Y:S01]  /*0a20*/  LOP3.LUT R13, R13, 0x80000000, RZ, 0xfc, !PT ;  /* 0x800000000d0d7812 */ /* 0x000fe200078efcff */
[----:B--2---:R-:W-:Y:S01]  /*0a30*/  UIMAD UR10, UR10, 0x5, URZ ;  /* 0x000000050a0a78a4 */ /* 0x004fe2000f8e02ff */
[----:B------:R-:W-:Y:S01]  /*0a40*/  LOP3.LUT R12, R12, 0x1f, RZ, 0xc0, !PT ;  /* 0x0000001f0c0c7812 */ /* 0x000fe200078ec0ff */
[----:B------:R-:W-:-:S10]  /*0a50*/  UMOV UR4, URZ ;  /* 0x000000ff00047c82 */ /* 0x000fd40008000000 */
.L_x_538:
[----:B------:R-:W0:Y:S01]  /*0a60*/  LDCU UR5, c[0x0][0x3dc] ;  /* 0x00007b80ff0577ac */ /* 0x000e220008000800 */
[----:B------:R-:W1:Y:S08]  /*0a70*/  LDC.64 R38, c[0x0][0x3b8] ;  /* 0x0000ee00ff267b82 */ /* 0x000e700000000a00 */
[----:B------:R-:W2:Y:S01]  /*0a80*/  LDC.64 R40, c[0x0][0x3b0] ;  /* 0x0000ec00ff287b82 */ /* 0x000ea20000000a00 */
[----:B0-----:R-:W-:Y:S01]  /*0a90*/  MOV R0, UR5 ;  /* 0x0000000500007c02 */ /* 0x001fe20008000f00 */
[----:B------:R-:W-:-:S04]  /*0aa0*/  UMOV UR5, URZ ;  /* 0x000000ff00057c82 */ /* 0x000fc80008000000 */
[----:B------:R-:W-:-:S04]  /*0ab0*/  IMAD R5, R45, R0, UR4 ;  /* 0x000000042d057e24 */ /* 0x000fc8000f8e0200 */
[----:B-1----:R-:W-:-:S04]  /*0ac0*/  IMAD.WIDE.U32 R38, R5, 0x4, R38 ;  /* 0x0000000405267825 */ /* 0x002fc800078e0026 */
[----:B--2---:R-:W-:-:S07]  /*0ad0*/  IMAD.WIDE.U32 R40, R5, 0x4, R40 ;  /* 0x0000000405287825 */ /* 0x004fce00078e0028 */
.L_x_537:
[----:B------:R-:W0:Y:S01]  /*0ae0*/  LDCU.64 UR6, c[0x0][0x390] ;  /* 0x00007200ff0677ac */ /* 0x000e220008000a00 */
[----:B------:R-:W1:Y:S01]  /*0af0*/  LDCU UR12, c[0x0][0x3dc] ;  /* 0x00007b80ff0c77ac */ /* 0x000e620008000800 */
[----:B------:R-:W-:-:S04]  /*0b00*/  UIMAD UR11, UR10, UR5, UR4 ;  /* 0x000000050a0b72a4 */ /* 0x000fc8000f8e0204 */
[----:B0-----:R-:W-:-:S04]  /*0b10*/  UIMAD.WIDE UR6, UR11, 0x4, UR6 ;  /* 0x000000040b0678a5 */ /* 0x001fc8000f8e0206 */
[----:B-1----:R-:W-:Y:S02]  /*0b20*/  UIMAD.WIDE.U32 UR16, UR12, 0x4, UR6 ;  /* 0x000000040c1078a5 */ /* 0x002fe4000f8e0006 */
[----:B------:R-:W-:Y:S02]  /*0b30*/  IMAD.U32 R4, RZ, RZ, UR6 ;  /* 0x00000006ff047e24 */ /* 0x000fe4000f8e00ff */
[----:B------:R-:W-:Y:S01]  /*0b40*/  IMAD.U32 R5, RZ, RZ, UR7 ;  /* 0x00000007ff057e24 */ /* 0x000fe2000f8e00ff */
[----:B------:R-:W-:Y:S02]  /*0b50*/  UIMAD.WIDE.U32 UR6, UR12, 0x4, UR16 ;  /* 0x000000040c0678a5 */ /* 0x000fe4000f8e0010 */
[----:B------:R-:W-:Y:S01]  /*0b60*/  IMAD.U32 R11, RZ, RZ, UR17 ;  /* 0x00000011ff0b7e24 */ /* 0x000fe2000f8e00ff */
[----:B------:R-:W-:Y:S01]  /*0b70*/  MOV R10, UR16 ;  /* 0x00000010000a7c02 */ /* 0x000fe20008000f00 */
[----:B------:R-:W2:Y:S02]  /*0b80*/  LDG.E R4, desc[UR8][R4.64] ;  /* 0x0000000804047981 */ /* 0x000ea4000c1e1900 */
[----:B------:R-:W-:Y:S01]  /*0b90*/  IMAD.U32 R46, RZ, RZ, UR6 ;  /* 0x00000006ff2e7e24 */ /* 0x000fe2000f8e00ff */
[----:B------:R-:W-:Y:S01]  /*0ba0*/  MOV R47, UR7 ;  /* 0x00000007002f7c02 */ /* 0x000fe20008000f00 */
[----:B------:R-:W3:Y:S04]  /*0bb0*/  LDG.E R11, desc[UR8][R10.64] ;  /* 0x000000080a0b7981 */ /* 0x000ee8000c1e1900 */
[----:B------:R-:W4:Y:S01]  /*0bc0*/  LDG.E R46, desc[UR8][R46.64] ;  /* 0x000000082e2e7981 */ /* 0x000f22000c1e1900 */
[----:B------:R-:W-:-:S04]  /*0bd0*/  UIMAD.WIDE.U32 UR6, UR12, 0x4, UR6 ;  /* 0x000000040c0678a5 */ /* 0x000fc8000f8e0006 */
[----:B------:R-:W-:Y:S02]  /*0be0*/  UIMAD.WIDE.U32 UR12, UR12, 0x4, UR6 ;  /* 0x000000040c0c78a5 */ /* 0x000fe4000f8e0006 */
[----:B------:R-:W-:Y:S02]  /*0bf0*/  IMAD.U32 R8, RZ, RZ, UR6 ;  /* 0x00000006ff087e24 */ /* 0x000fe4000f8e00ff */
[----:B------:R-:W-:Y:S02]  /*0c00*/  IMAD.U32 R9, RZ, RZ, UR7 ;  /* 0x00000007ff097e24 */ /* 0x000fe4000f8e00ff */
[----:B------:R-:W-:Y:S01]  /*0c10*/  MOV R6, UR12 ;  /* 0x0000000c00067c02 */ /* 0x000fe20008000f00 */
[----:B------:R-:W-:Y:S02]  /*0c20*/  IMAD.U32 R7, RZ, RZ, UR13 ;  /* 0x0000000dff077e24 */ /* 0x000fe4000f8e00ff */
[----:B-----5:R-:W5:Y:S04]  /*0c30*/  LDG.E R8, desc[UR8][R8.64] ;  /* 0x0000000808087981 */ /* 0x020f68000c1e1900 */
[----:B------:R0:W5:Y:S01]  /*0c40*/  LDG.E R6, desc[UR8][R6.64] ;  /* 0x0000000806067981 */ /* 0x000162000c1e1900 */
[----:B------:R-:W-:Y:S01]  /*0c50*/  BSSY.RECONVERGENT B0, `(.L_x_270) ;  /* 0x000001d000007945 */ /* 0x000fe20003800200 */
[----:B--2---:R-:W-:Y:S01]  /*0c60*/  FADD R53, R43, -R4 ;  /* 0x800000042b357221 */ /* 0x004fe20000000000 */
[----:B---3--:R-:W-:Y:S01]  /*0c70*/  FADD R4, R42, -R11 ;  /* 0x8000000b2a047221 */ /* 0x008fe20000000000 */
[----:B----4-:R-:W-:-:S04]  /*0c80*/  FADD R0, R31, -R46 ;  /* 0x8000002e1f007221 */ /* 0x010fc80000000000 */
[----:B------:R-:W-:-:S04]  /*0c90*/  FMNMX R11, |R53|, |R4|, !PT ;  /* 0x40000004350b7209 */ /* 0x000fc80007800200 */
[CC--:B------:R-:W-:Y:S02]  /*0ca0*/  FMNMX R5, |R0|.reuse, R11.reuse, !PT ;  /* 0x0000000b00057209 */ /* 0x0c0fe40007800200 */
[----:B------:R-:W-:Y:S02]  /*0cb0*/  FMNMX R46, |R0|, R11, PT ;  /* 0x0000000b002e7209 */ /* 0x000fe40003800200 */
[----:B------:R-:W-:Y:S02]  /*0cc0*/  LOP3.LUT R10, R5, 0xfe000000, RZ, 0xc0, !PT ;  /* 0xfe000000050a7812 */ /* 0x000fe400078ec0ff */
[----:B------:R-:W-:Y:S02]  /*0cd0*/  FMNMX R11, |R53|, |R4|, PT ;  /* 0x40000004350b7209 */ /* 0x000fe40003800200 */
[----:B------:R-:W-:-:S05]  /*0ce0*/  LOP3.LUT R48, R10, 0x7e800000, RZ, 0x3c, !PT ;  /* 0x7e8000000a307812 */ /* 0x000fca00078e3cff */
[-C--:B------:R-:W-:Y:S01]  /*0cf0*/  FMUL R46, R46, R48.reuse ;  /* 0x000000302e2e7220 */ /* 0x080fe20000400000 */
[-C--:B------:R-:W-:Y:S01]  /*0d00*/  FMUL R11, R11, R48.reuse ;  /* 0x000000300b0b7220 */ /* 0x080fe20000400000 */
[----:B------:R-:W-:Y:S02]  /*0d10*/  FMUL R48, R5, R48 ;  /* 0x0000003005307220 */ /* 0x000fe40000400000 */
[----:B------:R-:W-:-:S04]  /*0d20*/  FMUL R46, R46, R46 ;  /* 0x0000002e2e2e7220 */ /* 0x000fc80000400000 */
[----:B------:R-:W-:-:S04]  /*0d30*/  FFMA R11, R11, R11, R46 ;  /* 0x0000000b0b0b7223 */ /* 0x000fc8000000002e */
[----:B------:R-:W-:-:S04]  /*0d40*/  FFMA R46, R48, R48, R11 ;  /* 0x00000030302e7223 */ /* 0x000fc8000000000b */
[----:B0-----:R-:W-:Y:S01]  /*0d50*/  VIADD R7, R46, 0xf3000000 ;  /* 0xf30000002e077836 */ /* 0x001fe20000000000 */
[----:B------:R0:W1:Y:S04]  /*0d60*/  MUFU.RSQ R9, R46 ;  /* 0x0000002e00097308 */ /* 0x0000680000001400 */
[----:B------:R-:W-:Y:S01]  /*0d70*/  ISETP.GT.U32.AND P0, PT, R7, 0x727fffff, PT ;  /* 0x727fffff0700780c */ /* 0x000fe20003f04070 */
[----:B------:R-:W-:-:S04]  /*0d80*/  FADD R7, |R53|, |R4| ;  /* 0x4000000435077221 */ /* 0x000fc80000000200 */
[----:B------:R-:W-:-:S08]  /*0d90*/  FADD R52, |R0|, R7 ;  /* 0x0000000700347221 */ /* 0x000fd00000000200 */
[----:B01----:R-:W-:Y:S05]  /*0da0*/  @!P0 BRA `(.L_x_271) ;  /* 0x00000000000c8947 */ /* 0x003fea0003800000 */
[----:B------:R-:W-:-:S07]  /*0db0*/  MOV R0, 0xdd0 ;  /* 0x00000dd000007802 */ /* 0x000fce0000000f00 */
[----:B-----5:R-:W-:Y:S05]  /*0dc0*/  CALL.REL.NOINC `($__internal_4_$__cuda_sm20_sqrt_rn_f32_slowpath) ;  /* 0x000000f400d07944 */ /* 0x020fea0003c00000 */
[----:B------:R-:W-:Y:S05]  /*0dd0*/  BRA `(.L_x_272) ;  /* 0x0000000000107947 */ /* 0x000fea0003800000 */
.L_x_271:
[----:B------:R-:W-:Y:S01]  /*0de0*/  FMUL.FTZ R51, R46, R9 ;  /* 0x000000092e337220 */ /* 0x000fe20000410000 */
[----:B------:R-:W-:-:S03]  /*0df0*/  FMUL.FTZ R7, R9, 0.5 ;  /* 0x3f00000009077820 */ /* 0x000fc60000410000 */
[----:B------:R-:W-:-:S04]  /*0e00*/  FFMA R0, -R51, R51, R46 ;  /* 0x0000003333007223 */ /* 0x000fc8000000012e */
[----:B------:R-:W-:-:S07]  /*0e10*/  FFMA R51, R0, R7, R51 ;  /* 0x0000000700337223 */ /* 0x000fce0000000033 */
.L_x_272:
[----:B------:R-:W-:Y:S05]  /*0e20*/  BSYNC.RECONVERGENT B0 ;  /* 0x0000000000007941 */ /* 0x000fea0003800200 */
.L_x_270:
        /* <DEDUP_REMOVED lines=16> */
[----:B-----5:R-:W-:Y:S05]  /*0f30*/  CALL.REL.NOINC `($__internal_5_$__cuda_sm3x_div_rn_noftz_f32_slowpath) ;  /* 0x000000f400cc7944 */ /* 0x020fea0003c00000 */
.L_x_274:
[----:B------:R-:W-:Y:S05]  /*0f40*/  BSYNC.RECONVERGENT B2 ;  /* 0x0000000000027941 */ /* 0x000fea0003800200 */
.L_x_273:
[----:B------:R-:W-:Y:S01]  /*0f50*/  IMAD.MOV.U32 R7, RZ, RZ, 0x3f000000 ;  /* 0x3f000000ff077424 */ /* 0x000fe200078e00ff */
[C---:B------:R-:W-:Y:S01]  /*0f60*/  FSETP.NEU.AND P1, PT, |R0|.reuse, 1, PT ;  /* 0x3f8000000000780b */ /* 0x040fe20003f2d200 */
[----:B------:R-:W-:Y:S01]  /*0f70*/  IMAD.MOV.U32 R11, RZ, RZ, 0x3d4dd2f7 ;  /* 0x3d4dd2f7ff0b7424 */ /* 0x000fe200078e00ff */
[C---:B------:R-:W-:Y:S01]  /*0f80*/  FSETP.GT.AND P0, PT, |R0|.reuse, 0.56000000238418579102, PT ;  /* 0x3f0f5c290000780b */ /* 0x040fe20003f04200 */
[----:B------:R-:W-:Y:S01]  /*0f90*/  FFMA R7, |R0|, -R7, 0.5 ;  /* 0x3f00000000077423 */ /* 0x000fe20000000a07 */
[----:B------:R-:W-:Y:S01]  /*0fa0*/  MUFU.RCP R46, R5 ;  /* 0x00000005002e7308 */ /* 0x000fe20000001000 */
[----:B------:R-:W-:Y:S07]  /*0fb0*/  BSSY.RECONVERGENT B2, `(.L_x_275) ;  /* 0x0000022000027945 */ /* 0x000fee0003800200 */
        /* <DEDUP_REMOVED lines=8> */
[----:B------:R-:W-:Y:S01]  /*1040*/  FFMA R7, R10, R11, 0.018773360177874565125 ;  /* 0x3c99ca970a077423 */ /* 0x000fe2000000000b */
[----:B------:R-:W-:-:S03]  /*1050*/  FFMA R11, -R5, R46, 1 ;  /* 0x3f800000050b7423 */ /* 0x000fc6000000012e */
[----:B------:R-:W-:Y:S01]  /*1060*/  FFMA R7, R10, R7, 0.046769052743911743164 ;  /* 0x3d3f90e80a077423 */ /* 0x000fe20000000007 */
[----:B------:R-:W-:-:S03]  /*1070*/  FFMA R46, R46, R11, R46 ;  /* 0x0000000b2e2e7223 */ /* 0x000fc6000000002e */
[----:B------:R-:W-:-:S04]  /*1080*/  FFMA R7, R10, R7, 0.074823014438152313232 ;  /* 0x3d993ccf0a077423 */ /* 0x000fc80000000007 */
[----:B------:R-:W-:-:S04]  /*1090*/  FFMA R7, R10, R7, 0.16667181253433227539 ;  /* 0x3e2aac040a077423 */ /* 0x000fc80000000007 */
[----:B------:R-:W-:-:S04]  /*10a0*/  FMUL R10, R10, R7 ;  /* 0x000000070a0a7220 */ /* 0x000fc80000400000 */
[----:B------:R-:W-:Y:S01]  /*10b0*/  FFMA R9, R9, R10, R9 ;  /* 0x0000000a09097223 */ /* 0x000fe20000000009 */
[----:B------:R-:W-:-:S03]  /*10c0*/  HFMA2 R10, -RZ, RZ, 1.9599609375, 20144 ;  /* 0x3fd774ebff0a7431 */ /* 0x000fc600000001ff */
[----:B------:R-:W-:-:S04]  /*10d0*/  FMUL R7, R9, -2 ;  /* 0xc000000009077820 */ /* 0x000fc80000400000 */
[----:B------:R-:W-:Y:S01]  /*10e0*/  @P0 FFMA R9, R10, 0.93318945169448852539, R7 ;  /* 0x3f6ee5810a090823 */ /* 0x000fe20000000007 */
[----:B------:R-:W0:Y:S01]  /*10f0*/  FCHK P0, R4, R5 ;  /* 0x0000000504007302 */ /* 0x000e220000000000 */
[----:B------:R-:W-:-:S03]  /*1100*/  FFMA R7, R4, R46, RZ ;  /* 0x0000002e04077223 */ /* 0x000fc600000000ff */
[----:B------:R-:W-:Y:S01]  /*1110*/  FSETP.NAN.AND P1, PT, R9, R9, PT ;  /* 0x000000090900720b */ /* 0x000fe20003f28000 */
[----:B------:R-:W-:Y:S01]  /*1120*/  FFMA R10, -R5, R7, R4 ;  /* 0x00000007050a7223 */ /* 0x000fe20000000104 */
[----:B------:R-:W-:-:S03]  /*1130*/  LOP3.LUT R0, R9, 0x80000000, R0, 0xb8, !PT ;  /* 0x8000000009007812 */ /* 0x000fc600078eb800 */
[----:B------:R-:W-:Y:S01]  /*1140*/  FFMA R7, R46, R10, R7 ;  /* 0x0000000a2e077223 */ /* 0x000fe20000000007 */
[----:B------:R-:W-:-:S05]  /*1150*/  FSEL R9, R0, R9, !P1 ;  /* 0x0000000900097208 */ /* 0x000fca0004800000 */
[----:B-----5:R-:W-:Y:S01]  /*1160*/  FADD R8, -R8, R9 ;  /* 0x0000000908087221 */ /* 0x020fe20000000100 */
[----:B0-----:R-:W-:Y:S06]  /*1170*/  @!P0 BRA `(.L_x_276) ;  /* 0x0000000000148947 */ /* 0x001fec0003800000 */
[----:B------:R-:W-:Y:S01]  /*1180*/  IMAD.MOV.U32 R53, RZ, RZ, R4 ;  /* 0x000000ffff357224 */ /* 0x000fe200078e0004 */
[----:B------:R-:W-:Y:S01]  /*1190*/  MOV R46, 0x11c0 ;  /* 0x000011c0002e7802 */ /* 0x000fe20000000f00 */
[----:B------:R-:W-:-:S07]  /*11a0*/  IMAD.MOV.U32 R52, RZ, RZ, R5 ;  /* 0x000000ffff347224 */ /* 0x000fce00078e0005 */
[----:B------:R-:W-:Y:S05]  /*11b0*/  CALL.REL.NOINC `($__internal_5_$__cuda_sm3x_div_rn_noftz_f32_slowpath) ;  /* 0x000000f4002c7944 */ /* 0x000fea0003c00000 */
[----:B------:R-:W-:-:S07]  /*11c0*/  MOV R7, R0 ;  /* 0x0000000000077202 */ /* 0x000fce0000000f00 */
.L_x_276:
[----:B------:R-:W-:Y:S05]  /*11d0*/  BSYNC.RECONVERGENT B2 ;  /* 0x0000000000027941 */ /* 0x000fea0003800200 */
.L_x_275:
        /* <DEDUP_REMOVED lines=9> */
[----:B------:R-:W-:-:S03]  /*1270*/  FMUL R0, R5, R14 ;  /* 0x0000000e05007220 */ /* 0x000fc60000400000 */
[----:B------:R-:W-:Y:S01]  /*1280*/  FFMA R9, R4, R9, 0.5 ;  /* 0x3f00000004097423 */ /* 0x000fe20000000009 */
[----:B------:R-:W-:-:S03]  /*1290*/  FFMA R48, RZ, R15, R0 ;  /* 0x0000000fff307223 */ /* 0x000fc60000000000 */
[----:B------:R-:W-:Y:S01]  /*12a0*/  FFMA R9, R4, R9, R4 ;  /* 0x0000000904097223 */ /* 0x000fe20000000004 */
[----:B------:R-:W-:-:S04]  /*12b0*/  FMUL R11, R48, 0.63661974668502807617 ;  /* 0x3f22f983300b7820 */ /* 0x000fc80000400000 */
[----:B------:R-:W-:Y:S01]  /*12c0*/  FSEL R4, R9, RZ, P1 ;  /* 0x000000ff09047208 */ /* 0x000fe20000800000 */
[----:B------:R-:W0:Y:S03]  /*12d0*/  F2I.NTZ R46, R11 ;  /* 0x0000000b002e7305 */ /* 0x000e260000203100 */
[----:B------:R-:W-:-:S05]  /*12e0*/  FSEL R4, R4, |R7|, P0 ;  /* 0x4000000704047208 */ /* 0x000fca0000000000 */
[----:B------:R-:W-:-:S04]  /*12f0*/  FMUL R9, R4, R4 ;  /* 0x0000000404097220 */ /* 0x000fc80000400000 */
[----:B------:R-:W-:Y:S01]  /*1300*/  FFMA R10, R9, R10, 0.018773360177874565125 ;  /* 0x3c99ca97090a7423 */ /* 0x000fe2000000000a */
[----:B0-----:R-:W-:-:S03]  /*1310*/  I2FP.F32.S32 R49, R46 ;  /* 0x0000002e00317245 */ /* 0x001fc60000201400 */
[----:B------:R-:W-:Y:S01]  /*1320*/  FFMA R10, R9, R10, 0.046769052743911743164 ;  /* 0x3d3f90e8090a7423 */ /* 0x000fe2000000000a */
[----:B------:R-:W-:-:S03]  /*1330*/  IMAD.MOV.U32 R50, RZ, RZ, R46 ;  /* 0x000000ffff327224 */ /* 0x000fc600078e002e */
[----:B------:R-:W-:-:S04]  /*1340*/  FFMA R10, R9, R10, 0.074823014438152313232 ;  /* 0x3d993ccf090a7423 */ /* 0x000fc8000000000a */
[----:B------:R-:W-:-:S04]  /*1350*/  FFMA R10, R9, R10, 0.16667181253433227539 ;  /* 0x3e2aac04090a7423 */ /* 0x000fc8000000000a */
[----:B------:R-:W-:-:S04]  /*1360*/  FMUL R9, R9, R10 ;  /* 0x0000000a09097220 */ /* 0x000fc80000400000 */
[----:B------:R-:W-:Y:S01]  /*1370*/  FFMA R4, R4, R9, R4 ;  /* 0x0000000904047223 */ /* 0x000fe20000000004 */
[----:B------:R-:W-:-:S03]  /*1380*/  HFMA2 R9, -RZ, RZ, 1.9599609375, 20144 ;  /* 0x3fd774ebff097431 */ /* 0x000fc600000001ff */
[----:B------:R-:W-:-:S04]  /*1390*/  FMUL R0, R4, -2 ;  /* 0xc000000004007820 */ /* 0x000fc80000400000 */
[----:B------:R-:W-:Y:S01]  /*13a0*/  @P0 FFMA R4, R9, 0.93318945169448852539, R0 ;  /* 0x3f6ee58109040823 */ /* 0x000fe20000000000 */
[----:B------:R-:W-:-:S04]  /*13b0*/  FFMA R0, R49, -1.5707962512969970703, R48 ;  /* 0xbfc90fda31007823 */ /* 0x000fc80000000030 */
[C---:B------:R-:W-:Y:S01]  /*13c0*/  FSETP.NAN.AND P0, PT, R4.reuse, R4, PT ;  /* 0x000000040400720b */ /* 0x040fe20003f08000 */
[----:B------:R-:W-:Y:S01]  /*13d0*/  FFMA R0, R49, -7.5497894158615963534e-08, R0 ;  /* 0xb3a2216831007823 */ /* 0x000fe20000000000 */
[----:B------:R-:W-:-:S03]  /*13e0*/  LOP3.LUT R7, R4, 0x80000000, R7, 0xb8, !PT ;  /* 0x8000000004077812 */ /* 0x000fc600078eb807 */
[----:B------:R-:W-:Y:S01]  /*13f0*/  FFMA R49, R49, -5.3903029534742383927e-15, R0 ;  /* 0xa7c234c531317823 */ /* 0x000fe20000000000 */
[----:B------:R-:W-:Y:S02]  /*1400*/  FSEL R7, R7, R4, !P0 ;  /* 0x0000000407077208 */ /* 0x000fe40004000000 */
[----:B------:R-:W-:Y:S01]  /*1410*/  FSETP.GE.AND P0, PT, |R48|, 105615, PT ;  /* 0x47ce47803000780b */ /* 0x000fe20003f06200 */
[----:B------:R-:W-:Y:S02]  /*1420*/  IMAD.MOV.U32 R0, RZ, RZ, R49 ;  /* 0x000000ffff007224 */ /* 0x000fe400078e0031 */
[----:B------:R-:W-:-:S10]  /*1430*/  FADD R4, -R6, R7 ;  /* 0x0000000706047221 */ /* 0x000fd40000000100 */
[----:B------:R-:W-:Y:S05]  /*1440*/  @!P0 BRA `(.L_x_278) ;  /* 0x0000000000e08947 */ /* 0x000fea0003800000 */
[----:B------:R-:W-:-:S13]  /*1450*/  FSETP.NEU.AND P1, PT, |R48|, +INF , PT ;  /* 0x7f8000003000780b */ /* 0x000fda0003f2d200 */
[----:B------:R-:W-:Y:S05]  /*1460*/  @!P1 BRA `(.L_x_279) ;  /* 0x0000000000d09947 */ /* 0x000fea0003800000 */
[----:B------:R-:W-:Y:S01]  /*1470*/  SHF.L.U32 R6, R48, 0x8, RZ ;  /* 0x0000000830067819 */ /* 0x000fe200000006ff */
[----:B------:R-:W-:Y:S01]  /*1480*/  IMAD.MOV.U32 R46, RZ, RZ, RZ ;  /* 0x000000ffff2e7224 */ /* 0x000fe200078e00ff */
[----:B------:R-:W0:Y:S01]  /*1490*/  LDCU.64 UR12, c[0x4][URZ] ;  /* 0x01000000ff0c77ac */ /* 0x000e220008000a00 */
[----:B------:R-:W-:Y:S01]  /*14a0*/  IMAD.MOV.U32 R0, RZ, RZ, R1 ;  /* 0x000000ffff007224 */ /* 0x000fe200078e0001 */
[----:B------:R-:W-:Y:S01]  /*14b0*/  LOP3.LUT R47, R6, 0x80000000, RZ, 0xfc, !PT ;  /* 0x80000000062f7812 */ /* 0x000fe200078efcff */
[----:B------:R-:W-:Y:S01]  /*14c0*/  UMOV UR7, URZ ;  /* 0x000000ff00077c82 */ /* 0x000fe20008000000 */
[----:B------:R-:W-:-:S05]  /*14d0*/  UMOV UR6, URZ ;  /* 0x000000ff00067c82 */ /* 0x000fca0008000000 */
.L_x_280:
        /* <DEDUP_REMOVED lines=33> */
[C---:B0-----:R-:W-:Y:S02]  /*16f0*/  LEA.HI R46, R9.reuse, R0, RZ, 0x1 ;  /* 0x00000000092e7211 */ /* 0x041fe400078f08ff */
[C---:B------:R-:W-:Y:S02]  /*1700*/  LOP3.LUT R6, R10.reuse, R7, RZ, 0x3c, !PT ;  /* 0x000000070a067212 */ /* 0x040fe400078e3cff */
[----:B------:R-:W-:Y:S01]  /*1710*/  LOP3.LUT R7, R10, R9, RZ, 0x3c, !PT ;  /* 0x000000090a077212 */ /* 0x000fe200078e3cff */
[----:B------:R-:W-:Y:S01]  /*1720*/  IMAD.MOV R0, RZ, RZ, -R46 ;  /* 0x000000ffff007224 */ /* 0x000fe200078e0a2e */
[----:B------:R-:W-:-:S04]  /*1730*/  LOP3.LUT R47, R9, R48, RZ, 0x3c, !PT ;  /* 0x00000030092f7212 */ /* 0x000fc800078e3cff */
[----:B------:R-:W0:Y:S01]  /*1740*/  I2F.F64.S64 R6, R6 ;  /* 0x0000000600067312 */ /* 0x000e220000301c00 */
[----:B------:R-:W-:Y:S02]  /*1750*/  ISETP.GE.AND P2, PT, R47, RZ, PT ;  /* 0x000000ff2f00720c */ /* 0x000fe40003f46270 */
[----:B------:R-:W-:Y:S01]  /*1760*/  @!P1 MOV R46, R0 ;  /* 0x00000000002e9202 */ /* 0x000fe20000000f00 */
[----:B0-----:R-:W-:-:S10]  /*1770*/  DMUL R10, R6, UR6 ;  /* 0x00000006060a7c28 */ /* 0x001fd40008000000 */
[----:B------:R-:W0:Y:S02]  /*1780*/  F2F.F32.F64 R10, R10 ;  /* 0x0000000a000a7310 */ /* 0x000e240000301000 */
[----:B0-----:R-:W-:Y:S01]  /*1790*/  FSEL R0, -R10, R10, !P2 ;  /* 0x0000000a0a007208 */ /* 0x001fe20005000100 */
[----:B------:R-:W-:Y:S06]  /*17a0*/  BRA `(.L_x_278) ;  /* 0x0000000000087947 */ /* 0x000fec0003800000 */
.L_x_279:
[----:B------:R-:W-:Y:S01]  /*17b0*/  FMUL R0, RZ, R48 ;  /* 0x00000030ff007220 */ /* 0x000fe20000400000 */
[----:B------:R-:W-:-:S07]  /*17c0*/  IMAD.MOV.U32 R46, RZ, RZ, RZ ;  /* 0x000000ffff2e7224 */ /* 0x000fce00078e00ff */
.L_x_278:
[----:B------:R-:W-:Y:S05]  /*17d0*/  BSYNC.RECONVERGENT B0 ;  /* 0x0000000000007941 */ /* 0x000fea0003800200 */
.L_x_277:
[----:B------:R-:W-:Y:S01]  /*17e0*/  LOP3.LUT R9, R46, 0x1, RZ, 0xc0, !PT ;  /* 0x000000012e097812 */ /* 0x000fe200078ec0ff */
[----:B------:R-:W-:Y:S02]  /*17f0*/  IMAD.MOV.U32 R51, RZ, RZ, 0x37cbac00 ;  /* 0x37cbac00ff337424 */ /* 0x000fe400078e00ff */
[----:B------:R-:W-:Y:S01]  /*1800*/  FMUL R6, R0, R0 ;  /* 0x0000000000067220 */ /* 0x000fe20000400000 */
[----:B------:R-:W-:Y:S01]  /*1810*/  VIADD R11, R46, 0x1 ;  /* 0x000000012e0b7836 */ /* 0x000fe20000000000 */
[----:B------:R-:W-:Y:S01]  /*1820*/  ISETP.NE.U32.AND P1, PT, R9, 0x1, PT ;  /* 0x000000010900780c */ /* 0x000fe20003f25070 */
[----:B------:R-:W-:Y:S02]  /*1830*/  HFMA2 R9, -RZ, RZ, 1.0078125, -8.98838043212890625e-05 ;  /* 0x3c0885e4ff097431 */ /* 0x000fe400000001ff */
[----:B------:R-:W-:Y:S01]  /*1840*/  FFMA R7, R6, R51, -0.0013887860113754868507 ;  /* 0xbab607ed06077423 */ /* 0x000fe20000000033 */
[----:B------:R-:W-:Y:S01]  /*1850*/  IMAD.MOV.U32 R10, RZ, RZ, 0x3e2aaaa8 ;  /* 0x3e2aaaa8ff0a7424 */ /* 0x000fe200078e00ff */
[----:B------:R-:W-:Y:S01]  /*1860*/  LOP3.LUT P2, RZ, R11, 0x2, RZ, 0xc0, !PT ;  /* 0x000000020bff7812 */ /* 0x000fe2000784c0ff */
[----:B------:R-:W-:Y:S01]  /*1870*/  BSSY.RECONVERGENT B0, `(.L_x_281) ;  /* 0x000003f000007945 */ /* 0x000fe20003800200 */
[----:B------:R-:W-:-:S02]  /*1880*/  FSEL R11, R0, 1, !P1 ;  /* 0x3f800000000b7808 */ /* 0x000fc40004800000 */
[----:B------:R-:W-:Y:S02]  /*1890*/  FSEL R7, R7, -0.00019574658654164522886, P1 ;  /* 0xb94d415307077808 */ /* 0x000fe40000800000 */
[----:B------:R-:W-:Y:S01]  /*18a0*/  FSEL R10, -R10, -0.4999999701976776123, !P1 ;  /* 0xbeffffff0a0a7808 */ /* 0x000fe20004800100 */
[----:B------:R-:W-:Y:S01]  /*18b0*/  FFMA R0, R6, R11, RZ ;  /* 0x0000000b06007223 */ /* 0x000fe200000000ff */
[----:B------:R-:W-:-:S05]  /*18c0*/  FSEL R9, R9, 0.041666727513074874878, !P1 ;  /* 0x3d2aaabb09097808 */ /* 0x000fca0004800000 */
[----:B------:R-:W-:-:S04]  /*18d0*/  FFMA R7, R6, R7, R9 ;  /* 0x0000000706077223 */ /* 0x000fc80000000009 */
[----:B------:R-:W-:-:S04]  /*18e0*/  FFMA R7, R6, R7, R10 ;  /* 0x0000000706077223 */ /* 0x000fc8000000000a */
        /* <DEDUP_REMOVED lines=10> */
.L_x_284:
        /* <DEDUP_REMOVED lines=31> */
[----:B------:R-:W-:Y:S02]  /*1b80*/  LEA.HI R50, R9, R0, RZ, 0x1 ;  /* 0x0000000009327211 */ /* 0x000fe400078f08ff */
        /* <DEDUP_REMOVED lines=8> */
[----:B------:R-:W1:Y:S02]  /*1c10*/  F2F.F32.F64 R46, R46 ;  /* 0x0000002e002e7310 */ /* 0x000e640000301000 */
[----:B-1----:R-:W-:Y:S01]  /*1c20*/  FSEL R49, -R46, R46, !P0 ;  /* 0x0000002e2e317208 */ /* 0x002fe20004000100 */
[----:B------:R-:W-:Y:S06]  /*1c30*/  BRA `(.L_x_282) ;  /* 0x0000000000087947 */ /* 0x000fec0003800000 */
.L_x_283:
[----:B------:R-:W-:Y:S01]  /*1c40*/  FMUL R49, RZ, R48 ;  /* 0x00000030ff317220 */ /* 0x000fe20000400000 */
[----:B------:R-:W-:-:S07]  /*1c50*/  IMAD.MOV.U32 R50, RZ, RZ, RZ ;  /* 0x000000ffff327224 */ /* 0x000fce00078e00ff */
.L_x_282:
[----:B------:R-:W-:Y:S05]  /*1c60*/  BSYNC.RECONVERGENT B0 ;  /* 0x0000000000007941 */ /* 0x000fea0003800200 */
.L_x_281:
[----:B------:R-:W-:Y:S01]  /*1c70*/  FMUL R0, RZ, R14 ;  /* 0x0000000eff007220 */ /* 0x000fe20000400000 */
[----:B------:R-:W-:Y:S01]  /*1c80*/  MOV R7, 0x3bbb989d ;  /* 0x3bbb989d00077802 */ /* 0x000fe20000000f00 */
[----:B------:R-:W-:Y:S02]  /*1c90*/  IMAD.MOV.U32 R47, RZ, RZ, 0x437c0000 ;  /* 0x437c0000ff2f7424 */ /* 0x000fe400078e00ff */
[----:B------:R-:W-:Y:S01]  /*1ca0*/  FMUL R9, R49, R49 ;  /* 0x0000003131097220 */ /* 0x000fe20000400000 */
[----:B------:R-:W-:Y:S01]  /*1cb0*/  FFMA R0, R5, R15, -R0 ;  /* 0x0000000f05007223 */ /* 0x000fe20000000800 */
[----:B------:R-:W-:Y:S01]  /*1cc0*/  LOP3.LUT R10, R50, 0x1, RZ, 0xc0, !PT ;  /* 0x00000001320a7812 */ /* 0x000fe200078ec0ff */
[----:B------:R-:W-:Y:S02]  /*1cd0*/  IMAD.MOV.U32 R46, RZ, RZ, 0x3d2aaabb ;  /* 0x3d2aaabbff2e7424 */ /* 0x000fe400078e00ff */
[----:B------:R-:W-:Y:S01]  /*1ce0*/  FFMA R51, R9, R51, -0.0013887860113754868507 ;  /* 0xbab607ed09337423 */ /* 0x000fe20000000033 */
[----:B------:R-:W-:Y:S01]  /*1cf0*/  FFMA.SAT R6, R0, R7, 0.5 ;  /* 0x3f00000000067423 */ /* 0x000fe20000002007 */
[----:B------:R-:W-:Y:S01]  /*1d00*/  ISETP.NE.U32.AND P0, PT, R10, 0x1, PT ;  /* 0x000000010a00780c */ /* 0x000fe20003f05070 */
[----:B------:R-:W-:Y:S01]  /*1d10*/  BSSY.RECONVERGENT B1, `(.L_x_285) ;  /* 0x0000020000017945 */ /* 0x000fe20003800200 */
[----:B------:R-:W-:Y:S01]  /*1d20*/  MOV R48, 0x3effffff ;  /* 0x3effffff00307802 */ /* 0x000fe20000000f00 */
[----:B------:R-:W-:Y:S01]  /*1d30*/  FFMA.RM R6, R6, R47, 12582913 ;  /* 0x4b40000106067423 */ /* 0x000fe2000000402f */
[----:B------:R-:W-:-:S02]  /*1d40*/  FSEL R10, R51, -0.00019574658654164522886, !P0 ;  /* 0xb94d4153330a7808 */ /* 0x000fc40004000000 */
[----:B------:R-:W-:Y:S01]  /*1d50*/  FSEL R46, R46, 0.0083327032625675201416, !P0 ;  /* 0x3c0885e42e2e7808 */ /* 0x000fe20004000000 */
[----:B------:R-:W-:Y:S01]  /*1d60*/  FADD R7, R6, -12583039 ;  /* 0xcb40007f06077421 */ /* 0x000fe20000000000 */
[----:B------:R-:W-:-:S03]  /*1d70*/  FSEL R48, -R48, -0.16666662693023681641, !P0 ;  /* 0xbe2aaaa830307808 */ /* 0x000fc60004000100 */
[----:B------:R-:W-:Y:S01]  /*1d80*/  FFMA R7, R0, 1.4426950216293334961, -R7 ;  /* 0x3fb8aa3b00077823 */ /* 0x000fe20000000807 */
[----:B------:R-:W-:-:S03]  /*1d90*/  FFMA R10, R9, R10, R46 ;  /* 0x0000000a090a7223 */ /* 0x000fc6000000002e */
[----:B------:R-:W-:Y:S01]  /*1da0*/  FFMA R7, R0, 1.925963033500011079e-08, R7 ;  /* 0x32a5706000077823 */ /* 0x000fe20000000007 */
[----:B------:R-:W-:Y:S01]  /*1db0*/  FSEL R0, R49, 1, P0 ;  /* 0x3f80000031007808 */ /* 0x000fe20000000000 */
[----:B------:R-:W-:Y:S01]  /*1dc0*/  FADD R49, RZ, |R5| ;  /* 0x40000005ff317221 */ /* 0x000fe20000000000 */
[----:B------:R-:W-:Y:S01]  /*1dd0*/  LOP3.LUT P0, RZ, R50, 0x2, RZ, 0xc0, !PT ;  /* 0x0000000232ff7812 */ /* 0x000fe2000780c0ff */
[----:B------:R-:W-:Y:S02]  /*1de0*/  FFMA R10, R9, R10, R48 ;  /* 0x0000000a090a7223 */ /* 0x000fe40000000030 */
[----:B------:R-:W-:Y:S01]  /*1df0*/  VIADD R46, R49, 0x1800000 ;  /* 0x01800000312e7836 */ /* 0x000fe20000000000 */
[----:B------:R-:W0:Y:S01]  /*1e00*/  MUFU.EX2 R7, R7 ;  /* 0x0000000700077308 */ /* 0x000e220000000800 */
[----:B------:R-:W-:-:S03]  /*1e10*/  FFMA R9, R9, R0, RZ ;  /* 0x0000000009097223 */ /* 0x000fc600000000ff */
[----:B------:R-:W-:Y:S01]  /*1e20*/  LOP3.LUT R46, R46, 0x7f800000, RZ, 0xc0, !PT ;  /* 0x7f8000002e2e7812 */ /* 0x000fe200078ec0ff */
[----:B------:R-:W-:Y:S01]  /*1e30*/  FFMA R9, R9, R10, R0 ;  /* 0x0000000a09097223 */ /* 0x000fe20000000000 */
[----:B------:R-:W-:Y:S02]  /*1e40*/  IMAD.SHL.U32 R10, R6, 0x800000, RZ ;  /* 0x00800000060a7824 */ /* 0x000fe400078e00ff */
[----:B------:R-:W-:Y:S01]  /*1e50*/  ISETP.GT.U32.AND P1, PT, R46, 0x1ffffff, PT ;  /* 0x01ffffff2e00780c */ /* 0x000fe20003f24070 */
[----:B------:R-:W-:Y:S01]  /*1e60*/  @P0 FADD R9, RZ, -R9 ;  /* 0x80000009ff090221 */ /* 0x000fe20000000000 */
[----:B0-----:R-:W-:-:S04]  /*1e70*/  FMUL R10, R7, R10 ;  /* 0x0000000a070a7220 */ /* 0x001fc80000400000 */
[----:B------:R-:W-:-:S07]  /*1e80*/  FMUL R9, R10, R9 ;  /* 0x000000090a097220 */ /* 0x000fce0000400000 */
[----:B------:R-:W-:Y:S05]  /*1e90*/  @P1 BRA `(.L_x_286) ;  /* 0x00000000000c1947 */ /* 0x000fea0003800000 */
[----:B------:R-:W-:-:S07]  /*1ea0*/  MOV R48, 0x1ec0 ;  /* 0x00001ec000307802 */ /* 0x000fce0000000f00 */
[----:B------:R-:W-:Y:S05]  /*1eb0*/  CALL.REL.NOINC `($__internal_3_$__cuda_sm20_rcp_rn_f32_slowpath) ;  /* 0x000000e000c47944 */ /* 0x000fea0003c00000 */
[----:B------:R-:W-:Y:S05]  /*1ec0*/  BRA `(.L_x_287) ;  /* 0x0000000000107947 */ /* 0x000fea0003800000 */
.L_x_286:
[----:B------:R-:W0:Y:S02]  /*1ed0*/  MUFU.RCP R46, R49 ;  /* 0x00000031002e7308 */ /* 0x000e240000001000 */
[----:B0-----:R-:W-:-:S04]  /*1ee0*/  FFMA R0, R49, R46, -1 ;  /* 0xbf80000031007423 */ /* 0x001fc8000000002e */
[----:B------:R-:W-:-:S04]  /*1ef0*/  FADD.FTZ R7, -R0, -RZ ;  /* 0x800000ff00077221 */ /* 0x000fc80000010100 */
[----:B------:R-:W-:-:S07]  /*1f00*/  FFMA R46, R46, R7, R46 ;  /* 0x000000072e2e7223 */ /* 0x000fce000000002e */
.L_x_287:
[----:B------:R-:W-:Y:S05]  /*1f10*/  BSYNC.RECONVERGENT B1 ;  /* 0x0000000000017941 */ /* 0x000fea0003800200 */
.L_x_285:
[-C--:B------:R-:W-:Y:S01]  /*1f20*/  FMUL R6, RZ, R46.reuse ;  /* 0x0000002eff067220 */ /* 0x080fe20000400000 */
[----:B------:R-:W-:Y:S01]  /*1f30*/  FMUL R7, R5, R46 ;  /* 0x0000002e05077220 */ /* 0x000fe20000400000 */
[----:B------:R-:W-:Y:S01]  /*1f40*/  FMUL R11, R11, R10 ;  /* 0x0000000a0b0b7220 */ /* 0x000fe20000400000 */
[----:B------:R-:W-:Y:S01]  /*1f50*/  BSSY.RECONVERGENT B1, `(.L_x_288) ;  /* 0x0000010000017945 */ /* 0x000fe20003800200 */
[----:B------:R-:W-:Y:S01]  /*1f60*/  FMUL R0, R6, R6 ;  /* 0x0000000606007220 */ /* 0x000fe20000400000 */
[-C--:B------:R-:W-:Y:S01]  /*1f70*/  FMUL R9, R9, R46.reuse ;  /* 0x0000002e09097220 */ /* 0x080fe20000400000 */
[----:B------:R-:W-:Y:S02]  /*1f80*/  FMUL R10, R11, R46 ;  /* 0x0000002e0b0a7220 */ /* 0x000fe40000400000 */
[----:B------:R-:W-:-:S05]  /*1f90*/  FFMA R49, R7, R7, R0 ;  /* 0x0000000707317223 */ /* 0x000fca0000000000 */
[----:B------:R-:W-:-:S04]  /*1fa0*/  IADD3 R0, PT, PT, R49, 0x1800000, RZ ;  /* 0x0180000031007810 */ /* 0x000fc80007ffe0ff */
[----:B------:R-:W-:-:S04]  /*1fb0*/  LOP3.LUT R0, R0, 0x7f800000, RZ, 0xc0, !PT ;  /* 0x7f80000000007812 */ /* 0x000fc800078ec0ff */
[----:B------:R-:W-:-:S13]  /*1fc0*/  ISETP.GT.U32.AND P0, PT, R0, 0x1ffffff, PT ;  /* 0x01ffffff0000780c */ /* 0x000fda0003f04070 */
[----:B------:R-:W-:Y:S05]  /*1fd0*/  @P0 BRA `(.L_x_289) ;  /* 0x00000000000c0947 */ /* 0x000fea0003800000 */
[----:B------:R-:W-:-:S07]  /*1fe0*/  MOV R48, 0x2000 ;  /* 0x0000200000307802 */ /* 0x000fce0000000f00 */
[----:B------:R-:W-:Y:S05]  /*1ff0*/  CALL.REL.NOINC `($__internal_3_$__cuda_sm20_rcp_rn_f32_slowpath) ;  /* 0x000000e000747944 */ /* 0x000fea0003c00000 */
[----:B------:R-:W-:Y:S05]  /*2000*/  BRA `(.L_x_290) ;  /* 0x0000000000107947 */ /* 0x000fea0003800000 */
.L_x_289:
[----:B------:R-:W0:Y:S02]  /*2010*/  MUFU.RCP R46, R49 ;  /* 0x00000031002e7308 */ /* 0x000e240000001000 */
[----:B0-----:R-:W-:-:S04]  /*2020*/  FFMA R0, R49, R46, -1 ;  /* 0xbf80000031007423 */ /* 0x001fc8000000002e */
[----:B------:R-:W-:-:S04]  /*2030*/  FADD.FTZ R11, -R0, -RZ ;  /* 0x800000ff000b7221 */ /* 0x000fc80000010100 */
[----:B------:R-:W-:-:S07]  /*2040*/  FFMA R46, R46, R11, R46 ;  /* 0x0000000b2e2e7223 */ /* 0x000fce000000002e */
.L_x_290:
[----:B------:R-:W-:Y:S05]  /*2050*/  BSYNC.RECONVERGENT B1 ;  /* 0x0000000000017941 */ /* 0x000fea0003800200 */
.L_x_288:
        /* <DEDUP_REMOVED lines=10> */
[----:B0-----:R-:W-:Y:S01]  /*2100*/  I2FP.F32.S32 R47, R0 ;  /* 0x00000000002f7245 */ /* 0x001fe20000201400 */
[----:B------:R-:W-:-:S04]  /*2110*/  IMAD.MOV.U32 R55, RZ, RZ, R0 ;  /* 0x000000ffff377224 */ /* 0x000fc800078e0000 */
[----:B------:R-:W-:-:S04]  /*2120*/  FFMA R48, R47, -1.5707962512969970703, R8 ;  /* 0xbfc90fda2f307823 */ /* 0x000fc80000000008 */
[----:B------:R-:W-:-:S04]  /*2130*/  FFMA R48, R47, -7.5497894158615963534e-08, R48 ;  /* 0xb3a221682f307823 */ /* 0x000fc80000000030 */
[----:B------:R-:W-:-:S04]  /*2140*/  FFMA R54, R47, -5.3903029534742383927e-15, R48 ;  /* 0xa7c234c52f367823 */ /* 0x000fc80000000030 */
        /* <DEDUP_REMOVED lines=9> */
.L_x_294:
        /* <DEDUP_REMOVED lines=34> */
[----:B-1----:R-:W-:Y:S02]  /*2400*/  LOP3.LUT R48, R9, R8, RZ, 0x3c, !PT ;  /* 0x0000000809307212 */ /* 0x002fe400078e3cff */
[----:B------:R-:W-:Y:S02]  /*2410*/  IADD3 R9, PT, PT, -R0, RZ, RZ ;  /* 0x000000ff00097210 */ /* 0x000fe40007ffe1ff */
[----:B------:R-:W0:Y:S01]  /*2420*/  I2F.F64.S64 R6, R6 ;  /* 0x0000000600067312 */ /* 0x000e220000301c00 */
[----:B------:R-:W-:-:S02]  /*2430*/  ISETP.GE.AND P1, PT, R48, RZ, PT ;  /* 0x000000ff3000720c */ /* 0x000fc40003f26270 */
[----:B------:R-:W-:Y:S01]  /*2440*/  @!P0 IMAD.MOV.U32 R0, RZ, RZ, R9 ;  /* 0x000000ffff008224 */ /* 0x000fe200078e0009 */
[----:B0-----:R-:W-:-:S10]  /*2450*/  DMUL R46, R6, UR6 ;  /* 0x00000006062e7c28 */ /* 0x001fd40008000000 */
[----:B------:R-:W0:Y:S02]  /*2460*/  F2F.F32.F64 R46, R46 ;  /* 0x0000002e002e7310 */ /* 0x000e240000301000 */
[----:B0-----:R-:W-:Y:S01]  /*2470*/  FSEL R6, -R46, R46, !P1 ;  /* 0x0000002e2e067208 */ /* 0x001fe20004800100 */
[----:B------:R-:W-:Y:S06]  /*2480*/  BRA `(.L_x_292) ;  /* 0x0000000000087947 */ /* 0x000fec0003800000 */
.L_x_293:
[----:B------:R-:W-:Y:S01]  /*2490*/  FMUL R6, RZ, R8 ;  /* 0x00000008ff067220 */ /* 0x000fe20000400000 */
[----:B------:R-:W-:-:S07]  /*24a0*/  IMAD.MOV.U32 R0, RZ, RZ, RZ ;  /* 0x000000ffff007224 */ /* 0x000fce00078e00ff */
.L_x_292:
[----:B------:R-:W-:Y:S05]  /*24b0*/  BSYNC.RECONVERGENT B0 ;  /* 0x0000000000007941 */ /* 0x000fea0003800200 */
.L_x_291:
        /* <DEDUP_REMOVED lines=14> */
[----:B------:R-:W-:-:S04]  /*25a0*/  FFMA R46, R7, R46, R48 ;  /* 0x0000002e072e7223 */ /* 0x000fc80000000030 */
        /* <DEDUP_REMOVED lines=14> */
[----:B------:R-:W-:Y:S01]  /*2690*/  FFMA R47, R0, R9, R0 ;  /* 0x00000009002f7223 */ /* 0x000fe20000000000 */
[----:B------:R-:W-:-:S03]  /*26a0*/  HFMA2 R9, -RZ, RZ, 0, 0 ;  /* 0x00000000ff097431 */ /* 0x000fc600000001ff */
[----:B------:R-:W-:-:S04]  /*26b0*/  FFMA R0, R56, R47, RZ ;  /* 0x0000002f38007223 */ /* 0x000fc800000000ff */
[----:B------:R-:W-:-:S04]  /*26c0*/  FFMA R46, -R57, R0, R56 ;  /* 0x00000000392e7223 */ /* 0x000fc80000000138 */
[----:B------:R-:W-:Y:S01]  /*26d0*/  FFMA R0, R47, R46, R0 ;  /* 0x0000002e2f007223 */ /* 0x000fe20000000000 */
[----:B-1----:R-:W-:Y:S06]  /*26e0*/  @!P0 BRA `(.L_x_296) ;  /* 0x0000000000108947 */ /* 0x002fec0003800000 */
[----:B------:R-:W-:Y:S01]  /*26f0*/  IMAD.MOV.U32 R53, RZ, RZ, R56 ;  /* 0x000000ffff357224 */ /* 0x000fe200078e0038 */
[----:B------:R-:W-:Y:S01]  /*2700*/  MOV R46, 0x2730 ;  /* 0x00002730002e7802 */ /* 0x000fe20000000f00 */
[----:B------:R-:W-:-:S07]  /*2710*/  IMAD.MOV.U32 R52, RZ, RZ, R57 ;  /* 0x000000ffff347224 */ /* 0x000fce00078e0039 */
[----:B------:R-:W-:Y:S05]  /*2720*/  CALL.REL.NOINC `($__internal_5_$__cuda_sm3x_div_rn_noftz_f32_slowpath) ;  /* 0x000000dc00d07944 */ /* 0x000fea0003c00000 */
.L_x_296:
[----:B------:R-:W-:Y:S05]  /*2730*/  BSYNC.RECONVERGENT B2 ;  /* 0x0000000000027941 */ /* 0x000fea0003800200 */
.L_x_295:
        /* <DEDUP_REMOVED lines=8> */
[----:B------:R-:W-:Y:S05]  /*27c0*/  CALL.REL.NOINC `($__internal_4_$__cuda_sm20_sqrt_rn_f32_slowpath) ;  /* 0x000000dc00507944 */ /* 0x000fea0003c00000 */
[----:B------:R-:W-:Y:S05]  /*27d0*/  BRA `(.L_x_299) ;  /* 0x0000000000107947 */ /* 0x000fea0003800000 */
.L_x_298:
[----:B------:R-:W-:Y:S01]  /*27e0*/  FMUL.FTZ R51, R0, R47 ;  /* 0x0000002f00337220 */ /* 0x000fe20000410000 */
[----:B------:R-:W-:-:S03]  /*27f0*/  FMUL.FTZ R46, R47, 0.5 ;  /* 0x3f0000002f2e7820 */ /* 0x000fc60000410000 */
[----:B------:R-:W-:-:S04]  /*2800*/  FFMA R0, -R51, R51, R0 ;  /* 0x0000003333007223 */ /* 0x000fc80000000100 */
[----:B------:R-:W-:-:S07]  /*2810*/  FFMA R51, R0, R46, R51 ;  /* 0x0000002e00337223 */ /* 0x000fce0000000033 */
.L_x_299:
[----:B------:R-:W-:Y:S05]  /*2820*/  BSYNC.RECONVERGENT B0 ;  /* 0x0000000000007941 */ /* 0x000fea0003800200 */
.L_x_297:
        /* <DEDUP_REMOVED lines=18> */
[C---:B------:R-:W-:Y:S01]  /*2950*/  FSETP.GE.AND P0, PT, |R7|.reuse, 105615, PT ;  /* 0x47ce47800700780b */ /* 0x040fe20003f06200 */
[----:B------:R-:W-:Y:S01]  /*2960*/  FFMA.SAT R9, R6, R51, 0.5 ;  /* 0x3f00000006097423 */ /* 0x000fe20000002033 */
[----:B------:R-:W-:Y:S01]  /*2970*/  BSSY.RECONVERGENT B0, `(.L_x_302) ;  /* 0x0000045000007945 */ /* 0x000fe20003800200 */
[----:B------:R-:W-:Y:S01]  /*2980*/  FADD R57, -R7, -RZ ;  /* 0x800000ff07397221 */ /* 0x000fe20000000100 */
[----:B------:R-:W0:Y:S01]  /*2990*/  F2I.NTZ R0, R0 ;  /* 0x0000000000007305 */ /* 0x000e220000203100 */
[----:B------:R-:W-:-:S04]  /*29a0*/  FFMA.RM R9, R9, R50, 12582913 ;  /* 0x4b40000109097423 */ /* 0x000fc80000004032 */
[C---:B------:R-:W-:Y:S01]  /*29b0*/  FADD R47, R9.reuse, -12583039 ;  /* 0xcb40007f092f7421 */ /* 0x040fe20000000000 */
[----:B------:R-:W-:-:S03]  /*29c0*/  SHF.L.U32 R9, R9, 0x17, RZ ;  /* 0x0000001709097819 */ /* 0x000fc600000006ff */
[----:B------:R-:W-:-:S04]  /*29d0*/  FFMA R47, R6, 1.4426950216293334961, -R47 ;  /* 0x3fb8aa3b062f7823 */ /* 0x000fc8000000082f */
[----:B------:R-:W-:Y:S01]  /*29e0*/  FFMA R47, R6, 1.925963033500011079e-08, R47 ;  /* 0x32a57060062f7823 */ /* 0x000fe2000000002f */
[----:B0-----:R-:W-:Y:S01]  /*29f0*/  I2FP.F32.S32 R58, R0 ;  /* 0x00000000003a7245 */ /* 0x001fe20000201400 */
[----:B------:R-:W-:Y:S02]  /*2a00*/  IMAD.MOV.U32 R59, RZ, RZ, R0 ;  /* 0x000000ffff3b7224 */ /* 0x000fe400078e0000 */
[----:B------:R-:W0:Y:S02]  /*2a10*/  MUFU.EX2 R46, R47 ;  /* 0x0000002f002e7308 */ /* 0x000e240000000800 */
[----:B------:R-:W-:-:S04]  /*2a20*/  FFMA R49, R58, -1.5707962512969970703, -R7 ;  /* 0xbfc90fda3a317823 */ /* 0x000fc80000000807 */
[----:B------:R-:W-:-:S04]  /*2a30*/  FFMA R49, R58, -7.5497894158615963534e-08, R49 ;  /* 0xb3a221683a317823 */ /* 0x000fc80000000031 */
[----:B------:R-:W-:Y:S01]  /*2a40*/  FFMA R58, R58, -5.3903029534742383927e-15, R49 ;  /* 0xa7c234c53a3a7823 */ /* 0x000fe20000000031 */
[----:B0-----:R-:W-:-:S03]  /*2a50*/  FMUL R9, R9, R46 ;  /* 0x0000002e09097220 */ /* 0x001fc60000400000 */
        /* <DEDUP_REMOVED lines=9> */
.L_x_305:
        /* <DEDUP_REMOVED lines=43> */
.L_x_304:
[----:B------:R-:W-:Y:S01]  /*2da0*/  FMUL R46, RZ, -R7 ;  /* 0x80000007ff2e7220 */ /* 0x000fe20000400000 */
[----:B------:R-:W-:-:S07]  /*2db0*/  IMAD.MOV.U32 R0, RZ, RZ, RZ ;  /* 0x000000ffff007224 */ /* 0x000fce00078e00ff */
.L_x_303:
[----:B------:R-:W-:Y:S05]  /*2dc0*/  BSYNC.RECONVERGENT B0 ;  /* 0x0000000000007941 */ /* 0x000fea0003800200 */
.L_x_302:
[----:B------:R-:W-:Y:S01]  /*2dd0*/  MOV R52, 0x37cbac00 ;  /* 0x37cbac0000347802 */ /* 0x000fe20000000f00 */
[----:B------:R-:W-:Y:S01]  /*2de0*/  FMUL R47, R46, R46 ;  /* 0x0000002e2e2f7220 */ /* 0x000fe20000400000 */
[C---:B------:R-:W-:Y:S01]  /*2df0*/  LOP3.LUT R49, R0.reuse, 0x1, RZ, 0xc0, !PT ;  /* 0x0000000100317812 */ /* 0x040fe200078ec0ff */
[----:B------:R-:W-:Y:S02]  /*2e00*/  HFMA2 R56, -RZ, RZ, 1.541015625, -0.052001953125 ;  /* 0x3e2aaaa8ff387431 */ /* 0x000fe400000001ff */
[----:B------:R-:W-:Y:S02]  /*2e10*/  IMAD.MOV.U32 R53, RZ, RZ, 0x3c0885e4 ;  /* 0x3c0885e4ff357424 */ /* 0x000fe400078e00ff */
[----:B------:R-:W-:Y:S01]  /*2e20*/  FFMA R48, R47, R52, -0.0013887860113754868507 ;  /* 0xbab607ed2f307423 */ /* 0x000fe20000000034 */
[----:B------:R-:W-:Y:S01]  /*2e30*/  ISETP.NE.U32.AND P1, PT, R49, 0x1, PT ;  /* 0x000000013100780c */ /* 0x000fe20003f25070 */
[----:B------:R-:W-:Y:S01]  /*2e40*/  VIADD R0, R0, 0x1 ;  /* 0x0000000100007836 */ /* 0x000fe20000000000 */
[----:B------:R-:W-:Y:S02]  /*2e50*/  BSSY.RECONVERGENT B0, `(.L_x_306) ;  /* 0x000003f000007945 */ /* 0x000fe40003800200 */
[----:B------:R-:W-:-:S02]  /*2e60*/  FSEL R48, R48, -0.00019574658654164522886, P1 ;  /* 0xb94d415330307808 */ /* 0x000fc40000800000 */
        /* <DEDUP_REMOVED lines=16> */
.L_x_309:
        /* <DEDUP_REMOVED lines=27> */
[C-C-:B0-----:R-:W-:Y:S01]  /*3120*/  SHF.L.W.U32.HI R60, R46.reuse, 0x2, R59.reuse ;  /* 0x000000022e3c7819 */ /* 0x141fe20000010e3b */
        /* <DEDUP_REMOVED lines=8> */
[----:B------:R-:W0:Y:S01]  /*31b0*/  I2F.F64.S64 R46, R46 ;  /* 0x0000002e002e7312 */ /* 0x000e220000301c00 */
[----:B------:R-:W-:-:S05]  /*31c0*/  IMAD.MOV R57, RZ, RZ, -R59 ;  /* 0x000000ffff397224 */ /* 0x000fca00078e0a3b */
[----:B------:R-:W-:Y:S01]  /*31d0*/  @!P1 MOV R59, R57 ;  /* 0x00000039003b9202 */ /* 0x000fe20000000f00 */
[----:B0-----:R-:W-:-:S10]  /*31e0*/  DMUL R48, R46, UR6 ;  /* 0x000000062e307c28 */ /* 0x001fd40008000000 */
[----:B------:R-:W1:Y:S02]  /*31f0*/  F2F.F32.F64 R48, R48 ;  /* 0x0000003000307310 */ /* 0x000e640000301000 */
[----:B-1----:R-:W-:Y:S01]  /*3200*/  FSEL R58, -R48, R48, !P0 ;  /* 0x00000030303a7208 */ /* 0x002fe20004000100 */
[----:B------:R-:W-:Y:S06]  /*3210*/  BRA `(.L_x_307) ;  /* 0x0000000000087947 */ /* 0x000fec0003800000 */
.L_x_308:
[----:B------:R-:W-:Y:S01]  /*3220*/  FMUL R58, RZ, -R7 ;  /* 0x80000007ff3a7220 */ /* 0x000fe20000400000 */
[----:B------:R-:W-:-:S07]  /*3230*/  IMAD.MOV.U32 R59, RZ, RZ, RZ ;  /* 0x000000ffff3b7224 */ /* 0x000fce00078e00ff */
.L_x_307:
[----:B------:R-:W-:Y:S05]  /*3240*/  BSYNC.RECONVERGENT B0 ;  /* 0x0000000000007941 */ /* 0x000fea0003800200 */
.L_x_306:
        /* <DEDUP_REMOVED lines=11> */
[----:B------:R-:W-:Y:S01]  /*3300*/  FFMA R46, R47, R48, R46 ;  /* 0x000000302f2e7223 */ /* 0x000fe2000000002e */
[----:B------:R-:W-:Y:S02]  /*3310*/  FSEL R48, -R56, -0.4999999701976776123, P0 ;  /* 0xbeffffff38307808 */ /* 0x000fe40000000100 */
[----:B0-----:R-:W-:Y:S01]  /*3320*/  I2FP.F32.S32 R60, R62 ;  /* 0x0000003e003c7245 */ /* 0x001fe20000201400 */
[----:B------:R-:W-:Y:S01]  /*3330*/  IMAD.MOV.U32 R59, RZ, RZ, R62 ;  /* 0x000000ffff3b7224 */ /* 0x000fe200078e003e */
[----:B------:R-:W-:Y:S01]  /*3340*/  FSETP.GE.AND P0, PT, |R7|, 105615, PT ;  /* 0x47ce47800700780b */ /* 0x000fe20003f06200 */
[C---:B------:R-:W-:Y:S01]  /*3350*/  FFMA R46, R47.reuse, R46, R48 ;  /* 0x0000002e2f2e7223 */ /* 0x040fe20000000030 */
[----:B------:R-:W-:Y:S01]  /*3360*/  FFMA R47, R47, R58, RZ ;  /* 0x0000003a2f2f7223 */ /* 0x000fe200000000ff */
[----:B------:R-:W-:-:S03]  /*3370*/  FFMA R49, R60, -1.5707962512969970703, R7 ;  /* 0xbfc90fda3c317823 */ /* 0x000fc60000000007 */
[----:B------:R-:W-:Y:S01]  /*3380*/  FFMA R46, R47, R46, R58 ;  /* 0x0000002e2f2e7223 */ /* 0x000fe2000000003a */
[----:B------:R-:W-:-:S03]  /*3390*/  FFMA R49, R60, -7.5497894158615963534e-08, R49 ;  /* 0xb3a221683c317823 */ /* 0x000fc60000000031 */
[----:B------:R-:W-:Y:S01]  /*33a0*/  @P1 FADD R46, RZ, -R46 ;  /* 0x8000002eff2e1221 */ /* 0x000fe20000000000 */
[----:B------:R-:W-:-:S03]  /*33b0*/  FFMA R58, R60, -5.3903029534742383927e-15, R49 ;  /* 0xa7c234c53c3a7823 */ /* 0x000fc60000000031 */
[----:B------:R-:W-:Y:S02]  /*33c0*/  FMUL R57, R9, R46 ;  /* 0x0000002e09397220 */ /* 0x000fe40000400000 */
[----:B------:R-:W-:Y:S01]  /*33d0*/  MOV R47, R58 ;  /* 0x0000003a002f7202 */ /* 0x000fe20000000f00 */
        /* <DEDUP_REMOVED lines=8> */
.L_x_313:
        /* <DEDUP_REMOVED lines=30> */
[----:B0-----:R-:W-:Y:S02]  /*3640*/  SHF.R.U32.HI R61, RZ, 0x1e, R60 ;  /* 0x0000001eff3d7819 */ /* 0x001fe4000001163c */
[C---:B------:R-:W-:Y:S02]  /*3650*/  LOP3.LUT R46, R48.reuse, R47, RZ, 0x3c, !PT ;  /* 0x0000002f302e7212 */ /* 0x040fe400078e3cff */
[----:B------:R-:W-:Y:S02]  /*3660*/  LOP3.LUT R47, R48, R62, RZ, 0x3c, !PT ;  /* 0x0000003e302f7212 */ /* 0x000fe400078e3cff */
[C---:B------:R-:W-:Y:S02]  /*3670*/  LOP3.LUT R60, R62.reuse, R7, RZ, 0x3c, !PT ;  /* 0x000000073e3c7212 */ /* 0x040fe400078e3cff */
[----:B------:R-:W-:Y:S02]  /*3680*/  LEA.HI R62, R62, R61, RZ, 0x1 ;  /* 0x0000003d3e3e7211 */ /* 0x000fe400078f08ff */
[----:B------:R-:W0:Y:S01]  /*3690*/  I2F.F64.S64 R46, R46 ;  /* 0x0000002e002e7312 */ /* 0x000e220000301c00 */
[----:B------:R-:W-:-:S02]  /*36a0*/  ISETP.GE.AND P2, PT, R60, RZ, PT ;  /* 0x000000ff3c00720c */ /* 0x000fc40003f46270 */
[----:B------:R-:W-:-:S04]  /*36b0*/  IMAD.MOV R60, RZ, RZ, -R62 ;  /* 0x000000ffff3c7224 */ /* 0x000fc800078e0a3e */
[----:B------:R-:W-:Y:S01]  /*36c0*/  @!P1 IMAD.MOV.U32 R62, RZ, RZ, R60 ;  /* 0x000000ffff3e9224 */ /* 0x000fe200078e003c */
[----:B0-----:R-:W-:-:S10]  /*36d0*/  DMUL R48, R46, UR6 ;  /* 0x000000062e307c28 */ /* 0x001fd40008000000 */
[----:B------:R-:W0:Y:S02]  /*36e0*/  F2F.F32.F64 R48, R48 ;  /* 0x0000003000307310 */ /* 0x000e240000301000 */
[----:B0-----:R-:W-:Y:S01]  /*36f0*/  FSEL R47, -R48, R48, !P2 ;  /* 0x00000030302f7208 */ /* 0x001fe20005000100 */
[----:B------:R-:W-:Y:S06]  /*3700*/  BRA `(.L_x_311) ;  /* 0x0000000000087947 */ /* 0x000fec0003800000 */
.L_x_312:
[----:B------:R-:W-:Y:S01]  /*3710*/  FMUL R47, RZ, R7 ;  /* 0x00000007ff2f7220 */ /* 0x000fe20000400000 */
[----:B------:R-:W-:-:S07]  /*3720*/  MOV R62, RZ ;  /* 0x000000ff003e7202 */ /* 0x000fce0000000f00 */
.L_x_311:
[----:B------:R-:W-:Y:S05]  /*3730*/  BSYNC.RECONVERGENT B0 ;  /* 0x0000000000007941 */ /* 0x000fea0003800200 */
.L_x_310:
        /* <DEDUP_REMOVED lines=24> */
.L_x_317:
        /* <DEDUP_REMOVED lines=31> */
[C---:B------:R-:W-:Y:S02]  /*3ab0*/  LEA.HI R59, R56.reuse, R53, RZ, 0x1 ;  /* 0x00000035383b7211 */ /* 0x040fe400078f08ff */
[C---:B------:R-:W-:Y:S02]  /*3ac0*/  LOP3.LUT R46, R47.reuse, R46, RZ, 0x3c, !PT ;  /* 0x0000002e2f2e7212 */ /* 0x040fe400078e3cff */
[----:B------:R-:W-:Y:S01]  /*3ad0*/  LOP3.LUT R47, R47, R56, RZ, 0x3c, !PT ;  /* 0x000000382f2f7212 */ /* 0x000fe200078e3cff */
[----:B------:R-:W-:Y:S01]  /*3ae0*/  IMAD.MOV R53, RZ, RZ, -R59 ;  /* 0x000000ffff357224 */ /* 0x000fe200078e0a3b */
[----:B-1----:R-:W-:-:S04]  /*3af0*/  LOP3.LUT R58, R56, R7, RZ, 0x3c, !PT ;  /* 0x00000007383a7212 */ /* 0x002fc800078e3cff */
[----:B------:R-:W0:Y:S01]  /*3b00*/  I2F.F64.S64 R46, R46 ;  /* 0x0000002e002e7312 */ /* 0x000e220000301c00 */
[----:B------:R-:W-:Y:S02]  /*3b10*/  ISETP.GE.AND P0, PT, R58, RZ, PT ;  /* 0x000000ff3a00720c */ /* 0x000fe40003f06270 */
[----:B------:R-:W-:Y:S01]  /*3b20*/  @!P1 MOV R59, R53 ;  /* 0x00000035003b9202 */ /* 0x000fe20000000f00 */
[----:B0-----:R-:W-:-:S10]  /*3b30*/  DMUL R48, R46, UR6 ;  /* 0x000000062e307c28 */ /* 0x001fd40008000000 */
[----:B------:R-:W0:Y:S02]  /*3b40*/  F2F.F32.F64 R48, R48 ;  /* 0x0000003000307310 */ /* 0x000e240000301000 */
[----:B0-----:R-:W-:Y:S01]  /*3b50*/  FSEL R58, -R48, R48, !P0 ;  /* 0x00000030303a7208 */ /* 0x001fe20004000100 */
[----:B------:R-:W-:Y:S06]  /*3b60*/  BRA `(.L_x_315) ;  /* 0x0000000000087947 */ /* 0x000fec0003800000 */
.L_x_316:
[----:B------:R-:W-:Y:S01]  /*3b70*/  FMUL R58, RZ, R7 ;  /* 0x00000007ff3a7220 */ /* 0x000fe20000400000 */
[----:B------:R-:W-:-:S07]  /*3b80*/  IMAD.MOV.U32 R59, RZ, RZ, RZ ;  /* 0x000000ffff3b7224 */ /* 0x000fce00078e00ff */
.L_x_315:
[----:B------:R-:W-:Y:S05]  /*3b90*/  BSYNC.RECONVERGENT B0 ;  /* 0x0000000000007941 */ /* 0x000fea0003800200 */
.L_x_314:
[C---:B------:R-:W-:Y:S01]  /*3ba0*/  FFMA.SAT R51, -R6.reuse, R51, 0.5 ;  /* 0x3f00000006337423 */ /* 0x040fe20000002133 */
[----:B------:R-:W-:Y:S01]  /*3bb0*/  LOP3.LUT R46, R59, 0x1, RZ, 0xc0, !PT ;  /* 0x000000013b2e7812 */ /* 0x000fe200078ec0ff */
[----:B------:R-:W-:Y:S01]  /*3bc0*/  FMUL R7, R7, -2 ;  /* 0xc000000007077820 */ /* 0x000fe20000400000 */
[----:B------:R-:W-:Y:S01]  /*3bd0*/  FADD R56, R6, R6 ;  /* 0x0000000606387221 */ /* 0x000fe20000000000 */
[----:B------:R-:W-:Y:S01]  /*3be0*/  FFMA.RM R50, R51, R50, 12582913 ;  /* 0x4b40000133327423 */ /* 0x000fe20000004032 */
[----:B------:R-:W-:Y:S01]  /*3bf0*/  FMUL R47, R58, R58 ;  /* 0x0000003a3a2f7220 */ /* 0x000fe20000400000 */
[----:B------:R-:W-:Y:S01]  /*3c00*/  ISETP.NE.U32.AND P0, PT, R46, 0x1, PT ;  /* 0x000000012e00780c */ /* 0x000fe20003f05070 */
[----:B------:R-:W-:Y:S01]  /*3c10*/  FADD R53, |R56|, |R7| ;  /* 0x4000000738357221 */ /* 0x000fe20000000200 */
[----:B------:R-:W-:Y:S01]  /*3c20*/  FADD R49, R50, -12583039 ;  /* 0xcb40007f32317421 */ /* 0x000fe20000000000 */
[----:B------:R-:W-:Y:S01]  /*3c30*/  FFMA R52, R47, R52, -0.0013887860113754868507 ;  /* 0xbab607ed2f347423 */ /* 0x000fe20000000034 */
[----:B------:R-:W-:Y:S01]  /*3c40*/  IMAD.MOV.U32 R46, RZ, RZ, 0x3d2aaabb ;  /* 0x3d2aaabbff2e7424 */ /* 0x000fe200078e00ff */
[----:B------:R-:W-:Y:S01]  /*3c50*/  MOV R51, 0x3effffff ;  /* 0x3effffff00337802 */ /* 0x000fe20000000f00 */
[----:B------:R-:W-:Y:S01]  /*3c60*/  FFMA R49, -R6, 1.4426950216293334961, -R49 ;  /* 0x3fb8aa3b06317823 */ /* 0x000fe20000000931 */
[----:B------:R-:W-:Y:S01]  /*3c70*/  LOP3.LUT P1, RZ, R59, 0x2, RZ, 0xc0, !PT ;  /* 0x000000023bff7812 */ /* 0x000fe2000782c0ff */
[----:B------:R-:W-:Y:S01]  /*3c80*/  IMAD.SHL.U32 R50, R50, 0x800000, RZ ;  /* 0x0080000032327824 */ /* 0x000fe200078e00ff */
[----:B------:R-:W-:Y:S01]  /*3c90*/  FSEL R52, R52, -0.00019574658654164522886, !P0 ;  /* 0xb94d415334347808 */ /* 0x000fe20004000000 */
[----:B------:R-:W-:Y:S01]  /*3ca0*/  FFMA R49, -R6, 1.925963033500011079e-08, R49 ;  /* 0x32a5706006317823 */ /* 0x000fe20000000131 */
[----:B------:R-:W-:Y:S01]  /*3cb0*/  VIADD R6, R53, 0x1800000 ;  /* 0x0180000035067836 */ /* 0x000fe20000000000 */
[----:B------:R-:W-:Y:S01]  /*3cc0*/  FSEL R46, R46, 0.0083327032625675201416, !P0 ;  /* 0x3c0885e42e2e7808 */ /* 0x000fe20004000000 */
[----:B------:R-:W-:Y:S01]  /*3cd0*/  BSSY.RECONVERGENT B2, `(.L_x_318) ;  /* 0x0000018000027945 */ /* 0x000fe20003800200 */
[----:B------:R-:W-:-:S02]  /*3ce0*/  FSEL R51, -R51, -0.16666662693023681641, !P0 ;  /* 0xbe2aaaa833337808 */ /* 0x000fc40004000100 */
[----:B------:R-:W0:Y:S01]  /*3cf0*/  MUFU.EX2 R49, R49 ;  /* 0x0000003100317308 */ /* 0x000e220000000800 */
[----:B------:R-:W-:Y:S01]  /*3d00*/  LOP3.LUT R48, R6, 0x7f800000, RZ, 0xc0, !PT ;  /* 0x7f80000006307812 */ /* 0x000fe200078ec0ff */
[C---:B------:R-:W-:Y:S01]  /*3d10*/  FFMA R46, R47.reuse, R52, R46 ;  /* 0x000000342f2e7223 */ /* 0x040fe2000000002e */
[----:B------:R-:W-:Y:S02]  /*3d20*/  FSEL R58, R58, 1, P0 ;  /* 0x3f8000003a3a7808 */ /* 0x000fe40000000000 */
[----:B------:R-:W-:Y:S01]  /*3d30*/  ISETP.GT.U32.AND P0, PT, R48, 0x1ffffff, PT ;  /* 0x01ffffff3000780c */ /* 0x000fe20003f04070 */
[C---:B------:R-:W-:Y:S02]  /*3d40*/  FFMA R46, R47.reuse, R46, R51 ;  /* 0x0000002e2f2e7223 */ /* 0x040fe40000000033 */
[----:B------:R-:W-:-:S04]  /*3d50*/  FFMA R47, R47, R58, RZ ;  /* 0x0000003a2f2f7223 */ /* 0x000fc800000000ff */
[----:B------:R-:W-:-:S04]  /*3d60*/  FFMA R6, R47, R46, R58 ;  /* 0x0000002e2f067223 */ /* 0x000fc8000000003a */
[----:B------:R-:W-:Y:S01]  /*3d70*/  @P1 FADD R6, RZ, -R6 ;  /* 0x80000006ff061221 */ /* 0x000fe20000000000 */
[----:B0-----:R-:W-:-:S04]  /*3d80*/  FMUL R50, R49, R50 ;  /* 0x0000003231327220 */ /* 0x001fc80000400000 */
[----:B------:R-:W-:Y:S01]  /*3d90*/  FMUL R60, R60, R50 ;  /* 0x000000323c3c7220 */ /* 0x000fe20000400000 */
[----:B------:R-:W-:-:S03]  /*3da0*/  FFMA R6, -R50, R6, R57 ;  /* 0x0000000632067223 */ /* 0x000fc60000000139 */
[----:B------:R-:W-:Y:S01]  /*3db0*/  FFMA R9, R9, R0, -R60 ;  /* 0x0000000009097223 */ /* 0x000fe2000000083c */
[----:B------:R-:W-:Y:S06]  /*3dc0*/  @P0 BRA `(.L_x_319) ;  /* 0x0000000000100947 */ /* 0x000fec0003800000 */
[----:B------:R-:W-:Y:S02]  /*3dd0*/  MOV R49, R53 ;  /* 0x0000003500317202 */ /* 0x000fe40000000f00 */
[----:B------:R-:W-:-:S07]  /*3de0*/  MOV R48, 0x3e00 ;  /* 0x00003e0000307802 */ /* 0x000fce0000000f00 */
[----:B------:R-:W-:Y:S05]  /*3df0*/  CALL.REL.NOINC `($__internal_3_$__cuda_sm20_rcp_rn_f32_slowpath) ;  /* 0x000000c000f47944 */ /* 0x000fea0003c00000 */
[----:B------:R-:W-:Y:S05]  /*3e00*/  BRA `(.L_x_320) ;  /* 0x0000000000107947 */ /* 0x000fea0003800000 */
.L_x_319:
[----:B------:R-:W0:Y:S02]  /*3e10*/  MUFU.RCP R46, R53 ;  /* 0x00000035002e7308 */ /* 0x000e240000001000 */
[----:B0-----:R-:W-:-:S04]  /*3e20*/  FFMA R0, R53, R46, -1 ;  /* 0xbf80000035007423 */ /* 0x001fc8000000002e */
[----:B------:R-:W-:-:S04]  /*3e30*/  FADD.FTZ R47, -R0, -RZ ;  /* 0x800000ff002f7221 */ /* 0x000fc80000010100 */
[----:B------:R-:W-:-:S07]  /*3e40*/  FFMA R46, R46, R47, R46 ;  /* 0x0000002f2e2e7223 */ /* 0x000fce000000002e */
.L_x_320:
[----:B------:R-:W-:Y:S05]  /*3e50*/  BSYNC.RECONVERGENT B2 ;  /* 0x0000000000027941 */ /* 0x000fea0003800200 */
.L_x_318:
        /* <DEDUP_REMOVED lines=12> */
[----:B------:R-:W-:Y:S05]  /*3f20*/  CALL.REL.NOINC `($__internal_3_$__cuda_sm20_rcp_rn_f32_slowpath) ;  /* 0x000000c000a87944 */ /* 0x000fea0003c00000 */
[----:B------:R-:W-:Y:S05]  /*3f30*/  BRA `(.L_x_323) ;  /* 0x0000000000107947 */ /* 0x000fea0003800000 */
.L_x_322:
[----:B------:R-:W0:Y:S02]  /*3f40*/  MUFU.RCP R46, R49 ;  /* 0x00000031002e7308 */ /* 0x000e240000001000 */
[----:B0-----:R-:W-:-:S04]  /*3f50*/  FFMA R0, R49, R46, -1 ;  /* 0xbf80000031007423 */ /* 0x001fc8000000002e */
[----:B------:R-:W-:-:S04]  /*3f60*/  FADD.FTZ R47, -R0, -RZ ;  /* 0x800000ff002f7221 */ /* 0x000fc80000010100 */
[----:B------:R-:W-:-:S07]  /*3f70*/  FFMA R46, R46, R47, R46 ;  /* 0x0000002f2e2e7223 */ /* 0x000fce000000002e */
.L_x_323:
[----:B------:R-:W-:Y:S05]  /*3f80*/  BSYNC.RECONVERGENT B2 ;  /* 0x0000000000027941 */ /* 0x000fea0003800200 */
.L_x_321:
[-C--:B------:R-:W-:Y:S01]  /*3f90*/  FMUL R0, R6, R7.reuse ;  /* 0x0000000706007220 */ /* 0x080fe20000400000 */
[----:B------:R-:W-:-:S03]  /*3fa0*/  FMUL R7, R9, R7 ;  /* 0x0000000709077220 */ /* 0x000fc60000400000 */
[-C--:B------:R-:W-:Y:S01]  /*3fb0*/  FFMA R9, R9, R56.reuse, R0 ;  /* 0x0000003809097223 */ /* 0x080fe20000000000 */
[----:B------:R-:W-:-:S03]  /*3fc0*/  FFMA R7, R6, R56, -R7 ;  /* 0x0000003806077223 */ /* 0x000fc60000000807 */
[-C--:B------:R-:W-:Y:S01]  /*3fd0*/  FMUL R50, R9, R46.reuse ;  /* 0x0000002e09327220 */ /* 0x080fe20000400000 */
[----:B------:R-:W-:-:S07]  /*3fe0*/  FMUL R9, R7, R46 ;  /* 0x0000002e07097220 */ /* 0x000fce0000400000 */
.L_x_301:
[----:B------:R-:W-:Y:S05]  /*3ff0*/  BSYNC.RECONVERGENT B1 ;  /* 0x0000000000017941 */ /* 0x000fea0003800200 */
.L_x_300:
[----:B------:R-:W0:Y:S02]  /*4000*/  LDC R0, c[0x0][0x3cc] ;  /* 0x0000f300ff007b82 */ /* 0x000e240000000800 */
[----:B0-----:R-:W-:-:S13]  /*4010*/  FSETP.NEU.AND P6, PT, R0, 1, PT ;  /* 0x3f8000000000780b */ /* 0x001fda0003fcd000 */
[----:B------:R-:W-:Y:S05]  /*4020*/  @P6 BRA `(.L_x_324) ;  /* 0x0000000400346947 */ /* 0x000fea0003800000 */
[----:B------:R-:W-:Y:S04]  /*4030*/  BSSY.RECONVERGENT B0, `(.L_x_325) ;  /* 0x0000035000007945 */ /* 0x000fe80003800200 */
[----:B------:R-:W-:Y:S05]  /*4040*/  @!P3 BRA `(.L_x_326) ;  /* 0x0000000000ccb947 */ /* 0x000fea0003800000 */
[----:B------:R-:W-:-:S13]  /*4050*/  FSETP.NEU.AND P0, PT, |R8|, +INF , PT ;  /* 0x7f8000000800780b */ /* 0x000fda0003f0d200 */
[----:B------:R-:W-:Y:S05]  /*4060*/  @!P0 BRA `(.L_x_327) ;  /* 0x0000000000bc8947 */ /* 0x000fea0003800000 */
[----:B------:R-:W-:Y:S01]  /*4070*/  IMAD.SHL.U32 R0, R8, 0x100, RZ ;  /* 0x0000010008007824 */ /* 0x000fe200078e00ff */
[----:B------:R-:W-:Y:S01]  /*4080*/  CS2R R48, SRZ ;  /* 0x0000000000307805 */ /* 0x000fe2000001ff00 */
[----:B------:R-:W-:-:S03]  /*4090*/  UMOV UR6, URZ ;  /* 0x000000ff00067c82 */ /* 0x000fc60008000000 */
[----:B------:R-:W-:-:S07]  /*40a0*/  LOP3.LUT R53, R0, 0x80000000, RZ, 0xfc, !PT ;  /* 0x8000000000357812 */ /* 0x000fce00078efcff */
.L_x_328:
        /* <DEDUP_REMOVED lines=42> */
[----:B-1----:R-:W-:Y:S06]  /*4350*/  BRA `(.L_x_326) ;  /* 0x0000000000087947 */ /* 0x002fec0003800000 */
.L_x_327:
[----:B------:R-:W-:Y:S01]  /*4360*/  FMUL R54, RZ, R8 ;  /* 0x00000008ff367220 */ /* 0x000fe20000400000 */
[----:B------:R-:W-:-:S07]  /*4370*/  IMAD.MOV.U32 R55, RZ, RZ, RZ ;  /* 0x000000ffff377224 */ /* 0x000fce00078e00ff */
.L_x_326:
[----:B------:R-:W-:Y:S05]  /*4380*/  BSYNC.RECONVERGENT B0 ;  /* 0x0000000000007941 */ /* 0x000fea0003800200 */
.L_x_325:
[----:B------:R-:W-:Y:S01]  /*4390*/  MOV R0, 0x37cbac00 ;  /* 0x37cbac0000007802 */ /* 0x000fe20000000f00 */
        /* <DEDUP_REMOVED lines=12> */
[C---:B------:R-:W-:Y:S02]  /*4460*/  FFMA R0, R7.reuse, R0, R6 ;  /* 0x0000000007007223 */ /* 0x040fe40000000006 */
[C---:B------:R-:W-:Y:S02]  /*4470*/  FFMA R47, R7.reuse, R54, RZ ;  /* 0x00000036072f7223 */ /* 0x040fe400000000ff */
[----:B------:R-:W-:Y:S01]  /*4480*/  FFMA R0, R7, R0, R49 ;  /* 0x0000000007007223 */ /* 0x000fe20000000031 */
[----:B------:R-:W-:-:S03]  /*4490*/  FMUL R7, RZ, R9 ;  /* 0x00000009ff077220 */ /* 0x000fc60000400000 */
[----:B------:R-:W-:-:S04]  /*44a0*/  FFMA R0, R47, R0, R54 ;  /* 0x000000002f007223 */ /* 0x000fc80000000036 */
[----:B------:R-:W-:-:S04]  /*44b0*/  @P1 FADD R0, RZ, -R0 ;  /* 0x80000000ff001221 */ /* 0x000fc80000000000 */
[-C--:B------:R-:W-:Y:S01]  /*44c0*/  FMUL R9, R9, R0.reuse ;  /* 0x0000000009097220 */ /* 0x080fe20000400000 */
[----:B------:R-:W-:-:S03]  /*44d0*/  FFMA R7, R50, R0, -R7 ;  /* 0x0000000032077223 */ /* 0x000fc60000000807 */
[----:B------:R-:W-:Y:S01]  /*44e0*/  FFMA R9, RZ, R50, R9 ;  /* 0x00000032ff097223 */ /* 0x000fe20000000009 */
[----:B------:R-:W-:-:S07]  /*44f0*/  IMAD.MOV.U32 R50, RZ, RZ, R7 ;  /* 0x000000ffff327224 */ /* 0x000fce00078e0007 */
.L_x_324:
[----:B------:R-:W0:Y:S01]  /*4500*/  LDC R48, c[0x0][0x3c8] ;  /* 0x0000f200ff307b82 */ /* 0x000e220000000800 */
[-C--:B------:R-:W-:Y:S01]  /*4510*/  FMUL R0, R10, R9.reuse ;  /* 0x000000090a007220 */ /* 0x080fe20000400000 */
[----:B------:R-:W-:-:S03]  /*4520*/  FMUL R9, R11, R9 ;  /* 0x000000090b097220 */ /* 0x000fc60000400000 */
[-C--:B------:R-:W-:Y:S01]  /*4530*/  FFMA R11, R11, R50.reuse, -R0 ;  /* 0x000000320b0b7223 */ /* 0x080fe20000000800 */
[----:B------:R-:W-:Y:S01]  /*4540*/  FFMA R10, R10, R50, R9 ;  /* 0x000000320a0a7223 */ /* 0x000fe20000000009 */
[----:B0-----:R-:W-:-:S13]  /*4550*/  FSETP.GT.AND P0, PT, R48, 10, PT ;  /* 0x412000003000780b */ /* 0x001fda0003f04000 */
[----:B------:R-:W-:Y:S05]  /*4560*/  @P0 BRA `(.L_x_329) ;  /* 0x0000008400240947 */ /* 0x000fea0003800000 */
[C---:B------:R-:W-:Y:S01]  /*4570*/  FMUL R0, R4.reuse, 0.63661974668502807617 ;  /* 0x3f22f98304007820 */ /* 0x040fe20000400000 */
[----:B------:R-:W-:Y:S01]  /*4580*/  FSETP.GE.AND P0, PT, |R4|, 105615, PT ;  /* 0x47ce47800400780b */ /* 0x000fe20003f06200 */
[----:B------:R-:W-:Y:S02]  /*4590*/  BSSY.RECONVERGENT B0, `(.L_x_330) ;  /* 0x000003a000007945 */ /* 0x000fe40003800200 */
[----:B------:R-:W0:Y:S02]  /*45a0*/  F2I.NTZ R47, R0 ;  /* 0x00000000002f7305 */ /* 0x000e240000203100 */
[----:B0-----:R-:W-:-:S05]  /*45b0*/  I2FP.F32.S32 R7, R47 ;  /* 0x0000002f00077245 */ /* 0x001fca0000201400 */
[----:B------:R-:W-:-:S04]  /*45c0*/  FFMA R6, R7, -1.5707962512969970703, R4 ;  /* 0xbfc90fda07067823 */ /* 0x000fc80000000004 */
[----:B------:R-:W-:-:S04]  /*45d0*/  FFMA R6, R7, -7.5497894158615963534e-08, R6 ;  /* 0xb3a2216807067823 */ /* 0x000fc80000000006 */
[----:B------:R-:W-:Y:S01]  /*45e0*/  FFMA R6, R7, -5.3903029534742383927e-15, R6 ;  /* 0xa7c234c507067823 */ /* 0x000fe20000000006 */
[----:B------:R-:W-:Y:S06]  /*45f0*/  @!P0 BRA `(.L_x_331) ;  /* 0x0000000000cc8947 */ /* 0x000fec0003800000 */
[----:B------:R-:W-:-:S13]  /*4600*/  FSETP.NEU.AND P0, PT, |R4|, +INF , PT ;  /* 0x7f8000000400780b */ /* 0x000fda0003f0d200 */
[----:B------:R-:W-:Y:S05]  /*4610*/  @!P0 BRA `(.L_x_332) ;  /* 0x0000000000bc8947 */ /* 0x000fea0003800000 */
[----:B------:R-:W-:Y:S01]  /*4620*/  IMAD.SHL.U32 R0, R4, 0x100, RZ ;  /* 0x0000010004007824 */ /* 0x000fe200078e00ff */
[----:B------:R-:W-:Y:S01]  /*4630*/  CS2R R46, SRZ ;  /* 0x00000000002e7805 */ /* 0x000fe2000001ff00 */
[----:B------:R-:W-:-:S03]  /*4640*/  UMOV UR6, URZ ;  /* 0x000000ff00067c82 */ /* 0x000fc60008000000 */
[----:B------:R-:W-:-:S07]  /*4650*/  LOP3.LUT R51, R0, 0x80000000, RZ, 0xfc, !PT ;  /* 0x8000000000337812 */ /* 0x000fce00078efcff */
.L_x_333:
        /* <DEDUP_REMOVED lines=31> */
[C---:B------:R-:W-:Y:S02]  /*4850*/  LOP3.LUT R4, R47.reuse, R4, RZ, 0x3c, !PT ;  /* 0x000000042f047212 */ /* 0x040fe400078e3cff */
        /* <DEDUP_REMOVED lines=11> */
.L_x_332:
[----:B------:R-:W-:Y:S01]  /*4910*/  FMUL R6, RZ, R4 ;  /* 0x00000004ff067220 */ /* 0x000fe20000400000 */
[----:B------:R-:W-:-:S07]  /*4920*/  IMAD.MOV.U32 R47, RZ, RZ, RZ ;  /* 0x000000ffff2f7224 */ /* 0x000fce00078e00ff */
.L_x_331:
[----:B------:R-:W-:Y:S05]  /*4930*/  BSYNC.RECONVERGENT B0 ;  /* 0x0000000000007941 */ /* 0x000fea0003800200 */
.L_x_330:
[----:B------:R-:W-:Y:S01]  /*4940*/  FMUL R52, R5, R48 ;  /* 0x0000003005347220 */ /* 0x000fe20000400000 */
[----:B------:R-:W-:Y:S01]  /*4950*/  MOV R4, 0x37cbac00 ;  /* 0x37cbac0000047802 */ /* 0x000fe20000000f00 */
[----:B------:R-:W-:Y:S01]  /*4960*/  FMUL R7, R6, R6 ;  /* 0x0000000606077220 */ /* 0x000fe20000400000 */
[----:B------:R-:W-:Y:S01]  /*4970*/  LOP3.LUT R0, R47, 0x1, RZ, 0xc0, !PT ;  /* 0x000000012f007812 */ /* 0x000fe200078ec0ff */
[----:B------:R-:W0:Y:S01]  /*4980*/  MUFU.RCP R9, R52 ;  /* 0x0000003400097308 */ /* 0x000e220000001000 */
[----:B------:R-:W-:Y:S02]  /*4990*/  IMAD.MOV.U32 R8, RZ, RZ, 0x3effffff ;  /* 0x3effffffff087424 */ /* 0x000fe400078e00ff */
[----:B------:R-:W-:Y:S01]  /*49a0*/  FFMA R4, R7, R4, -0.0013887860113754868507 ;  /* 0xbab607ed07047423 */ /* 0x000fe20000000004 */
[----:B------:R-:W-:Y:S01]  /*49b0*/  ISETP.NE.U32.AND P0, PT, R0, 0x1, PT ;  /* 0x000000010000780c */ /* 0x000fe20003f05070 */
[----:B------:R-:W-:Y:S02]  /*49c0*/  IMAD.MOV.U32 R0, RZ, RZ, 0x3d2aaabb ;  /* 0x3d2aaabbff007424 */ /* 0x000fe400078e00ff */
[----:B------:R-:W-:Y:S01]  /*49d0*/  FADD R53, R5, -R48 ;  /* 0x8000003005357221 */ /* 0x000fe20000000000 */
[----:B------:R-:W-:Y:S01]  /*49e0*/  LOP3.LUT P1, RZ, R47, 0x2, RZ, 0xc0, !PT ;  /* 0x000000022fff7812 */ /* 0x000fe2000782c0ff */
[----:B------:R-:W-:Y:S01]  /*49f0*/  BSSY.RECONVERGENT B2, `(.L_x_334) ;  /* 0x0000015000027945 */ /* 0x000fe20003800200 */
[----:B------:R-:W-:-:S02]  /*4a00*/  FSEL R4, R4, -0.00019574658654164522886, !P0 ;  /* 0xb94d415304047808 */ /* 0x000fc40004000000 */
[----:B------:R-:W-:Y:S02]  /*4a10*/  FSEL R0, R0, 0.0083327032625675201416, !P0 ;  /* 0x3c0885e400007808 */ /* 0x000fe40004000000 */
[----:B------:R-:W-:-:S03]  /*4a20*/  FSEL R8, -R8, -0.16666662693023681641, !P0 ;  /* 0xbe2aaaa808087808 */ /* 0x000fc60004000100 */
[C---:B------:R-:W-:Y:S01]  /*4a30*/  FFMA R4, R7.reuse, R4, R0 ;  /* 0x0000000407047223 */ /* 0x040fe20000000000 */
[----:B------:R-:W-:Y:S01]  /*4a40*/  FSEL R0, R6, 1, P0 ;  /* 0x3f80000006007808 */ /* 0x000fe20000000000 */
[----:B------:R-:W1:Y:S01]  /*4a50*/  FCHK P0, R53, R52 ;  /* 0x0000003435007302 */ /* 0x000e620000000000 */
[----:B0-----:R-:W-:Y:S01]  /*4a60*/  FFMA R46, -R52, R9, 1 ;  /* 0x3f800000342e7423 */ /* 0x001fe20000000109 */
[C---:B------:R-:W-:Y:S02]  /*4a70*/  FFMA R4, R7.reuse, R4, R8 ;  /* 0x0000000407047223 */ /* 0x040fe40000000008 */
[----:B------:R-:W-:Y:S01]  /*4a80*/  FFMA R7, R7, R0, RZ ;  /* 0x0000000007077223 */ /* 0x000fe200000000ff */
[----:B------:R-:W-:-:S03]  /*4a90*/  FFMA R46, R9, R46, R9 ;  /* 0x0000002e092e7223 */ /* 0x000fc60000000009 */
[----:B------:R-:W-:Y:S01]  /*4aa0*/  FFMA R0, R7, R4, R0 ;  /* 0x0000000407007223 */ /* 0x000fe20000000000 */
[----:B------:R-:W-:-:S03]  /*4ab0*/  FFMA R9, R53, R46, RZ ;  /* 0x0000002e35097223 */ /* 0x000fc600000000ff */
[----:B------:R-:W-:Y:S01]  /*4ac0*/  @P1 FADD R0, RZ, -R0 ;  /* 0x80000000ff001221 */ /* 0x000fe20000000000 */
[----:B------:R-:W-:-:S03]  /*4ad0*/  FFMA R4, -R52, R9, R53 ;  /* 0x0000000934047223 */ /* 0x000fc60000000135 */
[----:B------:R-:W-:Y:S01]  /*4ae0*/  FMUL R6, R5, R0 ;  /* 0x0000000005067220 */ /* 0x000fe20000400000 */
[----:B------:R-:W-:Y:S01]  /*4af0*/  FFMA R8, R46, R4, R9 ;  /* 0x000000042e087223 */ /* 0x000fe20000000009 */
[----:B-1----:R-:W-:Y:S06]  /*4b00*/  @!P0 BRA `(.L_x_335) ;  /* 0x00000000000c8947 */ /* 0x002fec0003800000 */
[----:B------:R-:W-:-:S07]  /*4b10*/  MOV R46, 0x4b30 ;  /* 0x00004b30002e7802 */ /* 0x000fce0000000f00 */
[----:B------:R-:W-:Y:S05]  /*4b20*/  CALL.REL.NOINC `($__internal_5_$__cuda_sm3x_div_rn_noftz_f32_slowpath) ;  /* 0x000000b800d07944 */ /* 0x000fea0003c00000 */
[----:B------:R-:W-:-:S07]  /*4b30*/  MOV R8, R0 ;  /* 0x0000000000087202 */ /* 0x000fce0000000f00 */
.L_x_335:
[----:B------:R-:W-:Y:S05]  /*4b40*/  BSYNC.RECONVERGENT B2 ;  /* 0x0000000000027941 */ /* 0x000fea0003800200 */
.L_x_334:
        /* <DEDUP_REMOVED lines=14> */
[----:B------:R-:W-:-:S07]  /*4c30*/  MOV R4, R0 ;  /* 0x0000000000047202 */ /* 0x000fce0000000f00 */
.L_x_337:
[----:B------:R-:W-:Y:S05]  /*4c40*/  BSYNC.RECONVERGENT B2 ;  /* 0x0000000000027941 */ /* 0x000fea0003800200 */
.L_x_336:
        /* <DEDUP_REMOVED lines=12> */
[----:B------:R-:W-:Y:S05]  /*4d10*/  CALL.REL.NOINC `($__internal_5_$__cuda_sm3x_div_rn_noftz_f32_slowpath) ;  /* 0x000000b800547944 */ /* 0x000fea0003c00000 */
[----:B------:R-:W-:-:S07]  /*4d20*/  IMAD.MOV.U32 R5, RZ, RZ, R0 ;  /* 0x000000ffff057224 */ /* 0x000fce00078e0000 */
.L_x_339:
[----:B------:R-:W-:Y:S05]  /*4d30*/  BSYNC.RECONVERGENT B2 ;  /* 0x0000000000027941 */ /* 0x000fea0003800200 */
.L_x_338:
[-C--:B------:R-:W-:Y:S01]  /*4d40*/  FMUL R0, R8, R14.reuse ;  /* 0x0000000e08007220 */ /* 0x080fe20000400000 */
[----:B------:R-:W-:Y:S01]  /*4d50*/  FMUL R50, RZ, R14 ;  /* 0x0000000eff327220 */ /* 0x000fe20000400000 */
[----:B------:R-:W-:Y:S01]  /*4d60*/  FADD R47, -R2, R29 ;  /* 0x0000001d022f7221 */ /* 0x000fe20000000100 */
[----:B------:R-:W-:Y:S01]  /*4d70*/  FADD R7, R3, R30 ;  /* 0x0000001e03077221 */ /* 0x000fe20000000000 */
[-C--:B------:R-:W-:Y:S01]  /*4d80*/  FFMA R9, RZ, R15.reuse, R0 ;  /* 0x0000000fff097223 */ /* 0x080fe20000000000 */
[----:B------:R-:W-:Y:S01]  /*4d90*/  FFMA R8, R8, R15, -R50 ;  /* 0x0000000f08087223 */ /* 0x000fe20000000832 */
[----:B------:R-:W-:Y:S01]  /*4da0*/  FMUL R6, RZ, R47 ;  /* 0x0000002fff067220 */ /* 0x000fe20000400000 */
[----:B------:R-:W-:Y:S01]  /*4db0*/  BSSY.RECONVERGENT B1, `(.L_x_340) ;  /* 0x000001e000017945 */ /* 0x000fe20003800200 */
[----:B------:R-:W-:Y:S01]  /*4dc0*/  FADD R54, R24, R9 ;  /* 0x0000000918367221 */ /* 0x000fe20000000000 */
[----:B------:R-:W-:Y:S01]  /*4dd0*/  FADD R55, R23, R8 ;  /* 0x0000000817377221 */ /* 0x000fe20000000000 */
[----:B------:R-:W-:-:S02]  /*4de0*/  FFMA R46, R7, R4, -R6 ;  /* 0x00000004072e7223 */ /* 0x000fc40000000806 */
[----:B------:R-:W-:Y:S01]  /*4df0*/  FMUL R0, RZ, R54 ;  /* 0x00000036ff007220 */ /* 0x000fe20000400000 */
[----:B------:R-:W-:-:S03]  /*4e00*/  FMUL R56, R54, 4 ;  /* 0x4080000036387820 */ /* 0x000fc60000400000 */
[----:B------:R-:W-:Y:S01]  /*4e10*/  FFMA R57, R55, 4, -R0 ;  /* 0x4080000037397823 */ /* 0x000fe20000000800 */
[----:B------:R-:W-:Y:S01]  /*4e20*/  FFMA R56, RZ, R55, R56 ;  /* 0x00000037ff387223 */ /* 0x000fe20000000038 */
[----:B------:R-:W-:Y:S01]  /*4e30*/  FMUL R0, R47, R4 ;  /* 0x000000042f007220 */ /* 0x000fe20000400000 */
[----:B------:R-:W-:Y:S02]  /*4e40*/  FMUL R4, R5, R14 ;  /* 0x0000000e05047220 */ /* 0x000fe40000400000 */
[----:B------:R-:W-:Y:S01]  /*4e50*/  FADD R53, |R57|, |R56| ;  /* 0x4000003839357221 */ /* 0x000fe20000000200 */
[----:B------:R-:W-:Y:S01]  /*4e60*/  FFMA R47, RZ, R7, R0 ;  /* 0x00000007ff2f7223 */ /* 0x000fe20000000000 */
[-C--:B------:R-:W-:Y:S01]  /*4e70*/  FFMA R7, R5, R15.reuse, -R50 ;  /* 0x0000000f05077223 */ /* 0x080fe20000000832 */
[----:B------:R-:W-:Y:S01]  /*4e80*/  FFMA R4, RZ, R15, R4 ;  /* 0x0000000fff047223 */ /* 0x000fe20000000004 */
[----:B------:R-:W-:Y:S02]  /*4e90*/  VIADD R48, R53, 0x1800000 ;  /* 0x0180000035307836 */ /* 0x000fe40000000000 */
[-C--:B------:R-:W-:Y:S01]  /*4ea0*/  FMUL R51, R46, R47.reuse ;  /* 0x0000002f2e337220 */ /* 0x080fe20000400000 */
[----:B------:R-:W-:-:S02]  /*4eb0*/  FMUL R49, R47, R47 ;  /* 0x0000002f2f317220 */ /* 0x000fc40000400000 */
[----:B------:R-:W-:Y:S01]  /*4ec0*/  LOP3.LUT R48, R48, 0x7f800000, RZ, 0xc0, !PT ;  /* 0x7f80000030307812 */ /* 0x000fe200078ec0ff */
[C---:B------:R-:W-:Y:S01]  /*4ed0*/  FFMA R6, R46.reuse, R47, R51 ;  /* 0x0000002f2e067223 */ /* 0x040fe20000000033 */
[----:B------:R-:W-:Y:S02]  /*4ee0*/  FFMA R5, R46, R46, -R49 ;  /* 0x0000002e2e057223 */ /* 0x000fe40000000831 */
[----:B------:R-:W-:-:S13]  /*4ef0*/  ISETP.GT.U32.AND P0, PT, R48, 0x1ffffff, PT ;  /* 0x01ffffff3000780c */ /* 0x000fda0003f04070 */
[----:B------:R-:W-:Y:S05]  /*4f00*/  @P0 BRA `(.L_x_341) ;  /* 0x0000000000100947 */ /* 0x000fea0003800000 */
[----:B------:R-:W-:Y:S02]  /*4f10*/  MOV R49, R53 ;  /* 0x0000003500317202 */ /* 0x000fe40000000f00 */
[----:B------:R-:W-:-:S07]  /*4f20*/  MOV R48, 0x4f40 ;  /* 0x00004f4000307802 */ /* 0x000fce0000000f00 */
[----:B------:R-:W-:Y:S05]  /*4f30*/  CALL.REL.NOINC `($__internal_3_$__cuda_sm20_rcp_rn_f32_slowpath) ;  /* 0x000000b000a47944 */ /* 0x000fea0003c00000 */
[----:B------:R-:W-:Y:S05]  /*4f40*/  BRA `(.L_x_342) ;  /* 0x0000000000107947 */ /* 0x000fea0003800000 */
.L_x_341:
[----:B------:R-:W0:Y:S02]  /*4f50*/  MUFU.RCP R46, R53 ;  /* 0x00000035002e7308 */ /* 0x000e240000001000 */
[----:B0-----:R-:W-:-:S04]  /*4f60*/  FFMA R0, R53, R46, -1 ;  /* 0xbf80000035007423 */ /* 0x001fc8000000002e */
[----:B------:R-:W-:-:S04]  /*4f70*/  FADD.FTZ R47, -R0, -RZ ;  /* 0x800000ff002f7221 */ /* 0x000fc80000010100 */
[----:B------:R-:W-:-:S07]  /*4f80*/  FFMA R46, R46, R47, R46 ;  /* 0x0000002f2e2e7223 */ /* 0x000fce000000002e */
.L_x_342:
[----:B------:R-:W-:Y:S05]  /*4f90*/  BSYNC.RECONVERGENT B1 ;  /* 0x0000000000017941 */ /* 0x000fea0003800200 */
.L_x_340:
[-C--:B------:R-:W-:Y:S01]  /*4fa0*/  FMUL R56, R56, R46.reuse ;  /* 0x0000002e38387220 */ /* 0x080fe20000400000 */
[-C--:B------:R-:W-:Y:S01]  /*4fb0*/  FMUL R57, R57, R46.reuse ;  /* 0x0000002e39397220 */ /* 0x080fe20000400000 */
[----:B------:R-:W-:Y:S01]  /*4fc0*/  BSSY.RECONVERGENT B1, `(.L_x_343) ;  /* 0x0000010000017945 */ /* 0x000fe20003800200 */
[----:B------:R-:W-:Y:S01]  /*4fd0*/  FMUL R59, R5, R46 ;  /* 0x0000002e053b7220 */ /* 0x000fe20000400000 */
        /* <DEDUP_REMOVED lines=10> */
.L_x_344:
[----:B------:R-:W0:Y:S02]  /*5080*/  MUFU.RCP R46, R49 ;  /* 0x00000031002e7308 */ /* 0x000e240000001000 */
[----:B0-----:R-:W-:-:S04]  /*5090*/  FFMA R0, R49, R46, -1 ;  /* 0xbf80000031007423 */ /* 0x001fc8000000002e */
[----:B------:R-:W-:-:S04]  /*50a0*/  FADD.FTZ R47, -R0, -RZ ;  /* 0x800000ff002f7221 */ /* 0x000fc80000010100 */
[----:B------:R-:W-:-:S07]  /*50b0*/  FFMA R46, R46, R47, R46 ;  /* 0x0000002f2e2e7223 */ /* 0x000fce000000002e */
.L_x_345:
[----:B------:R-:W-:Y:S05]  /*50c0*/  BSYNC.RECONVERGENT B1 ;  /* 0x0000000000017941 */ /* 0x000fea0003800200 */
.L_x_343:
[CC--:B------:R-:W-:Y:S01]  /*50d0*/  FMUL R0, R58.reuse, R56.reuse ;  /* 0x000000383a007220 */ /* 0x0c0fe20000400000 */
[C---:B------:R-:W-:Y:S01]  /*50e0*/  FMUL R47, R59.reuse, R56 ;  /* 0x000000383b2f7220 */ /* 0x040fe20000400000 */
[----:B------:R-:W-:Y:S01]  /*50f0*/  IMAD.MOV.U32 R49, RZ, RZ, 0x3bbb989d ;  /* 0x3bbb989dff317424 */ /* 0x000fe200078e00ff */
[----:B------:R-:W-:Y:S01]  /*5100*/  BSSY.RECONVERGENT B0, `(.L_x_346) ;  /* 0x000004c000007945 */ /* 0x000fe20003800200 */
[-C--:B------:R-:W-:Y:S01]  /*5110*/  FFMA R0, R59, R57.reuse, R0 ;  /* 0x000000393b007223 */ /* 0x080fe20000000000 */
[----:B------:R-:W-:-:S03]  /*5120*/  FFMA R47, R58, R57, -R47 ;  /* 0x000000393a2f7223 */ /* 0x000fc6000000082f */
[-C--:B------:R-:W-:Y:S01]  /*5130*/  FFMA R48, R0, R46.reuse, R7 ;  /* 0x0000002e00307223 */ /* 0x080fe20000000007 */
[----:B------:R-:W-:Y:S01]  /*5140*/  FFMA R0, R47, R46, R4 ;  /* 0x0000002e2f007223 */ /* 0x000fe20000000004 */
[----:B------:R-:W-:Y:S02]  /*5150*/  HFMA2 R47, -RZ, RZ, 3.7421875, 0 ;  /* 0x437c0000ff2f7431 */ /* 0x000fe400000001ff */
[----:B------:R-:W-:Y:S01]  /*5160*/  FFMA.SAT R46, R48, R49, 0.5 ;  /* 0x3f000000302e7423 */ /* 0x000fe20000002031 */
[C---:B------:R-:W-:Y:S01]  /*5170*/  FMUL R50, R0.reuse, 0.63661974668502807617 ;  /* 0x3f22f98300327820 */ /* 0x040fe20000400000 */
[----:B------:R-:W-:-:S05]  /*5180*/  FSETP.GE.AND P0, PT, |R0|, 105615, PT ;  /* 0x47ce47800000780b */ /* 0x000fca0003f06200 */
[----:B------:R-:W0:Y:S01]  /*5190*/  F2I.NTZ R50, R50 ;  /* 0x0000003200327305 */ /* 0x000e220000203100 */
[----:B------:R-:W-:-:S04]  /*51a0*/  FFMA.RM R46, R46, R47, 12582913 ;  /* 0x4b4000012e2e7423 */ /* 0x000fc8000000402f */
[C---:B------:R-:W-:Y:S01]  /*51b0*/  FADD R47, R46.reuse, -12583039 ;  /* 0xcb40007f2e2f7421 */ /* 0x040fe20000000000 */
[----:B------:R-:W-:-:S03]  /*51c0*/  IMAD.SHL.U32 R58, R46, 0x800000, RZ ;  /* 0x008000002e3a7824 */ /* 0x000fc600078e00ff */
[----:B------:R-:W-:-:S04]  /*51d0*/  FFMA R47, R48, 1.4426950216293334961, -R47 ;  /* 0x3fb8aa3b302f7823 */ /* 0x000fc8000000082f */
[----:B------:R-:W-:Y:S01]  /*51e0*/  FFMA R47, R48, 1.925963033500011079e-08, R47 ;  /* 0x32a57060302f7823 */ /* 0x000fe2000000002f */
[----:B0-----:R-:W-:Y:S01]  /*51f0*/  I2FP.F32.S32 R49, R50 ;  /* 0x0000003200317245 */ /* 0x001fe20000201400 */
[----:B------:R-:W-:-:S04]  /*5200*/  IMAD.MOV.U32 R53, RZ, RZ, R50 ;  /* 0x000000ffff357224 */ /* 0x000fc800078e0032 */
[----:B------:R-:W0:Y:S01]  /*5210*/  MUFU.EX2 R47, R47 ;  /* 0x0000002f002f7308 */ /* 0x000e220000000800 */
[----:B------:R-:W-:-:S04]  /*5220*/  FFMA R48, R49, -1.5707962512969970703, R0 ;  /* 0xbfc90fda31307823 */ /* 0x000fc80000000000 */
[----:B------:R-:W-:-:S04]  /*5230*/  FFMA R48, R49, -7.5497894158615963534e-08, R48 ;  /* 0xb3a2216831307823 */ /* 0x000fc80000000030 */
[----:B------:R-:W-:-:S05]  /*5240*/  FFMA R52, R49, -5.3903029534742383927e-15, R48 ;  /* 0xa7c234c531347823 */ /* 0x000fca0000000030 */
[----:B------:R-:W-:Y:S01]  /*5250*/  MOV R46, R52 ;  /* 0x00000034002e7202 */ /* 0x000fe20000000f00 */
[----:B0-----:R-:W-:Y:S01]  /*5260*/  FMUL R58, R58, R47 ;  /* 0x0000002f3a3a7220 */ /* 0x001fe20000400000 */
        /* <DEDUP_REMOVED lines=8> */
.L_x_349:
        /* <DEDUP_REMOVED lines=33> */
[C---:B------:R-:W-:Y:S02]  /*5500*/  LEA.HI R50, R51.reuse, R50, RZ, 0x1 ;  /* 0x0000003233327211 */ /* 0x040fe400078f08ff */
[----:B-1----:R-:W-:Y:S02]  /*5510*/  LOP3.LUT R56, R51, R0, RZ, 0x3c, !PT ;  /* 0x0000000033387212 */ /* 0x002fe400078e3cff */
[----:B------:R-:W0:Y:S01]  /*5520*/  I2F.F64.S64 R46, R46 ;  /* 0x0000002e002e7312 */ /* 0x000e220000301c00 */
[----:B------:R-:W-:Y:S01]  /*5530*/  IMAD.MOV R51, RZ, RZ, -R50 ;  /* 0x000000ffff337224 */ /* 0x000fe200078e0a32 */
[----:B------:R-:W-:-:S03]  /*5540*/  ISETP.GE.AND P2, PT, R56, RZ, PT ;  /* 0x000000ff3800720c */ /* 0x000fc60003f46270 */
[----:B------:R-:W-:Y:S01]  /*5550*/  @!P1 IMAD.MOV.U32 R50, RZ, RZ, R51 ;  /* 0x000000ffff329224 */ /* 0x000fe200078e0033 */
[----:B0-----:R-:W-:-:S10]  /*5560*/  DMUL R48, R46, UR6 ;  /* 0x000000062e307c28 */ /* 0x001fd40008000000 */
[----:B------:R-:W0:Y:S02]  /*5570*/  F2F.F32.F64 R48, R48 ;  /* 0x0000003000307310 */ /* 0x000e240000301000 */
[----:B0-----:R-:W-:Y:S01]  /*5580*/  FSEL R46, -R48, R48, !P2 ;  /* 0x00000030302e7208 */ /* 0x001fe20005000100 */
[----:B------:R-:W-:Y:S06]  /*5590*/  BRA `(.L_x_347) ;  /* 0x0000000000087947 */ /* 0x000fec0003800000 */
.L_x_348:
[----:B------:R-:W-:Y:S01]  /*55a0*/  FMUL R46, RZ, R0 ;  /* 0x00000000ff2e7220 */ /* 0x000fe20000400000 */
[----:B------:R-:W-:-:S07]  /*55b0*/  MOV R50, RZ ;  /* 0x000000ff00327202 */ /* 0x000fce0000000f00 */
.L_x_347:
[----:B------:R-:W-:Y:S05]  /*55c0*/  BSYNC.RECONVERGENT B0 ;  /* 0x0000000000007941 */ /* 0x000fea0003800200 */
.L_x_346:
        /* <DEDUP_REMOVED lines=26> */
.L_x_353:
        /* <DEDUP_REMOVED lines=40> */
[----:B------:R-:W1:Y:S02]  /*59f0*/  F2F.F32.F64 R48, R48 ;  /* 0x0000003000307310 */ /* 0x000e640000301000 */
[----:B-1----:R-:W-:Y:S01]  /*5a00*/  FSEL R52, -R48, R48, !P0 ;  /* 0x0000003030347208 */ /* 0x002fe20004000100 */
[----:B------:R-:W-:Y:S06]  /*5a10*/  BRA `(.L_x_351) ;  /* 0x0000000000087947 */ /* 0x000fec0003800000 */
.L_x_352:
[----:B------:R-:W-:Y:S01]  /*5a20*/  FMUL R52, RZ, R0 ;  /* 0x00000000ff347220 */ /* 0x000fe20000400000 */
[----:B------:R-:W-:-:S07]  /*5a30*/  IMAD.MOV.U32 R53, RZ, RZ, RZ ;  /* 0x000000ffff357224 */ /* 0x000fce00078e00ff */
.L_x_351:
[----:B------:R-:W-:Y:S05]  /*5a40*/  BSYNC.RECONVERGENT B0 ;  /* 0x0000000000007941 */ /* 0x000fea0003800200 */
.L_x_350:
[----:B------:R-:W-:Y:S01]  /*5a50*/  FMUL R0, R52, R52 ;  /* 0x0000003434007220 */ /* 0x000fe20000400000 */
[----:B------:R-:W-:Y:S01]  /*5a60*/  LOP3.LUT R46, R53, 0x1, RZ, 0xc0, !PT ;  /* 0x00000001352e7812 */ /* 0x000fe200078ec0ff */
        /* <DEDUP_REMOVED lines=20> */
[----:B------:R-:W-:Y:S05]  /*5bb0*/  CALL.REL.NOINC `($__internal_3_$__cuda_sm20_rcp_rn_f32_slowpath) ;  /* 0x000000a400847944 */ /* 0x000fea0003c00000 */
[----:B------:R-:W-:Y:S05]  /*5bc0*/  BRA `(.L_x_356) ;  /* 0x0000000000107947 */ /* 0x000fea0003800000 */
.L_x_355:
[----:B------:R-:W0:Y:S02]  /*5bd0*/  MUFU.RCP R46, R49 ;  /* 0x00000031002e7308 */ /* 0x000e240000001000 */
[----:B0-----:R-:W-:-:S04]  /*5be0*/  FFMA R0, R49, R46, -1 ;  /* 0xbf80000031007423 */ /* 0x001fc8000000002e */
[----:B------:R-:W-:-:S04]  /*5bf0*/  FADD.FTZ R47, -R0, -RZ ;  /* 0x800000ff002f7221 */ /* 0x000fc80000010100 */
[----:B------:R-:W-:-:S07]  /*5c00*/  FFMA R46, R46, R47, R46 ;  /* 0x0000002f2e2e7223 */ /* 0x000fce000000002e */
.L_x_356:
[----:B------:R-:W-:Y:S05]  /*5c10*/  BSYNC.RECONVERGENT B1 ;  /* 0x0000000000017941 */ /* 0x000fea0003800200 */
.L_x_354:
[-C--:B------:R-:W-:Y:S01]  /*5c20*/  FMUL R54, R54, R46.reuse ;  /* 0x0000002e36367220 */ /* 0x080fe20000400000 */
[----:B------:R-:W-:Y:S01]  /*5c30*/  FMUL R55, R55, R46 ;  /* 0x0000002e37377220 */ /* 0x000fe20000400000 */
[----:B------:R-:W0:Y:S01]  /*5c40*/  LDCU UR6, c[0x3][URZ] ;  /* 0x00c00000ff0677ac */ /* 0x000e220008000800 */
[----:B------:R-:W-:Y:S01]  /*5c50*/  BSSY.RECONVERGENT B1, `(.L_x_357) ;  /* 0x0000010000017945 */ /* 0x000fe20003800200 */
[----:B------:R-:W-:Y:S01]  /*5c60*/  FMUL R0, R54, R54 ;  /* 0x0000003636007220 */ /* 0x000fe20000400000 */
[----:B------:R-:W-:-:S03]  /*5c70*/  FMUL R56, RZ, R46 ;  /* 0x0000002eff387220 */ /* 0x000fc60000400000 */
[----:B------:R-:W-:-:S04]  /*5c80*/  FFMA R49, R55, R55, R0 ;  /* 0x0000003737317223 */ /* 0x000fc80000000000 */
[----:B------:R-:W-:-:S05]  /*5c90*/  VIADD R0, R49, 0x1800000 ;  /* 0x0180000031007836 */ /* 0x000fca0000000000 */
[----:B------:R-:W-:Y:S01]  /*5ca0*/  LOP3.LUT R0, R0, 0x7f800000, RZ, 0xc0, !PT ;  /* 0x7f80000000007812 */ /* 0x000fe200078ec0ff */
[----:B0-----:R-:W-:-:S03]  /*5cb0*/  FMUL R59, R46, UR6 ;  /* 0x000000062e3b7c20 */ /* 0x001fc60008400000 */
[----:B------:R-:W-:-:S13]  /*5cc0*/  ISETP.GT.U32.AND P0, PT, R0, 0x1ffffff, PT ;  /* 0x01ffffff0000780c */ /* 0x000fda0003f04070 */
[----:B------:R-:W-:Y:S05]  /*5cd0*/  @P0 BRA `(.L_x_358) ;  /* 0x00000000000c0947 */ /* 0x000fea0003800000 */
[----:B------:R-:W-:-:S07]  /*5ce0*/  MOV R48, 0x5d00 ;  /* 0x00005d0000307802 */ /* 0x000fce0000000f00 */
[----:B------:R-:W-:Y:S05]  /*5cf0*/  CALL.REL.NOINC `($__internal_3_$__cuda_sm20_rcp_rn_f32_slowpath) ;  /* 0x000000a400347944 */ /* 0x000fea0003c00000 */
[----:B------:R-:W-:Y:S05]  /*5d00*/  BRA `(.L_x_359) ;  /* 0x0000000000107947 */ /* 0x000fea0003800000 */
.L_x_358:
[----:B------:R-:W0:Y:S02]  /*5d10*/  MUFU.RCP R46, R49 ;  /* 0x00000031002e7308 */ /* 0x000e240000001000 */
[----:B0-----:R-:W-:-:S04]  /*5d20*/  FFMA R0, R49, R46, -1 ;  /* 0xbf80000031007423 */ /* 0x001fc8000000002e */
[----:B------:R-:W-:-:S04]  /*5d30*/  FADD.FTZ R47, -R0, -RZ ;  /* 0x800000ff002f7221 */ /* 0x000fc80000010100 */
[----:B------:R-:W-:-:S07]  /*5d40*/  FFMA R46, R46, R47, R46 ;  /* 0x0000002f2e2e7223 */ /* 0x000fce000000002e */
.L_x_359:
[----:B------:R-:W-:Y:S05]  /*5d50*/  BSYNC.RECONVERGENT B1 ;  /* 0x0000000000017941 */ /* 0x000fea0003800200 */
.L_x_357:
        /* <DEDUP_REMOVED lines=13> */
[----:B------:R-:W-:Y:S02]  /*5e30*/  MOV R46, R0 ;  /* 0x00000000002e7202 */ /* 0x000fe40000000f00 */
[----:B------:R-:W-:-:S07]  /*5e40*/  MOV R0, 0x5e60 ;  /* 0x00005e6000007802 */ /* 0x000fce0000000f00 */
[----:B------:R-:W-:Y:S05]  /*5e50*/  CALL.REL.NOINC `($__internal_4_$__cuda_sm20_sqrt_rn_f32_slowpath) ;  /* 0x000000a400ac7944 */ /* 0x000fea0003c00000 */
[----:B------:R-:W-:Y:S01]  /*5e60*/  IMAD.MOV.U32 R59, RZ, RZ, R51 ;  /* 0x000000ffff3b7224 */ /* 0x000fe200078e0033 */
[----:B------:R-:W-:Y:S06]  /*5e70*/  BRA `(.L_x_362) ;  /* 0x0000000000107947 */ /* 0x000fec0003800000 */
.L_x_361:
[----:B------:R-:W-:Y:S01]  /*5e80*/  FMUL.FTZ R59, R0, R47 ;  /* 0x0000002f003b7220 */ /* 0x000fe20000410000 */
[----:B------:R-:W-:-:S03]  /*5e90*/  FMUL.FTZ R46, R47, 0.5 ;  /* 0x3f0000002f2e7820 */ /* 0x000fc60000410000 */
[----:B------:R-:W-:-:S04]  /*5ea0*/  FFMA R0, -R59, R59, R0 ;  /* 0x0000003b3b007223 */ /* 0x000fc80000000100 */
[----:B------:R-:W-:-:S07]  /*5eb0*/  FFMA R59, R0, R46, R59 ;  /* 0x0000002e003b7223 */ /* 0x000fce000000003b */
.L_x_362:
[----:B------:R-:W-:Y:S05]  /*5ec0*/  BSYNC.RECONVERGENT B0 ;  /* 0x0000000000007941 */ /* 0x000fea0003800200 */
.L_x_360:
        /* <DEDUP_REMOVED lines=14> */
[----:B------:R-:W-:Y:S05]  /*5fb0*/  CALL.REL.NOINC `($__internal_5_$__cuda_sm3x_div_rn_noftz_f32_slowpath) ;  /* 0x000000a400ac7944 */ /* 0x000fea0003c00000 */
.L_x_364:
[----:B------:R-:W-:Y:S05]  /*5fc0*/  BSYNC.RECONVERGENT B2 ;  /* 0x0000000000027941 */ /* 0x000fea0003800200 */
.L_x_363:
[----:B------:R-:W-:Y:S02]  /*5fd0*/  HFMA2 R47, -RZ, RZ, 0.89990234375, 10328 ;  /* 0x3b33710bff2f7431 */ /* 0x000fe400000001ff */
[----:B------:R-:W-:Y:S01]  /*5fe0*/  FMUL R46, R0, R0 ;  /* 0x00000000002e7220 */ /* 0x000fe20000400000 */
[C---:B------:R-:W-:Y:S01]  /*5ff0*/  ISETP.GE.AND P0, PT, R56.reuse, RZ, PT ;  /* 0x000000ff3800720c */ /* 0x040fe20003f06270 */
[----:B------:R-:W-:Y:S01]  /*6000*/  BSSY.RECONVERGENT B0, `(.L_x_365) ;  /* 0x0000058000007945 */ /* 0x000fe20003800200 */
[C---:B------:R-:W-:Y:S01]  /*6010*/  FSETP.NEU.AND P2, PT, |R56|.reuse, |R55|, PT ;  /* 0x400000373800720b */ /* 0x040fe20003f4d200 */
[----:B------:R-:W-:Y:S01]  /*6020*/  FADD R56, |R56|, |R55| ;  /* 0x4000003738387221 */ /* 0x000fe20000000200 */
[----:B------:R-:W-:Y:S01]  /*6030*/  FSETP.NEU.AND P1, PT, R54, RZ, PT ;  /* 0x000000ff3600720b */ /* 0x000fe20003f2d000 */
[----:B------:R-:W-:-:S04]  /*6040*/  FFMA R47, R46, R47, -0.015681877732276916504 ;  /* 0xbc8077482e2f7423 */ /* 0x000fc8000000002f */
[----:B------:R-:W-:-:S04]  /*6050*/  FFMA R47, R46, R47, 0.042200751602649688721 ;  /* 0x3d2cdab22e2f7423 */ /* 0x000fc8000000002f */
[----:B------:R-:W-:-:S04]  /*6060*/  FFMA R47, R46, R47, -0.074792981147766113281 ;  /* 0xbd992d102e2f7423 */ /* 0x000fc8000000002f */
[----:B------:R-:W-:-:S04]  /*6070*/  FFMA R47, R46, R47, 0.10640415549278259277 ;  /* 0x3dd9ea6c2e2f7423 */ /* 0x000fc8000000002f */
[----:B------:R-:W-:-:S04]  /*6080*/  FFMA R47, R46, R47, -0.14207722246646881104 ;  /* 0xbe117cb12e2f7423 */ /* 0x000fc8000000002f */
[----:B------:R-:W-:-:S04]  /*6090*/  FFMA R47, R46, R47, 0.19993925094604492188 ;  /* 0x3e4cbce02e2f7423 */ /* 0x000fc8000000002f */
[----:B------:R-:W-:-:S04]  /*60a0*/  FFMA R47, R46, R47, -0.33333197236061096191 ;  /* 0xbeaaaa7d2e2f7423 */ /* 0x000fc8000000002f */
[----:B------:R-:W-:Y:S01]  /*60b0*/  FMUL R47, R46, R47 ;  /* 0x0000002f2e2f7220 */ /* 0x000fe20000400000 */
[----:B------:R-:W-:-:S03]  /*60c0*/  IMAD.MOV.U32 R46, RZ, RZ, 0x3f6ee581 ;  /* 0x3f6ee581ff2e7424 */ /* 0x000fc600078e00ff */
[----:B------:R-:W-:-:S04]  /*60d0*/  FFMA R47, R47, R0, R0 ;  /* 0x000000002f2f7223 */ /* 0x000fc80000000000 */
[C---:B------:R-:W-:Y:S01]  /*60e0*/  FFMA R0, R46.reuse, 1.6832555532455444336, -R47 ;  /* 0x3fd774eb2e007823 */ /* 0x040fe2000000082f */
[----:B------:R-:W-:-:S04]  /*60f0*/  FSEL R46, R46, 1.8663789033889770508, P3 ;  /* 0x3feee5812e2e7808 */ /* 0x000fc80001800000 */
        /* <DEDUP_REMOVED lines=27> */
.L_x_368:
        /* <DEDUP_REMOVED lines=43> */
.L_x_367:
[----:B------:R-:W-:Y:S01]  /*6560*/  FMUL R47, RZ, R0 ;  /* 0x00000000ff2f7220 */ /* 0x000fe20000400000 */
[----:B------:R-:W-:-:S07]  /*6570*/  IMAD.MOV.U32 R51, RZ, RZ, RZ ;  /* 0x000000ffff337224 */ /* 0x000fce00078e00ff */
.L_x_366:
[----:B------:R-:W-:Y:S05]  /*6580*/  BSYNC.RECONVERGENT B0 ;  /* 0x0000000000007941 */ /* 0x000fea0003800200 */
.L_x_365:
[----:B------:R-:W-:Y:S02]  /*6590*/  HFMA2 R50, -RZ, RZ, 1.0078125, -8.98838043212890625e-05 ;  /* 0x3c0885e4ff327431 */ /* 0x000fe400000001ff */
[----:B------:R-:W-:Y:S02]  /*65a0*/  IMAD.MOV.U32 R46, RZ, RZ, 0x37cbac00 ;  /* 0x37cbac00ff2e7424 */ /* 0x000fe400078e00ff */
[----:B------:R-:W-:Y:S01]  /*65b0*/  FMUL R49, R47, R47 ;  /* 0x0000002f2f317220 */ /* 0x000fe20000400000 */
[C---:B------:R-:W-:Y:S01]  /*65c0*/  LOP3.LUT R48, R51.reuse, 0x1, RZ, 0xc0, !PT ;  /* 0x0000000133307812 */ /* 0x040fe200078ec0ff */
[----:B------:R-:W-:Y:S01]  /*65d0*/  VIADD R54, R51, 0x1 ;  /* 0x0000000133367836 */ /* 0x000fe20000000000 */
[----:B------:R-:W-:Y:S01]  /*65e0*/  BSSY.RECONVERGENT B0, `(.L_x_369) ;  /* 0x0000042000007945 */ /* 0x000fe20003800200 */
[----:B------:R-:W-:Y:S01]  /*65f0*/  FFMA R46, R49, R46, -0.0013887860113754868507 ;  /* 0xbab607ed312e7423 */ /* 0x000fe2000000002e */
[----:B------:R-:W-:Y:S01]  /*6600*/  ISETP.NE.U32.AND P1, PT, R48, 0x1, PT ;  /* 0x000000013000780c */ /* 0x000fe20003f25070 */
[----:B------:R-:W-:Y:S01]  /*6610*/  IMAD.MOV.U32 R51, RZ, RZ, 0x3e2aaaa8 ;  /* 0x3e2aaaa8ff337424 */ /* 0x000fe200078e00ff */
        /* <DEDUP_REMOVED lines=13> */
[----:B------:R-:W-:Y:S02]  /*66f0*/  SHF.L.U32 R46, R0, 0x8, RZ ;  /* 0x00000008002e7819 */ /* 0x000fe400000006ff */
[----:B------:R-:W-:Y:S01]  /*6700*/  CS2R R52, SRZ ;  /* 0x0000000000347805 */ /* 0x000fe2000001ff00 */
[----:B------:R-:W-:Y:S01]  /*6710*/  UMOV UR6, URZ ;  /* 0x000000ff00067c82 */ /* 0x000fe20008000000 */
[----:B------:R-:W-:-:S07]  /*6720*/  LOP3.LUT R63, R46, 0x80000000, RZ, 0xfc, !PT ;  /* 0x800000002e3f7812 */ /* 0x000fce00078efcff */
.L_x_372:
        /* <DEDUP_REMOVED lines=40> */
[----:B------:R-:W1:Y:S02]  /*69b0*/  F2F.F32.F64 R48, R48 ;  /* 0x0000003000307310 */ /* 0x000e640000301000 */
[----:B-1----:R-:W-:Y:S01]  /*69c0*/  FSEL R52, -R48, R48, !P0 ;  /* 0x0000003030347208 */ /* 0x002fe20004000100 */
[----:B------:R-:W-:Y:S06]  /*69d0*/  BRA `(.L_x_370) ;  /* 0x0000000000087947 */ /* 0x000fec0003800000 */
.L_x_371:
[----:B------:R-:W-:Y:S01]  /*69e0*/  FMUL R52, RZ, R0 ;  /* 0x00000000ff347220 */ /* 0x000fe20000400000 */
[----:B------:R-:W-:-:S07]  /*69f0*/  MOV R53, RZ ;  /* 0x000000ff00357202 */ /* 0x000fce0000000f00 */
.L_x_370:
[----:B------:R-:W-:Y:S05]  /*6a00*/  BSYNC.RECONVERGENT B0 ;  /* 0x0000000000007941 */ /* 0x000fea0003800200 */
.L_x_369:
        /* <DEDUP_REMOVED lines=8> */
[----:B------:R-:W-:Y:S05]  /*6a90*/  CALL.REL.NOINC `($__internal_4_$__cuda_sm20_sqrt_rn_f32_slowpath) ;  /* 0x00000098009c7944 */ /* 0x000fea0003c00000 */
[----:B------:R-:W-:Y:S05]  /*6aa0*/  BRA `(.L_x_375) ;  /* 0x0000000000107947 */ /* 0x000fea0003800000 */
.L_x_374:
[C---:B------:R-:W-:Y:S01]  /*6ab0*/  FMUL.FTZ R0, R46.reuse, R59 ;  /* 0x0000003b2e007220 */ /* 0x040fe20000410000 */
[----:B------:R-:W-:-:S03]  /*6ac0*/  FMUL.FTZ R46, R46, 0.5 ;  /* 0x3f0000002e2e7820 */ /* 0x000fc60000410000 */
[----:B------:R-:W-:-:S04]  /*6ad0*/  FFMA R51, -R0, R0, R59 ;  /* 0x0000000000337223 */ /* 0x000fc8000000013b */
[----:B------:R-:W-:-:S07]  /*6ae0*/  FFMA R51, R51, R46, R0 ;  /* 0x0000002e33337223 */ /* 0x000fce0000000000 */
.L_x_375:
[----:B------:R-:W-:Y:S05]  /*6af0*/  BSYNC.RECONVERGENT B0 ;  /* 0x0000000000007941 */ /* 0x000fea0003800200 */
.L_x_373:
[----:B------:R-:W-:Y:S01]  /*6b00*/  HFMA2 R0, -RZ, RZ, 0.487060546875, -0.0625 ;  /* 0x37cbac00ff007431 */ /* 0x000fe200000001ff */
[C---:B------:R-:W-:Y:S01]  /*6b10*/  LOP3.LUT R46, R53.reuse, 0x1, RZ, 0xc0, !PT ;  /* 0x00000001352e7812 */ /* 0x040fe200078ec0ff */
[----:B------:R-:W-:Y:S01]  /*6b20*/  FMUL R47, R52, R52 ;  /* 0x00000034342f7220 */ /* 0x000fe20000400000 */
[----:B------:R-:W-:Y:S01]  /*6b30*/  IMAD.MOV.U32 R48, RZ, RZ, 0x3e2aaaa8 ;  /* 0x3e2aaaa8ff307424 */ /* 0x000fe200078e00ff */
[----:B------:R-:W-:Y:S01]  /*6b40*/  LOP3.LUT P1, RZ, R53, 0x2, RZ, 0xc0, !PT ;  /* 0x0000000235ff7812 */ /* 0x000fe2000782c0ff */
[----:B------:R-:W-:Y:S01]  /*6b50*/  FADD R59, R22, R9 ;  /* 0x00000009163b7221 */ /* 0x000fe20000000000 */
[----:B------:R-:W-:Y:S01]  /*6b60*/  ISETP.NE.U32.AND P0, PT, R46, 0x1, PT ;  /* 0x000000012e00780c */ /* 0x000fe20003f05070 */
[----:B------:R-:W-:Y:S02]  /*6b70*/  IMAD.MOV.U32 R46, RZ, RZ, 0x3c0885e4 ;  /* 0x3c0885e4ff2e7424 */ /* 0x000fe400078e00ff */
[----:B------:R-:W-:Y:S01]  /*6b80*/  FADD R60, R21, R8 ;  /* 0x00000008153c7221 */ /* 0x000fe20000000000 */
[----:B------:R-:W-:Y:S01]  /*6b90*/  FMUL R63, RZ, R59 ;  /* 0x0000003bff3f7220 */ /* 0x000fe20000400000 */
[C---:B------:R-:W-:Y:S01]  /*6ba0*/  FFMA R0, R47.reuse, R0, -0.0013887860113754868507 ;  /* 0xbab607ed2f007423 */ /* 0x040fe20000000000 */
[----:B------:R-:W-:Y:S01]  /*6bb0*/  FSEL R52, R52, 1, P0 ;  /* 0x3f80000034347808 */ /* 0x000fe20000000000 */
[----:B------:R-:W0:Y:S01]  /*6bc0*/  LDCU UR6, c[0x3][0x14] ;  /* 0x00c00280ff0677ac */ /* 0x000e220008000800 */
[----:B------:R-:W-:Y:S01]  /*6bd0*/  FSEL R46, R46, 0.041666727513074874878, P0 ;  /* 0x3d2aaabb2e2e7808 */ /* 0x000fe20000000000 */
[----:B------:R-:W-:Y:S01]  /*6be0*/  FFMA R63, R60, 4, -R63 ;  /* 0x408000003c3f7823 */ /* 0x000fe2000000083f */
[----:B------:R-:W-:Y:S01]  /*6bf0*/  FSEL R0, R0, -0.00019574658654164522886, !P0 ;  /* 0xb94d415300007808 */ /* 0x000fe20004000000 */
[C---:B------:R-:W-:Y:S01]  /*6c00*/  FFMA R49, R47.reuse, R52, RZ ;  /* 0x000000342f317223 */ /* 0x040fe200000000ff */
[----:B------:R-:W-:Y:S01]  /*6c10*/  FSEL R53, -R48, -0.4999999701976776123, P0 ;  /* 0xbeffffff30357808 */ /* 0x000fe20000000100 */
[----:B------:R-:W1:Y:S01]  /*6c20*/  LDCU UR7, c[0x3][0x4] ;  /* 0x00c00080ff0777ac */ /* 0x000e620008000800 */
[----:B------:R-:W-:Y:S01]  /*6c30*/  FMUL R58, R58, R61 ;  /* 0x0000003d3a3a7220 */ /* 0x000fe20000400000 */
[C---:B------:R-:W-:Y:S01]  /*6c40*/  FFMA R0, R47.reuse, R0, R46 ;  /* 0x000000002f007223 */ /* 0x040fe2000000002e */
[----:B------:R-:W-:Y:S03]  /*6c50*/  BSSY.RECONVERGENT B1, `(.L_x_376) ;  /* 0x000001f000017945 */ /* 0x000fe60003800200 */
[----:B------:R-:W-:Y:S01]  /*6c60*/  FFMA R0, R47, R0, R53 ;  /* 0x000000002f007223 */ /* 0x000fe20000000035 */
[----:B------:R-:W-:-:S03]  /*6c70*/  FMUL R47, R59, 4 ;  /* 0x408000003b2f7820 */ /* 0x000fc60000400000 */
[----:B------:R-:W-:Y:S01]  /*6c80*/  FFMA R0, R49, R0, R52 ;  /* 0x0000000031007223 */ /* 0x000fe20000000034 */
[----:B------:R-:W-:-:S03]  /*6c90*/  FFMA R54, RZ, R60, R47 ;  /* 0x0000003cff367223 */ /* 0x000fc6000000002f */
[----:B------:R-:W-:Y:S01]  /*6ca0*/  @P1 FADD R0, RZ, -R0 ;  /* 0x80000000ff001221 */ /* 0x000fe20000000000 */
[----:B------:R-:W-:-:S03]  /*6cb0*/  FADD R49, |R63|, |R54| ;  /* 0x400000363f317221 */ /* 0x000fc60000000200 */
[----:B------:R-:W-:Y:S02]  /*6cc0*/  FMUL R46, R0, UR15 ;  /* 0x0000000f002e7c20 */ /* 0x000fe40008400000 */
[----:B------:R-:W-:Y:S02]  /*6cd0*/  IADD3 R50, PT, PT, R49, 0x1800000, RZ ;  /* 0x0180000031327810 */ /* 0x000fe40007ffe0ff */
[----:B------:R-:W-:Y:S01]  /*6ce0*/  FMUL R0, R46, R51 ;  /* 0x000000332e007220 */ /* 0x000fe20000400000 */
[----:B------:R-:W-:Y:S01]  /*6cf0*/  FMUL R46, RZ, R46 ;  /* 0x0000002eff2e7220 */ /* 0x000fe20000400000 */
[----:B------:R-:W-:Y:S02]  /*6d00*/  LOP3.LUT R50, R50, 0x7f800000, RZ, 0xc0, !PT ;  /* 0x7f80000032327812 */ /* 0x000fe400078ec0ff */
[----:B------:R-:W-:Y:S01]  /*6d10*/  FFMA R0, RZ, R55, R0 ;  /* 0x00000037ff007223 */ /* 0x000fe20000000000 */
[----:B------:R-:W-:Y:S01]  /*6d20*/  FFMA R46, R55, R51, -R46 ;  /* 0x00000033372e7223 */ /* 0x000fe2000000082e */
[----:B------:R-:W-:-:S02]  /*6d30*/  ISETP.GT.U32.AND P0, PT, R50, 0x1ffffff, PT ;  /* 0x01ffffff3200780c */ /* 0x000fc40003f04070 */
[-C--:B------:R-:W-:Y:S01]  /*6d40*/  FMUL R48, R58, R0.reuse ;  /* 0x000000003a307220 */ /* 0x080fe20000400000 */
[----:B------:R-:W-:-:S03]  /*6d50*/  FMUL R47, R57, R0 ;  /* 0x00000000392f7220 */ /* 0x000fc60000400000 */
[-C--:B------:R-:W-:Y:S01]  /*6d60*/  FFMA R48, R57, R46.reuse, R48 ;  /* 0x0000002e39307223 */ /* 0x080fe20000000030 */
[----:B------:R-:W-:-:S03]  /*6d70*/  FFMA R47, R58, R46, -R47 ;  /* 0x0000002e3a2f7223 */ /* 0x000fc6000000082f */
[----:B0-----:R-:W-:Y:S01]  /*6d80*/  FMUL R56, R48, UR6 ;  /* 0x0000000630387c20 */ /* 0x001fe20008400000 */
[----:B------:R-:W-:-:S03]  /*6d90*/  FMUL R55, R47, UR6 ;  /* 0x000000062f377c20 */ /* 0x000fc60008400000 */
[----:B-1----:R-:W-:Y:S01]  /*6da0*/  FFMA R56, R47, UR7, -R56 ;  /* 0x000000072f387c23 */ /* 0x002fe20008000838 */
[----:B------:R-:W-:Y:S01]  /*6db0*/  FFMA R55, R48, UR7, R55 ;  /* 0x0000000730377c23 */ /* 0x000fe20008000037 */
[----:B------:R-:W-:Y:S06]  /*6dc0*/  @P0 BRA `(.L_x_377) ;  /* 0x00000000000c0947 */ /* 0x000fec0003800000 */
[----:B------:R-:W-:-:S07]  /*6dd0*/  MOV R48, 0x6df0 ;  /* 0x00006df000307802 */ /* 0x000fce0000000f00 */
[----:B------:R-:W-:Y:S05]  /*6de0*/  CALL.REL.NOINC `($__internal_3_$__cuda_sm20_rcp_rn_f32_slowpath) ;  /* 0x0000009000f87944 */ /* 0x000fea0003c00000 */
[----:B------:R-:W-:Y:S05]  /*6df0*/  BRA `(.L_x_378) ;  /* 0x0000000000107947 */ /* 0x000fea0003800000 */
.L_x_377:
[----:B------:R-:W0:Y:S02]  /*6e00*/  MUFU.RCP R46, R49 ;  /* 0x00000031002e7308 */ /* 0x000e240000001000 */
[----:B0-----:R-:W-:-:S04]  /*6e10*/  FFMA R0, R49, R46, -1 ;  /* 0xbf80000031007423 */ /* 0x001fc8000000002e */
[----:B------:R-:W-:-:S04]  /*6e20*/  FADD.FTZ R47, -R0, -RZ ;  /* 0x800000ff002f7221 */ /* 0x000fc80000010100 */
[----:B------:R-:W-:-:S07]  /*6e30*/  FFMA R46, R46, R47, R46 ;  /* 0x0000002f2e2e7223 */ /* 0x000fce000000002e */
.L_x_378:
[----:B------:R-:W-:Y:S05]  /*6e40*/  BSYNC.RECONVERGENT B1 ;  /* 0x0000000000017941 */ /* 0x000fea0003800200 */
.L_x_376:
        /* <DEDUP_REMOVED lines=14> */
.L_x_380:
[----:B------:R-:W0:Y:S02]  /*6f30*/  MUFU.RCP R46, R49 ;  /* 0x00000031002e7308 */ /* 0x000e240000001000 */
[----:B0-----:R-:W-:-:S04]  /*6f40*/  FFMA R0, R49, R46, -1 ;  /* 0xbf80000031007423 */ /* 0x001fc8000000002e */
[----:B------:R-:W-:-:S04]  /*6f50*/  FADD.FTZ R47, -R0, -RZ ;  /* 0x800000ff002f7221 */ /* 0x000fc80000010100 */
[----:B------:R-:W-:-:S07]  /*6f60*/  FFMA R46, R46, R47, R46 ;  /* 0x0000002f2e2e7223 */ /* 0x000fce000000002e */
.L_x_381:
[----:B------:R-:W-:Y:S05]  /*6f70*/  BSYNC.RECONVERGENT B1 ;  /* 0x0000000000017941 */ /* 0x000fea0003800200 */
.L_x_379:
[CC--:B------:R-:W-:Y:S01]  /*6f80*/  FMUL R47, R57.reuse, R54.reuse ;  /* 0x00000036392f7220 */ /* 0x0c0fe20000400000 */
[C---:B------:R-:W-:Y:S01]  /*6f90*/  FMUL R54, R58.reuse, R54 ;  /* 0x000000363a367220 */ /* 0x040fe20000400000 */
[----:B------:R-:W-:Y:S01]  /*6fa0*/  MOV R49, 0x437c0000 ;  /* 0x437c000000317802 */ /* 0x000fe20000000f00 */
[----:B------:R-:W-:Y:S01]  /*6fb0*/  BSSY.RECONVERGENT B0, `(.L_x_382) ;  /* 0x000004c000007945 */ /* 0x000fe20003800200 */
[-C--:B------:R-:W-:Y:S01]  /*6fc0*/  FFMA R58, R58, R63.reuse, R47 ;  /* 0x0000003f3a3a7223 */ /* 0x080fe2000000002f */
[----:B------:R-:W-:Y:S01]  /*6fd0*/  FFMA R57, R57, R63, -R54 ;  /* 0x0000003f39397223 */ /* 0x000fe20000000836 */
[----:B------:R-:W-:Y:S02]  /*6fe0*/  IMAD.MOV.U32 R47, RZ, RZ, 0x3bbb989d ;  /* 0x3bbb989dff2f7424 */ /* 0x000fe400078e00ff */
        /* <DEDUP_REMOVED lines=10> */
[----:B------:R-:W-:Y:S01]  /*7090*/  FFMA R47, R58, 1.925963033500011079e-08, R47 ;  /* 0x32a570603a2f7823 */ /* 0x000fe2000000002f */
[----:B0-----:R-:W-:-:S05]  /*70a0*/  I2FP.F32.S32 R49, R57 ;  /* 0x0000003900317245 */ /* 0x001fca0000201400 */
[----:B------:R-:W0:Y:S01]  /*70b0*/  MUFU.EX2 R47, R47 ;  /* 0x0000002f002f7308 */ /* 0x000e220000000800 */
[----:B------:R-:W-:Y:S02]  /*70c0*/  IMAD.MOV.U32 R51, RZ, RZ, R57 ;  /* 0x000000ffff337224 */ /* 0x000fe400078e0039 */
[----:B------:R-:W-:-:S04]  /*70d0*/  FFMA R48, R49, -1.5707962512969970703, R0 ;  /* 0xbfc90fda31307823 */ /* 0x000fc80000000000 */
[----:B------:R-:W-:-:S04]  /*70e0*/  FFMA R48, R49, -7.5497894158615963534e-08, R48 ;  /* 0xb3a2216831307823 */ /* 0x000fc80000000030 */
[----:B------:R-:W-:Y:S01]  /*70f0*/  FFMA R50, R49, -5.3903029534742383927e-15, R48 ;  /* 0xa7c234c531327823 */ /* 0x000fe20000000030 */
[----:B0-----:R-:W-:-:S04]  /*7100*/  FMUL R54, R54, R47 ;  /* 0x0000002f36367220 */ /* 0x001fc80000400000 */
        /* <DEDUP_REMOVED lines=9> */
.L_x_385:
        /* <DEDUP_REMOVED lines=33> */
[C---:B-1----:R-:W-:Y:S02]  /*73b0*/  LEA.HI R57, R53.reuse, R52, RZ, 0x1 ;  /* 0x0000003435397211 */ /* 0x042fe400078f08ff */
[----:B------:R-:W-:Y:S02]  /*73c0*/  LOP3.LUT R58, R53, R0, RZ, 0x3c, !PT ;  /* 0x00000000353a7212 */ /* 0x000fe400078e3cff */
        /* <DEDUP_REMOVED lines=8> */
.L_x_384:
[----:B------:R-:W-:Y:S01]  /*7450*/  FMUL R46, RZ, R0 ;  /* 0x00000000ff2e7220 */ /* 0x000fe20000400000 */
[----:B------:R-:W-:-:S07]  /*7460*/  MOV R57, RZ ;  /* 0x000000ff00397202 */ /* 0x000fce0000000f00 */
.L_x_383:
[----:B------:R-:W-:Y:S05]  /*7470*/  BSYNC.RECONVERGENT B0 ;  /* 0x0000000000007941 */ /* 0x000fea0003800200 */
.L_x_382:
[----:B------:R-:W-:Y:S02]  /*7480*/  IMAD.MOV.U32 R52, RZ, RZ, 0x37cbac00 ;  /* 0x37cbac00ff347424 */ /* 0x000fe400078e00ff */
[----:B------:R-:W-:Y:S01]  /*7490*/  FMUL R47, R46, R46 ;  /* 0x0000002e2e2f7220 */ /* 0x000fe20000400000 */
[----:B------:R-:W-:Y:S01]  /*74a0*/  LOP3.LUT R49, R57, 0x1, RZ, 0xc0, !PT ;  /* 0x0000000139317812 */ /* 0x000fe200078ec0ff */
[----:B------:R-:W-:Y:S01]  /*74b0*/  IMAD.MOV.U32 R53, RZ, RZ, 0x3c0885e4 ;  /* 0x3c0885e4ff357424 */ /* 0x000fe200078e00ff */
[----:B------:R-:W-:Y:S01]  /*74c0*/  BSSY.RECONVERGENT B0, `(.L_x_386) ;  /* 0x0000043000007945 */ /* 0x000fe20003800200 */
[----:B------:R-:W-:Y:S01]  /*74d0*/  FFMA R48, R47, R52, -0.0013887860113754868507 ;  /* 0xbab607ed2f307423 */ /* 0x000fe20000000034 */
[----:B------:R-:W-:Y:S02]  /*74e0*/  ISETP.NE.U32.AND P1, PT, R49, 0x1, PT ;  /* 0x000000013100780c */ /* 0x000fe40003f25070 */
[----:B------:R-:W-:Y:S01]  /*74f0*/  IADD3 R49, PT, PT, R57, 0x1, RZ ;  /* 0x0000000139317810 */ /* 0x000fe20007ffe0ff */
[----:B------:R-:W-:Y:S01]  /*7500*/  IMAD.MOV.U32 R57, RZ, RZ, 0x3e2aaaa8 ;  /* 0x3e2aaaa8ff397424 */ /* 0x000fe200078e00ff */
        /* <DEDUP_REMOVED lines=17> */
.L_x_389:
        /* <DEDUP_REMOVED lines=28> */
[C---:B0-----:R-:W-:Y:S01]  /*77e0*/  SHF.L.W.U32.HI R61, R46.reuse, 0x2, R51 ;  /* 0x000000022e3d7819 */ /* 0x041fe20000010e33 */
        /* <DEDUP_REMOVED lines=12> */
[----:B0-----:R-:W-:Y:S01]  /*78b0*/  FSEL R50, -R48, R48, !P0 ;  /* 0x0000003030327208 */ /* 0x001fe20004000100 */
[----:B------:R-:W-:Y:S06]  /*78c0*/  BRA `(.L_x_387) ;  /* 0x0000000000087947 */ /* 0x000fec0003800000 */
.L_x_388:
[----:B------:R-:W-:Y:S01]  /*78d0*/  FMUL R50, RZ, R0 ;  /* 0x00000000ff327220 */ /* 0x000fe20000400000 */
[----:B------:R-:W-:-:S07]  /*78e0*/  IMAD.MOV.U32 R51, RZ, RZ, RZ ;  /* 0x000000ffff337224 */ /* 0x000fce00078e00ff */
.L_x_387:
[----:B------:R-:W-:Y:S05]  /*78f0*/  BSYNC.RECONVERGENT B0 ;  /* 0x0000000000007941 */ /* 0x000fea0003800200 */
.L_x_386:
        /* <DEDUP_REMOVED lines=12> */
[C---:B------:R-:W-:Y:S01]  /*79c0*/  FFMA R0, R47.reuse, R52, R0 ;  /* 0x000000342f007223 */ /* 0x040fe20000000000 */
        /* <DEDUP_REMOVED lines=11> */
.L_x_391:
[----:B------:R-:W0:Y:S02]  /*7a80*/  MUFU.RCP R46, R49 ;  /* 0x00000031002e7308 */ /* 0x000e240000001000 */
[----:B0-----:R-:W-:-:S04]  /*7a90*/  FFMA R0, R49, R46, -1 ;  /* 0xbf80000031007423 */ /* 0x001fc8000000002e */
[----:B------:R-:W-:-:S04]  /*7aa0*/  FADD.FTZ R47, -R0, -RZ ;  /* 0x800000ff002f7221 */ /* 0x000fc80000010100 */
[----:B------:R-:W-:-:S07]  /*7ab0*/  FFMA R46, R46, R47, R46 ;  /* 0x0000002f2e2e7223 */ /* 0x000fce000000002e */
.L_x_392:
[----:B------:R-:W-:Y:S05]  /*7ac0*/  BSYNC.RECONVERGENT B1 ;  /* 0x0000000000017941 */ /* 0x000fea0003800200 */
.L_x_390:
[-C--:B------:R-:W-:Y:S01]  /*7ad0*/  FMUL R59, R59, R46.reuse ;  /* 0x0000002e3b3b7220 */ /* 0x080fe20000400000 */
[-C--:B------:R-:W-:Y:S01]  /*7ae0*/  FMUL R60, R60, R46.reuse ;  /* 0x0000002e3c3c7220 */ /* 0x080fe20000400000 */
        /* <DEDUP_REMOVED lines=13> */
.L_x_394:
[----:B------:R-:W0:Y:S02]  /*7bc0*/  MUFU.RCP R46, R49 ;  /* 0x00000031002e7308 */ /* 0x000e240000001000 */
[----:B0-----:R-:W-:-:S04]  /*7bd0*/  FFMA R0, R49, R46, -1 ;  /* 0xbf80000031007423 */ /* 0x001fc8000000002e */
[----:B------:R-:W-:-:S04]  /*7be0*/  FADD.FTZ R47, -R0, -RZ ;  /* 0x800000ff002f7221 */ /* 0x000fc80000010100 */
[----:B------:R-:W-:-:S07]  /*7bf0*/  FFMA R46, R46, R47, R46 ;  /* 0x0000002f2e2e7223 */ /* 0x000fce000000002e */
.L_x_395:
[----:B------:R-:W-:Y:S05]  /*7c00*/  BSYNC.RECONVERGENT B1 ;  /* 0x0000000000017941 */ /* 0x000fea0003800200 */
.L_x_393:
        /* <DEDUP_REMOVED lines=14> */
[----:B------:R-:W-:Y:S05]  /*7cf0*/  CALL.REL.NOINC `($__internal_4_$__cuda_sm20_sqrt_rn_f32_slowpath) ;  /* 0x0000008800047944 */ /* 0x000fea0003c00000 */
[----:B------:R-:W-:Y:S01]  /*7d00*/  MOV R60, R51 ;  /* 0x00000033003c7202 */ /* 0x000fe20000000f00 */
[----:B------:R-:W-:Y:S06]  /*7d10*/  BRA `(.L_x_398) ;  /* 0x0000000000107947 */ /* 0x000fec0003800000 */
.L_x_397:
[----:B------:R-:W-:Y:S01]  /*7d20*/  FMUL.FTZ R60, R46, R47 ;  /* 0x0000002f2e3c7220 */ /* 0x000fe20000410000 */
[----:B------:R-:W-:-:S03]  /*7d30*/  FMUL.FTZ R0, R47, 0.5 ;  /* 0x3f0000002f007820 */ /* 0x000fc60000410000 */
[----:B------:R-:W-:-:S04]  /*7d40*/  FFMA R47, -R60, R60, R46 ;  /* 0x0000003c3c2f7223 */ /* 0x000fc8000000012e */
[----:B------:R-:W-:-:S07]  /*7d50*/  FFMA R60, R47, R0, R60 ;  /* 0x000000002f3c7223 */ /* 0x000fce000000003c */
.L_x_398:
[----:B------:R-:W-:Y:S05]  /*7d60*/  BSYNC.RECONVERGENT B0 ;  /* 0x0000000000007941 */ /* 0x000fea0003800200 */
.L_x_396:
        /* <DEDUP_REMOVED lines=15> */
.L_x_400:
[----:B------:R-:W-:Y:S05]  /*7e60*/  BSYNC.RECONVERGENT B2 ;  /* 0x0000000000027941 */ /* 0x000fea0003800200 */
.L_x_399:
[----:B------:R-:W-:Y:S02]  /*7e70*/  IMAD.MOV.U32 R47, RZ, RZ, 0x3b33710b ;  /* 0x3b33710bff2f7424 */ /* 0x000fe400078e00ff */
[----:B------:R-:W-:Y:S01]  /*7e80*/  FMUL R46, R0, R0 ;  /* 0x00000000002e7220 */ /* 0x000fe20000400000 */
[C---:B------:R-:W-:Y:S01]  /*7e90*/  ISETP.GE.AND P0, PT, R59.reuse, RZ, PT ;  /* 0x000000ff3b00720c */ /* 0x040fe20003f06270 */
[----:B------:R-:W-:Y:S01]  /*7ea0*/  BSSY.RECONVERGENT B0, `(.L_x_401) ;  /* 0x0000057000007945 */ /* 0x000fe20003800200 */
[----:B------:R-:W-:Y:S01]  /*7eb0*/  FSETP.NEU.AND P2, PT, |R59|, |R58|, PT ;  /* 0x4000003a3b00720b */ /* 0x000fe20003f4d200 */
[C---:B------:R-:W-:Y:S01]  /*7ec0*/  FFMA R47, R46.reuse, R47, -0.015681877732276916504 ;  /* 0xbc8077482e2f7423 */ /* 0x040fe2000000002f */
[----:B------:R-:W-:Y:S01]  /*7ed0*/  FSETP.NEU.AND P1, PT, R61, RZ, PT ;  /* 0x000000ff3d00720b */ /* 0x000fe20003f2d000 */
[----:B------:R-:W-:Y:S02]  /*7ee0*/  FADD R59, |R59|, |R58| ;  /* 0x4000003a3b3b7221 */ /* 0x000fe40000000200 */
[----:B------:R-:W-:-:S04]  /*7ef0*/  FFMA R47, R46, R47, 0.042200751602649688721 ;  /* 0x3d2cdab22e2f7423 */ /* 0x000fc8000000002f */
[----:B------:R-:W-:-:S04]  /*7f00*/  FFMA R47, R46, R47, -0.074792981147766113281 ;  /* 0xbd992d102e2f7423 */ /* 0x000fc8000000002f */
[----:B------:R-:W-:-:S04]  /*7f10*/  FFMA R47, R46, R47, 0.10640415549278259277 ;  /* 0x3dd9ea6c2e2f7423 */ /* 0x000fc8000000002f */
[----:B------:R-:W-:-:S04]  /*7f20*/  FFMA R47, R46, R47, -0.14207722246646881104 ;  /* 0xbe117cb12e2f7423 */ /* 0x000fc8000000002f */
[----:B------:R-:W-:-:S04]  /*7f30*/  FFMA R47, R46, R47, 0.19993925094604492188 ;  /* 0x3e4cbce02e2f7423 */ /* 0x000fc8000000002f */
[----:B------:R-:W-:-:S04]  /*7f40*/  FFMA R47, R46, R47, -0.33333197236061096191 ;  /* 0xbeaaaa7d2e2f7423 */ /* 0x000fc8000000002f */
[----:B------:R-:W-:Y:S01]  /*7f50*/  FMUL R47, R46, R47 ;  /* 0x0000002f2e2f7220 */ /* 0x000fe20000400000 */
[----:B------:R-:W-:-:S03]  /*7f60*/  HFMA2 R46, -RZ, RZ, 1.857421875, -1409 ;  /* 0x3f6ee581ff2e7431 */ /* 0x000fc600000001ff */
[----:B------:R-:W-:-:S04]  /*7f70*/  FFMA R47, R47, R0, R0 ;  /* 0x000000002f2f7223 */ /* 0x000fc80000000000 */
[C---:B------:R-:W-:Y:S01]  /*7f80*/  FFMA R0, R46.reuse, 1.6832555532455444336, -R47 ;  /* 0x3fd774eb2e007823 */ /* 0x040fe2000000082f */
[----:B------:R-:W-:-:S04]  /*7f90*/  FSEL R46, R46, 1.8663789033889770508, P3 ;  /* 0x3feee5812e2e7808 */ /* 0x000fc80001800000 */
        /* <DEDUP_REMOVED lines=21> */
[----:B------:R-:W-:Y:S05]  /*80f0*/  @!P1 BRA `(.L_x_403) ;  /* 0x0000000000bc9947 */ /* 0x000fea0003800000 */
[----:B------:R-:W-:Y:S01]  /*8100*/  IMAD.SHL.U32 R46, R0, 0x100, RZ ;  /* 0x00000100002e7824 */ /* 0x000fe200078e00ff */
[----:B------:R-:W-:Y:S01]  /*8110*/  CS2R R50, SRZ ;  /* 0x0000000000327805 */ /* 0x000fe2000001ff00 */
[----:B------:R-:W-:-:S03]  /*8120*/  UMOV UR6, URZ ;  /* 0x000000ff00067c82 */ /* 0x000fc60008000000 */
[----:B------:R-:W-:-:S07]  /*8130*/  LOP3.LUT R61, R46, 0x80000000, RZ, 0xfc, !PT ;  /* 0x800000002e3d7812 */ /* 0x000fce00078efcff */
.L_x_404:
        /* <DEDUP_REMOVED lines=26> */
[--C-:B-1----:R-:W-:Y:S02]  /*82e0*/  SHF.R.U32.HI R50, RZ, 0x1e, R51.reuse ;  /* 0x0000001eff327819 */ /* 0x102fe40000011633 */
[C---:B0-----:R-:W-:Y:S01]  /*82f0*/  SHF.L.W.U32.HI R59, R46.reuse, 0x2, R51 ;  /* 0x000000022e3b7819 */ /* 0x041fe20000010e33 */
[----:B------:R-:W-:Y:S01]  /*8300*/  IMAD.SHL.U32 R46, R46, 0x4, RZ ;  /* 0x000000042e2e7824 */ /* 0x000fe200078e00ff */
[----:B------:R-:W-:Y:S02]  /*8310*/  ISETP.GE.AND P1, PT, R0, RZ, PT ;  /* 0x000000ff0000720c */ /* 0x000fe40003f26270 */
        /* <DEDUP_REMOVED lines=13> */
.L_x_403:
[----:B------:R-:W-:Y:S01]  /*83f0*/  FMUL R47, RZ, R0 ;  /* 0x00000000ff2f7220 */ /* 0x000fe20000400000 */
[----:B------:R-:W-:-:S07]  /*8400*/  IMAD.MOV.U32 R59, RZ, RZ, RZ ;  /* 0x000000ffff3b7224 */ /* 0x000fce00078e00ff */
.L_x_402:
[----:B------:R-:W-:Y:S05]  /*8410*/  BSYNC.RECONVERGENT B0 ;  /* 0x0000000000007941 */ /* 0x000fea0003800200 */
.L_x_401:
        /* <DEDUP_REMOVED lines=27> */
.L_x_408:
        /* <DEDUP_REMOVED lines=43> */
.L_x_407:
[----:B------:R-:W-:Y:S01]  /*8880*/  FMUL R53, RZ, R0 ;  /* 0x00000000ff357220 */ /* 0x000fe20000400000 */
[----:B------:R-:W-:-:S07]  /*8890*/  IMAD.MOV.U32 R58, RZ, RZ, RZ ;  /* 0x000000ffff3a7224 */ /* 0x000fce00078e00ff */
.L_x_406:
[----:B------:R-:W-:Y:S05]  /*88a0*/  BSYNC.RECONVERGENT B0 ;  /* 0x0000000000007941 */ /* 0x000fea0003800200 */
.L_x_405:
        /* <DEDUP_REMOVED lines=8> */
[----:B-1----:R-:W-:Y:S05]  /*8930*/  CALL.REL.NOINC `($__internal_4_$__cuda_sm20_sqrt_rn_f32_slowpath) ;  /* 0x0000007800f47944 */ /* 0x002fea0003c00000 */
[----:B------:R-:W-:Y:S05]  /*8940*/  BRA `(.L_x_411) ;  /* 0x0000000000107947 */ /* 0x000fea0003800000 */
.L_x_410:
[C---:B-1----:R-:W-:Y:S01]  /*8950*/  FMUL.FTZ R51, R47.reuse, R60 ;  /* 0x0000003c2f337220 */ /* 0x042fe20000410000 */
[----:B------:R-:W-:-:S03]  /*8960*/  FMUL.FTZ R0, R47, 0.5 ;  /* 0x3f0000002f007820 */ /* 0x000fc60000410000 */
[----:B------:R-:W-:-:S04]  /*8970*/  FFMA R60, -R51, R51, R60 ;  /* 0x00000033333c7223 */ /* 0x000fc8000000013c */
[----:B------:R-:W-:-:S07]  /*8980*/  FFMA R51, R60, R0, R51 ;  /* 0x000000003c337223 */ /* 0x000fce0000000033 */
.L_x_411:
[----:B------:R-:W-:Y:S05]  /*8990*/  BSYNC.RECONVERGENT B0 ;  /* 0x0000000000007941 */ /* 0x000fea0003800200 */
.L_x_409:
[----:B------:R-:W-:Y:S02]  /*89a0*/  IMAD.MOV.U32 R47, RZ, RZ, 0x37cbac00 ;  /* 0x37cbac00ff2f7424 */ /* 0x000fe400078e00ff */
[----:B------:R-:W-:Y:S01]  /*89b0*/  FMUL R0, R53, R53 ;  /* 0x0000003535007220 */ /* 0x000fe20000400000 */
[----:B------:R-:W-:Y:S01]  /*89c0*/  LOP3.LUT R48, R58, 0x1, RZ, 0xc0, !PT ;  /* 0x000000013a307812 */ /* 0x000fe200078ec0ff */
[----:B------:R-:W0:Y:S01]  /*89d0*/  LDCU UR6, c[0x3][0x18] ;  /* 0x00c00300ff0677ac */ /* 0x000e220008000800 */
[----:B------:R-:W-:Y:S01]  /*89e0*/  MOV R49, 0x3c0885e4 ;  /* 0x3c0885e400317802 */ /* 0x000fe20000000f00 */
[----:B------:R-:W-:Y:S01]  /*89f0*/  FFMA R46, R0, R47, -0.0013887860113754868507 ;  /* 0xbab607ed002e7423 */ /* 0x000fe2000000002f */
[----:B------:R-:W-:Y:S01]  /*8a00*/  ISETP.NE.U32.AND P0, PT, R48, 0x1, PT ;  /* 0x000000013000780c */ /* 0x000fe20003f05070 */
[----:B------:R-:W-:Y:S01]  /*8a10*/  IMAD.MOV.U32 R48, RZ, RZ, 0x3e2aaaa8 ;  /* 0x3e2aaaa8ff307424 */ /* 0x000fe200078e00ff */
[----:B------:R-:W-:Y:S01]  /*8a20*/  LOP3.LUT P1, RZ, R58, 0x2, RZ, 0xc0, !PT ;  /* 0x000000023aff7812 */ /* 0x000fe2000782c0ff */
[----:B------:R-:W1:Y:S01]  /*8a30*/  LDCU UR7, c[0x3][0x8] ;  /* 0x00c00100ff0777ac */ /* 0x000e620008000800 */
[----:B------:R-:W-:Y:S01]  /*8a40*/  FSEL R47, R46, -0.00019574658654164522886, !P0 ;  /* 0xb94d41532e2f7808 */ /* 0x000fe20004000000 */
[----:B------:R-:W-:Y:S01]  /*8a50*/  BSSY.RECONVERGENT B1, `(.L_x_412) ;  /* 0x000002d000017945 */ /* 0x000fe20003800200 */
[----:B------:R-:W-:-:S02]  /*8a60*/  FSEL R49, R49, 0.041666727513074874878, P0 ;  /* 0x3d2aaabb31317808 */ /* 0x000fc40000000000 */
[----:B------:R-:W-:Y:S02]  /*8a70*/  FSEL R53, R53, 1, P0 ;  /* 0x3f80000035357808 */ /* 0x000fe40000000000 */
[----:B------:R-:W-:Y:S01]  /*8a80*/  FSEL R48, -R48, -0.4999999701976776123, P0 ;  /* 0xbeffffff30307808 */ /* 0x000fe20000000100 */
[C---:B------:R-:W-:Y:S02]  /*8a90*/  FFMA R47, R0.reuse, R47, R49 ;  /* 0x0000002f002f7223 */ /* 0x040fe40000000031 */
[C---:B------:R-:W-:Y:S02]  /*8aa0*/  FFMA R46, R0.reuse, R53, RZ ;  /* 0x00000035002e7223 */ /* 0x040fe400000000ff */
[----:B------:R-:W-:Y:S01]  /*8ab0*/  FFMA R47, R0, R47, R48 ;  /* 0x0000002f002f7223 */ /* 0x000fe20000000030 */
[----:B------:R-:W-:Y:S01]  /*8ac0*/  FMUL R0, R54, R63 ;  /* 0x0000003f36007220 */ /* 0x000fe20000400000 */
[----:B------:R-:W-:Y:S01]  /*8ad0*/  FADD R54, R20, R9 ;  /* 0x0000000914367221 */ /* 0x000fe20000000000 */
[----:B------:R-:W-:Y:S01]  /*8ae0*/  FADD R63, R19, R8 ;  /* 0x00000008133f7221 */ /* 0x000fe20000000000 */
[----:B------:R-:W-:-:S02]  /*8af0*/  FFMA R46, R46, R47, R53 ;  /* 0x0000002f2e2e7223 */ /* 0x000fc40000000035 */
[----:B------:R-:W-:Y:S01]  /*8b00*/  FMUL R48, RZ, R54 ;  /* 0x00000036ff307220 */ /* 0x000fe20000400000 */
[----:B------:R-:W-:Y:S01]  /*8b10*/  FMUL R58, R54, 4 ;  /* 0x40800000363a7820 */ /* 0x000fe20000400000 */
[----:B------:R-:W-:Y:S02]  /*8b20*/  @P1 FADD R46, RZ, -R46 ;  /* 0x8000002eff2e1221 */ /* 0x000fe40000000000 */
[----:B------:R-:W-:Y:S01]  /*8b30*/  FFMA R59, R63, 4, -R48 ;  /* 0x408000003f3b7823 */ /* 0x000fe20000000830 */
[----:B------:R-:W-:Y:S01]  /*8b40*/  FFMA R58, RZ, R63, R58 ;  /* 0x0000003fff3a7223 */ /* 0x000fe2000000003a */
[----:B------:R-:W-:-:S04]  /*8b50*/  FMUL R46, R46, UR15 ;  /* 0x0000000f2e2e7c20 */ /* 0x000fc80008400000 */
[----:B------:R-:W-:Y:S01]  /*8b60*/  FMUL R49, R46, R51 ;  /* 0x000000332e317220 */ /* 0x000fe20000400000 */
[----:B------:R-:W-:-:S03]  /*8b70*/  FMUL R47, RZ, R46 ;  /* 0x0000002eff2f7220 */ /* 0x000fc60000400000 */
[----:B------:R-:W-:Y:S01]  /*8b80*/  FFMA R46, RZ, R52, R49 ;  /* 0x00000034ff2e7223 */ /* 0x000fe20000000031 */
[----:B------:R-:W-:Y:S01]  /*8b90*/  FADD R49, |R59|, |R58| ;  /* 0x4000003a3b317221 */ /* 0x000fe20000000200 */
[----:B------:R-:W-:Y:S02]  /*8ba0*/  FFMA R47, R52, R51, -R47 ;  /* 0x00000033342f7223 */ /* 0x000fe4000000082f */
[CC--:B------:R-:W-:Y:S01]  /*8bb0*/  FMUL R48, R0.reuse, R46.reuse ;  /* 0x0000002e00307220 */ /* 0x0c0fe20000400000 */
[----:B------:R-:W-:Y:S01]  /*8bc0*/  FMUL R51, R57, R46 ;  /* 0x0000002e39337220 */ /* 0x000fe20000400000 */
[----:B------:R-:W-:Y:S02]  /*8bd0*/  VIADD R46, R49, 0x1800000 ;  /* 0x01800000312e7836 */ /* 0x000fe40000000000 */
[-C--:B------:R-:W-:Y:S01]  /*8be0*/  FFMA R48, R57, R47.reuse, R48 ;  /* 0x0000002f39307223 */ /* 0x080fe20000000030 */
[----:B------:R-:W-:Y:S02]  /*8bf0*/  FFMA R51, R0, R47, -R51 ;  /* 0x0000002f00337223 */ /* 0x000fe40000000833 */
[----:B------:R-:W-:Y:S01]  /*8c00*/  LOP3.LUT R46, R46, 0x7f800000, RZ, 0xc0, !PT ;  /* 0x7f8000002e2e7812 */ /* 0x000fe200078ec0ff */
[----:B0-----:R-:W-:Y:S01]  /*8c10*/  FMUL R0, R48, UR6 ;  /* 0x0000000630007c20 */ /* 0x001fe20008400000 */
[----:B------:R-:W-:-:S02]  /*8c20*/  FMUL R47, R51, UR6 ;  /* 0x00000006332f7c20 */ /* 0x000fc40008400000 */
[----:B------:R-:W-:Y:S01]  /*8c30*/  ISETP.GT.U32.AND P0, PT, R46, 0x1ffffff, PT ;  /* 0x01ffffff2e00780c */ /* 0x000fe20003f04070 */
[----:B-1----:R-:W-:Y:S01]  /*8c40*/  FFMA R0, R51, UR7, -R0 ;  /* 0x0000000733007c23 */ /* 0x002fe20008000800 */
[----:B------:R-:W-:Y:S01]  /*8c50*/  FFMA R47, R48, UR7, R47 ;  /* 0x00000007302f7c23 */ /* 0x000fe2000800002f */
[----:B------:R-:W-:Y:S01]  /*8c60*/  FADD R51, RZ, R56 ;  /* 0x00000038ff337221 */ /* 0x000fe20000000000 */
[----:B------:R-:W-:-:S03]  /*8c70*/  FADD R46, RZ, R55 ;  /* 0x00000037ff2e7221 */ /* 0x000fc60000000000 */
[----:B------:R-:W-:Y:S01]  /*8c80*/  FADD R62, R0, R51 ;  /* 0x00000033003e7221 */ /* 0x000fe20000000000 */
[----:B------:R-:W-:-:S05]  /*8c90*/  FADD R61, R47, R46 ;  /* 0x0000002e2f3d7221 */ /* 0x000fca0000000000 */
[----:B------:R-:W-:Y:S05]  /*8ca0*/  @P0 BRA `(.L_x_413) ;  /* 0x00000000000c0947 */ /* 0x000fea0003800000 */
[----:B------:R-:W-:-:S07]  /*8cb0*/  MOV R48, 0x8cd0 ;  /* 0x00008cd000307802 */ /* 0x000fce0000000f00 */
[----:B------:R-:W-:Y:S05]  /*8cc0*/  CALL.REL.NOINC `($__internal_3_$__cuda_sm20_rcp_rn_f32_slowpath) ;  /* 0x0000007400407944 */ /* 0x000fea0003c00000 */
[----:B------:R-:W-:Y:S05]  /*8cd0*/  BRA `(.L_x_414) ;  /* 0x0000000000107947 */ /* 0x000fea0003800000 */
.L_x_413:
[----:B------:R-:W0:Y:S02]  /*8ce0*/  MUFU.RCP R46, R49 ;  /* 0x00000031002e7308 */ /* 0x000e240000001000 */
[----:B0-----:R-:W-:-:S04]  /*8cf0*/  FFMA R0, R49, R46, -1 ;  /* 0xbf80000031007423 */ /* 0x001fc8000000002e */
[----:B------:R-:W-:-:S04]  /*8d00*/  FADD.FTZ R47, -R0, -RZ ;  /* 0x800000ff002f7221 */ /* 0x000fc80000010100 */
[----:B------:R-:W-:-:S07]  /*8d10*/  FFMA R46, R46, R47, R46 ;  /* 0x0000002f2e2e7223 */ /* 0x000fce000000002e */
.L_x_414:
[----:B------:R-:W-:Y:S05]  /*8d20*/  BSYNC.RECONVERGENT B1 ;  /* 0x0000000000017941 */ /* 0x000fea0003800200 */
.L_x_412:
        /* <DEDUP_REMOVED lines=14> */
.L_x_416:
[----:B------:R-:W0:Y:S02]  /*8e10*/  MUFU.RCP R46, R49 ;  /* 0x00000031002e7308 */ /* 0x000e240000001000 */
[----:B0-----:R-:W-:-:S04]  /*8e20*/  FFMA R0, R49, R46, -1 ;  /* 0xbf80000031007423 */ /* 0x001fc8000000002e */
[----:B------:R-:W-:-:S04]  /*8e30*/  FADD.FTZ R47, -R0, -RZ ;  /* 0x800000ff002f7221 */ /* 0x000fc80000010100 */
[----:B------:R-:W-:-:S07]  /*8e40*/  FFMA R46, R46, R47, R46 ;  /* 0x0000002f2e2e7223 */ /* 0x000fce000000002e */
.L_x_417:
[----:B------:R-:W-:Y:S05]  /*8e50*/  BSYNC.RECONVERGENT B1 ;  /* 0x0000000000017941 */ /* 0x000fea0003800200 */
.L_x_415:
[CC--:B------:R-:W-:Y:S01]  /*8e60*/  FMUL R47, R55.reuse, R58.reuse ;  /* 0x0000003a372f7220 */ /* 0x0c0fe20000400000 */
[C---:B------:R-:W-:Y:S01]  /*8e70*/  FMUL R58, R56.reuse, R58 ;  /* 0x0000003a383a7220 */ /* 0x040fe20000400000 */
[----:B------:R-:W-:Y:S01]  /*8e80*/  IMAD.MOV.U32 R49, RZ, RZ, 0x437c0000 ;  /* 0x437c0000ff317424 */ /* 0x000fe200078e00ff */
        /* <DEDUP_REMOVED lines=12> */
[----:B------:R-:W-:-:S03]  /*8f50*/  SHF.L.U32 R60, R46, 0x17, RZ ;  /* 0x000000172e3c7819 */ /* 0x000fc600000006ff */
[----:B------:R-:W-:-:S04]  /*8f60*/  FFMA R47, R56, 1.4426950216293334961, -R47 ;  /* 0x3fb8aa3b382f7823 */ /* 0x000fc8000000082f */
[----:B------:R-:W-:-:S06]  /*8f70*/  FFMA R47, R56, 1.925963033500011079e-08, R47 ;  /* 0x32a57060382f7823 */ /* 0x000fcc000000002f */
[----:B------:R-:W1:Y:S01]  /*8f80*/  MUFU.EX2 R47, R47 ;  /* 0x0000002f002f7308 */ /* 0x000e620000000800 */
[----:B0-----:R-:W-:Y:S01]  /*8f90*/  I2FP.F32.S32 R49, R55 ;  /* 0x0000003700317245 */ /* 0x001fe20000201400 */
[----:B------:R-:W-:-:S04]  /*8fa0*/  IMAD.MOV.U32 R51, RZ, RZ, R55 ;  /* 0x000000ffff337224 */ /* 0x000fc800078e0037 */
        /* <DEDUP_REMOVED lines=13> */
.L_x_421:
        /* <DEDUP_REMOVED lines=31> */
[C---:B-1----:R-:W-:Y:S02]  /*9270*/  LEA.HI R55, R53.reuse, R52, RZ, 0x1 ;  /* 0x0000003435377211 */ /* 0x042fe400078f08ff */
        /* <DEDUP_REMOVED lines=11> */
.L_x_420:
[----:B------:R-:W-:Y:S01]  /*9330*/  FMUL R46, RZ, R0 ;  /* 0x00000000ff2e7220 */ /* 0x000fe20000400000 */
[----:B------:R-:W-:-:S07]  /*9340*/  IMAD.MOV.U32 R55, RZ, RZ, RZ ;  /* 0x000000ffff377224 */ /* 0x000fce00078e00ff */
.L_x_419:
[----:B------:R-:W-:Y:S05]  /*9350*/  BSYNC.RECONVERGENT B0 ;  /* 0x0000000000007941 */ /* 0x000fea0003800200 */
.L_x_418:
[----:B------:R-:W-:Y:S01]  /*9360*/  LOP3.LUT R49, R55, 0x1, RZ, 0xc0, !PT ;  /* 0x0000000137317812 */ /* 0x000fe200078ec0ff */
[----:B------:R-:W-:Y:S01]  /*9370*/  FMUL R47, R46, R46 ;  /* 0x0000002e2e2f7220 */ /* 0x000fe20000400000 */
[----:B------:R-:W-:Y:S01]  /*9380*/  MOV R52, 0x37cbac00 ;  /* 0x37cbac0000347802 */ /* 0x000fe20000000f00 */
[----:B------:R-:W-:Y:S01]  /*9390*/  IMAD.MOV.U32 R53, RZ, RZ, 0x3c0885e4 ;  /* 0x3c0885e4ff357424 */ /* 0x000fe200078e00ff */
[----:B------:R-:W-:Y:S01]  /*93a0*/  ISETP.NE.U32.AND P1, PT, R49, 0x1, PT ;  /* 0x000000013100780c */ /* 0x000fe20003f25070 */
[----:B------:R-:W-:Y:S02]  /*93b0*/  VIADD R49, R55, 0x1 ;  /* 0x0000000137317836 */ /* 0x000fe40000000000 */
[----:B------:R-:W-:Y:S02]  /*93c0*/  HFMA2 R55, -RZ, RZ, 1.541015625, -0.052001953125 ;  /* 0x3e2aaaa8ff377431 */ /* 0x000fe400000001ff */
[----:B------:R-:W-:Y:S01]  /*93d0*/  FFMA R48, R47, R52, -0.0013887860113754868507 ;  /* 0xbab607ed2f307423 */ /* 0x000fe20000000034 */
[----:B------:R-:W-:Y:S01]  /*93e0*/  FSEL R56, R53, 0.041666727513074874878, !P1 ;  /* 0x3d2aaabb35387808 */ /* 0x000fe20004800000 */
[----:B------:R-:W-:Y:S01]  /*93f0*/  BSSY.RECONVERGENT B0, `(.L_x_422) ;  /* 0x000003e000007945 */ /* 0x000fe20003800200 */
[----:B------:R-:W-:-:S02]  /*9400*/  LOP3.LUT P2, RZ, R49, 0x2, RZ, 0xc0, !PT ;  /* 0x0000000231ff7812 */ /* 0x000fc4000784c0ff */
[----:B------:R-:W-:Y:S02]  /*9410*/  FSEL R48, R48, -0.00019574658654164522886, P1 ;  /* 0xb94d415330307808 */ /* 0x000fe40000800000 */
        /* <DEDUP_REMOVED lines=14> */
.L_x_425:
        /* <DEDUP_REMOVED lines=37> */
[----:B------:R-:W-:-:S05]  /*9750*/  IMAD.MOV R0, RZ, RZ, -R51 ;  /* 0x000000ffff007224 */ /* 0x000fca00078e0a33 */
[----:B------:R-:W-:Y:S01]  /*9760*/  @!P1 MOV R51, R0 ;  /* 0x0000000000339202 */ /* 0x000fe20000000f00 */
[----:B0-----:R-:W-:-:S10]  /*9770*/  DMUL R48, R46, UR6 ;  /* 0x000000062e307c28 */ /* 0x001fd40008000000 */
[----:B------:R-:W0:Y:S02]  /*9780*/  F2F.F32.F64 R48, R48 ;  /* 0x0000003000307310 */ /* 0x000e240000301000 */
[----:B0-----:R-:W-:Y:S01]  /*9790*/  FSEL R50, -R48, R48, !P0 ;  /* 0x0000003030327208 */ /* 0x001fe20004000100 */
[----:B------:R-:W-:Y:S06]  /*97a0*/  BRA `(.L_x_423) ;  /* 0x0000000000087947 */ /* 0x000fec0003800000 */
.L_x_424:
[----:B------:R-:W-:Y:S01]  /*97b0*/  FMUL R50, RZ, R0 ;  /* 0x00000000ff327220 */ /* 0x000fe20000400000 */
[----:B------:R-:W-:-:S07]  /*97c0*/  IMAD.MOV.U32 R51, RZ, RZ, RZ ;  /* 0x000000ffff337224 */ /* 0x000fce00078e00ff */
.L_x_423:
[----:B------:R-:W-:Y:S05]  /*97d0*/  BSYNC.RECONVERGENT B0 ;  /* 0x0000000000007941 */ /* 0x000fea0003800200 */
.L_x_422:
[----:B------:R-:W-:Y:S01]  /*97e0*/  FMUL R47, R50, R50 ;  /* 0x00000032322f7220 */ /* 0x000fe20000400000 */
[----:B------:R-:W-:Y:S01]  /*97f0*/  LOP3.LUT R0, R51, 0x1, RZ, 0xc0, !PT ;  /* 0x0000000133007812 */ /* 0x000fe200078ec0ff */
[----:B------:R-:W-:Y:S01]  /*9800*/  FADD R49, |R63|, |R54| ;  /* 0x400000363f317221 */ /* 0x000fe20000000200 */
[----:B------:R-:W-:Y:S01]  /*9810*/  LOP3.LUT P1, RZ, R51, 0x2, RZ, 0xc0, !PT ;  /* 0x0000000233ff7812 */ /* 0x000fe2000782c0ff */
[----:B------:R-:W-:Y:S01]  /*9820*/  FFMA R52, R47, R52, -0.0013887860113754868507 ;  /* 0xbab607ed2f347423 */ /* 0x000fe20000000034 */
[----:B------:R-:W-:Y:S01]  /*9830*/  ISETP.NE.U32.AND P0, PT, R0, 0x1, PT ;  /* 0x000000010000780c */ /* 0x000fe20003f05070 */
[----:B------:R-:W-:Y:S01]  /*9840*/  VIADD R48, R49, 0x1800000 ;  /* 0x0180000031307836 */ /* 0x000fe20000000000 */
[----:B------:R-:W-:Y:S02]  /*9850*/  BSSY.RECONVERGENT B1, `(.L_x_426) ;  /* 0x0000015000017945 */ /* 0x000fe40003800200 */
        /* <DEDUP_REMOVED lines=16> */
.L_x_427:
[----:B------:R-:W0:Y:S02]  /*9960*/  MUFU.RCP R46, R49 ;  /* 0x00000031002e7308 */ /* 0x000e240000001000 */
[----:B0-----:R-:W-:-:S04]  /*9970*/  FFMA R0, R49, R46, -1 ;  /* 0xbf80000031007423 */ /* 0x001fc8000000002e */
[----:B------:R-:W-:-:S04]  /*9980*/  FADD.FTZ R47, -R0, -RZ ;  /* 0x800000ff002f7221 */ /* 0x000fc80000010100 */
[----:B------:R-:W-:-:S07]  /*9990*/  FFMA R46, R46, R47, R46 ;  /* 0x0000002f2e2e7223 */ /* 0x000fce000000002e */
.L_x_428:
[----:B------:R-:W-:Y:S05]  /*99a0*/  BSYNC.RECONVERGENT B1 ;  /* 0x0000000000017941 */ /* 0x000fea0003800200 */
.L_x_426:
[-C--:B------:R-:W-:Y:S01]  /*99b0*/  FMUL R54, R54, R46.reuse ;  /* 0x0000002e36367220 */ /* 0x080fe20000400000 */
[----:B------:R-:W-:Y:S01]  /*99c0*/  FMUL R63, R63, R46 ;  /* 0x0000002e3f3f7220 */ /* 0x000fe20000400000 */
[----:B------:R-:W0:Y:S01]  /*99d0*/  LDCU UR6, c[0x3][URZ] ;  /* 0x00c00000ff0677ac */ /* 0x000e220008000800 */
[----:B------:R-:W-:Y:S01]  /*99e0*/  BSSY.RECONVERGENT B1, `(.L_x_429) ;  /* 0x0000010000017945 */ /* 0x000fe20003800200 */
[----:B------:R-:W-:Y:S01]  /*99f0*/  FMUL R0, R54, R54 ;  /* 0x0000003636007220 */ /* 0x000fe20000400000 */
[----:B------:R-:W-:-:S03]  /*9a00*/  FMUL R55, RZ, R46 ;  /* 0x0000002eff377220 */ /* 0x000fc60000400000 */
[----:B------:R-:W-:-:S05]  /*9a10*/  FFMA R49, R63, R63, R0 ;  /* 0x0000003f3f317223 */ /* 0x000fca0000000000 */
[----:B------:R-:W-:-:S04]  /*9a20*/  IADD3 R0, PT, PT, R49, 0x1800000, RZ ;  /* 0x0180000031007810 */ /* 0x000fc80007ffe0ff */
[----:B------:R-:W-:Y:S01]  /*9a30*/  LOP3.LUT R0, R0, 0x7f800000, RZ, 0xc0, !PT ;  /* 0x7f80000000007812 */ /* 0x000fe200078ec0ff */
[----:B0-----:R-:W-:-:S03]  /*9a40*/  FMUL R56, R46, UR6 ;  /* 0x000000062e387c20 */ /* 0x001fc60008400000 */
[----:B------:R-:W-:-:S13]  /*9a50*/  ISETP.GT.U32.AND P0, PT, R0, 0x1ffffff, PT ;  /* 0x01ffffff0000780c */ /* 0x000fda0003f04070 */
[----:B------:R-:W-:Y:S05]  /*9a60*/  @P0 BRA `(.L_x_430) ;  /* 0x00000000000c0947 */ /* 0x000fea0003800000 */
[----:B------:R-:W-:-:S07]  /*9a70*/  MOV R48, 0x9a90 ;  /* 0x00009a9000307802 */ /* 0x000fce0000000f00 */
[----:B------:R-:W-:Y:S05]  /*9a80*/  CALL.REL.NOINC `($__internal_3_$__cuda_sm20_rcp_rn_f32_slowpath) ;  /* 0x0000006400d07944 */ /* 0x000fea0003c00000 */
[----:B------:R-:W-:Y:S05]  /*9a90*/  BRA `(.L_x_431) ;  /* 0x0000000000107947 */ /* 0x000fea0003800000 */
.L_x_430:
[----:B------:R-:W0:Y:S02]  /*9aa0*/  MUFU.RCP R46, R49 ;  /* 0x00000031002e7308 */ /* 0x000e240000001000 */
[----:B0-----:R-:W-:-:S04]  /*9ab0*/  FFMA R0, R49, R46, -1 ;  /* 0xbf80000031007423 */ /* 0x001fc8000000002e */
[----:B------:R-:W-:-:S04]  /*9ac0*/  FADD.FTZ R47, -R0, -RZ ;  /* 0x800000ff002f7221 */ /* 0x000fc80000010100 */
[----:B------:R-:W-:-:S07]  /*9ad0*/  FFMA R46, R46, R47, R46 ;  /* 0x0000002f2e2e7223 */ /* 0x000fce000000002e */
.L_x_431:
[----:B------:R-:W-:Y:S05]  /*9ae0*/  BSYNC.RECONVERGENT B1 ;  /* 0x0000000000017941 */ /* 0x000fea0003800200 */
.L_x_429:
        /* <DEDUP_REMOVED lines=13> */
[----:B------:R-:W-:Y:S01]  /*9bc0*/  IMAD.MOV.U32 R46, RZ, RZ, R0 ;  /* 0x000000ffff2e7224 */ /* 0x000fe200078e0000 */
[----:B------:R-:W-:-:S07]  /*9bd0*/  MOV R0, 0x9bf0 ;  /* 0x00009bf000007802 */ /* 0x000fce0000000f00 */
[----:B------:R-:W-:Y:S05]  /*9be0*/  CALL.REL.NOINC `($__internal_4_$__cuda_sm20_sqrt_rn_f32_slowpath) ;  /* 0x0000006800487944 */ /* 0x000fea0003c00000 */
[----:B------:R-:W-:Y:S01]  /*9bf0*/  MOV R55, R51 ;  /* 0x0000003300377202 */ /* 0x000fe20000000f00 */
[----:B------:R-:W-:Y:S06]  /*9c00*/  BRA `(.L_x_434) ;  /* 0x0000000000107947 */ /* 0x000fec0003800000 */
.L_x_433:
[----:B------:R-:W-:Y:S01]  /*9c10*/  FMUL.FTZ R55, R0, R47 ;  /* 0x0000002f00377220 */ /* 0x000fe20000410000 */
[----:B------:R-:W-:-:S03]  /*9c20*/  FMUL.FTZ R46, R47, 0.5 ;  /* 0x3f0000002f2e7820 */ /* 0x000fc60000410000 */
[----:B------:R-:W-:-:S04]  /*9c30*/  FFMA R0, -R55, R55, R0 ;  /* 0x0000003737007223 */ /* 0x000fc80000000100 */
[----:B------:R-:W-:-:S07]  /*9c40*/  FFMA R55, R0, R46, R55 ;  /* 0x0000002e00377223 */ /* 0x000fce0000000037 */
.L_x_434:
[----:B------:R-:W-:Y:S05]  /*9c50*/  BSYNC.RECONVERGENT B0 ;  /* 0x0000000000007941 */ /* 0x000fea0003800200 */
.L_x_432:
        /* <DEDUP_REMOVED lines=15> */
.L_x_436:
[----:B------:R-:W-:Y:S05]  /*9d50*/  BSYNC.RECONVERGENT B2 ;  /* 0x0000000000027941 */ /* 0x000fea0003800200 */
.L_x_435:
[----:B------:R-:W-:Y:S02]  /*9d60*/  IMAD.MOV.U32 R47, RZ, RZ, 0x3b33710b ;  /* 0x3b33710bff2f7424 */ /* 0x000fe400078e00ff */
[----:B------:R-:W-:Y:S01]  /*9d70*/  FMUL R46, R0, R0 ;  /* 0x00000000002e7220 */ /* 0x000fe20000400000 */
[C---:B------:R-:W-:Y:S01]  /*9d80*/  ISETP.GE.AND P0, PT, R56.reuse, RZ, PT ;  /* 0x000000ff3800720c */ /* 0x040fe20003f06270 */
[----:B------:R-:W-:Y:S01]  /*9d90*/  BSSY.RECONVERGENT B0, `(.L_x_437) ;  /* 0x0000057000007945 */ /* 0x000fe20003800200 */
[----:B------:R-:W-:Y:S01]  /*9da0*/  FSETP.NEU.AND P2, PT, |R56|, |R57|, PT ;  /* 0x400000393800720b */ /* 0x000fe20003f4d200 */
[----:B------:R-:W-:Y:S01]  /*9db0*/  FFMA R47, R46, R47, -0.015681877732276916504 ;  /* 0xbc8077482e2f7423 */ /* 0x000fe2000000002f */
        /* <DEDUP_REMOVED lines=39> */
.L_x_440:
        /* <DEDUP_REMOVED lines=43> */
.L_x_439:
[----:B------:R-:W-:Y:S01]  /*a2e0*/  FMUL R47, RZ, R0 ;  /* 0x00000000ff2f7220 */ /* 0x000fe20000400000 */
[----:B------:R-:W-:-:S07]  /*a2f0*/  IMAD.MOV.U32 R57, RZ, RZ, RZ ;  /* 0x000000ffff397224 */ /* 0x000fce00078e00ff */
.L_x_438:
[----:B------:R-:W-:Y:S05]  /*a300*/  BSYNC.RECONVERGENT B0 ;  /* 0x0000000000007941 */ /* 0x000fea0003800200 */
.L_x_437:
        /* <DEDUP_REMOVED lines=27> */
.L_x_444:
        /* <DEDUP_REMOVED lines=43> */
.L_x_443:
[----:B------:R-:W-:Y:S01]  /*a770*/  FMUL R53, RZ, R0 ;  /* 0x00000000ff357220 */ /* 0x000fe20000400000 */
[----:B------:R-:W-:-:S07]  /*a780*/  IMAD.MOV.U32 R54, RZ, RZ, RZ ;  /* 0x000000ffff367224 */ /* 0x000fce00078e00ff */
.L_x_442:
[----:B------:R-:W-:Y:S05]  /*a790*/  BSYNC.RECONVERGENT B0 ;  /* 0x0000000000007941 */ /* 0x000fea0003800200 */
.L_x_441:
        /* <DEDUP_REMOVED lines=8> */
[----:B------:R-:W-:Y:S05]  /*a820*/  CALL.REL.NOINC `($__internal_4_$__cuda_sm20_sqrt_rn_f32_slowpath) ;  /* 0x0000005c00387944 */ /* 0x000fea0003c00000 */
[----:B------:R-:W-:Y:S05]  /*a830*/  BRA `(.L_x_447) ;  /* 0x0000000000107947 */ /* 0x000fea0003800000 */
.L_x_446:
[C---:B-1----:R-:W-:Y:S01]  /*a840*/  FMUL.FTZ R0, R46.reuse, R55 ;  /* 0x000000372e007220 */ /* 0x042fe20000410000 */
[----:B------:R-:W-:-:S03]  /*a850*/  FMUL.FTZ R46, R46, 0.5 ;  /* 0x3f0000002e2e7820 */ /* 0x000fc60000410000 */
[----:B------:R-:W-:-:S04]  /*a860*/  FFMA R51, -R0, R0, R55 ;  /* 0x0000000000337223 */ /* 0x000fc80000000137 */
[----:B------:R-:W-:-:S07]  /*a870*/  FFMA R51, R51, R46, R0 ;  /* 0x0000002e33337223 */ /* 0x000fce0000000000 */
.L_x_447:
[----:B------:R-:W-:Y:S05]  /*a880*/  BSYNC.RECONVERGENT B0 ;  /* 0x0000000000007941 */ /* 0x000fea0003800200 */
.L_x_445:
[----:B------:R-:W-:Y:S02]  /*a890*/  IMAD.MOV.U32 R47, RZ, RZ, 0x37cbac00 ;  /* 0x37cbac00ff2f7424 */ /* 0x000fe400078e00ff */
[----:B------:R-:W-:Y:S01]  /*a8a0*/  FMUL R0, R53, R53 ;  /* 0x0000003535007220 */ /* 0x000fe20000400000 */
[----:B------:R-:W-:Y:S01]  /*a8b0*/  LOP3.LUT R48, R54, 0x1, RZ, 0xc0, !PT ;  /* 0x0000000136307812 */ /* 0x000fe200078ec0ff */
[----:B------:R-:W-:Y:S01]  /*a8c0*/  FADD R9, R18, R9 ;  /* 0x0000000912097221 */ /* 0x000fe20000000000 */
[----:B------:R-:W-:Y:S01]  /*a8d0*/  MOV R49, 0x3c0885e4 ;  /* 0x3c0885e400317802 */ /* 0x000fe20000000f00 */
[----:B------:R-:W-:Y:S01]  /*a8e0*/  FFMA R46, R0, R47, -0.0013887860113754868507 ;  /* 0xbab607ed002e7423 */ /* 0x000fe2000000002f */
[----:B------:R-:W-:Y:S01]  /*a8f0*/  ISETP.NE.U32.AND P0, PT, R48, 0x1, PT ;  /* 0x000000013000780c */ /* 0x000fe20003f05070 */
[----:B------:R-:W-:Y:S01]  /*a900*/  IMAD.MOV.U32 R48, RZ, RZ, 0x3e2aaaa8 ;  /* 0x3e2aaaa8ff307424 */ /* 0x000fe200078e00ff */
[----:B------:R-:W-:Y:S01]  /*a910*/  LOP3.LUT P1, RZ, R54, 0x2, RZ, 0xc0, !PT ;  /* 0x0000000236ff7812 */ /* 0x000fe2000782c0ff */
[----:B------:R-:W-:Y:S01]  /*a920*/  FADD R54, R17, R8 ;  /* 0x0000000811367221 */ /* 0x000fe20000000000 */
[----:B------:R-:W-:Y:S01]  /*a930*/  FSEL R47, R46, -0.00019574658654164522886, !P0 ;  /* 0xb94d41532e2f7808 */ /* 0x000fe20004000000 */
[----:B------:R-:W-:Y:S01]  /*a940*/  FMUL R55, RZ, R9 ;  /* 0x00000009ff377220 */ /* 0x000fe20000400000 */
[----:B------:R-:W-:Y:S01]  /*a950*/  FSEL R49, R49, 0.041666727513074874878, P0 ;  /* 0x3d2aaabb31317808 */ /* 0x000fe20000000000 */
[----:B------:R-:W0:Y:S01]  /*a960*/  LDCU UR6, c[0x3][0x1c] ;  /* 0x00c00380ff0677ac */ /* 0x000e220008000800 */
[----:B------:R-:W-:Y:S01]  /*a970*/  FSEL R53, R53, 1, P0 ;  /* 0x3f80000035357808 */ /* 0x000fe20000000000 */
[----:B------:R-:W-:Y:S01]  /*a980*/  FFMA R55, R54, 4, -R55 ;  /* 0x4080000036377823 */ /* 0x000fe20000000837 */
[----:B------:R-:W-:Y:S01]  /*a990*/  FSEL R48, -R48, -0.4999999701976776123, P0 ;  /* 0xbeffffff30307808 */ /* 0x000fe20000000100 */
[C---:B------:R-:W-:Y:S01]  /*a9a0*/  FFMA R47, R0.reuse, R47, R49 ;  /* 0x0000002f002f7223 */ /* 0x040fe20000000031 */
[----:B------:R-:W1:Y:S01]  /*a9b0*/  LDCU UR7, c[0x3][0xc] ;  /* 0x00c00180ff0777ac */ /* 0x000e620008000800 */
[----:B------:R-:W-:Y:S01]  /*a9c0*/  FFMA R46, R0, R53, RZ ;  /* 0x00000035002e7223 */ /* 0x000fe200000000ff */
[----:B------:R-:W-:Y:S01]  /*a9d0*/  FMUL R59, R60, R59 ;  /* 0x0000003b3c3b7220 */ /* 0x000fe20000400000 */
[----:B------:R-:W-:Y:S01]  /*a9e0*/  FFMA R47, R0, R47, R48 ;  /* 0x0000002f002f7223 */ /* 0x000fe20000000030 */
[----:B------:R-:W-:Y:S03]  /*a9f0*/  BSSY.RECONVERGENT B1, `(.L_x_448) ;  /* 0x0000021000017945 */ /* 0x000fe60003800200 */
[----:B------:R-:W-:Y:S01]  /*aa00*/  FFMA R46, R46, R47, R53 ;  /* 0x0000002f2e2e7223 */ /* 0x000fe20000000035 */
[----:B------:R-:W-:-:S03]  /*aa10*/  FMUL R47, R9, 4 ;  /* 0x40800000092f7820 */ /* 0x000fc60000400000 */
[----:B------:R-:W-:Y:S01]  /*aa20*/  @P1 FADD R46, RZ, -R46 ;  /* 0x8000002eff2e1221 */ /* 0x000fe20000000000 */
[----:B------:R-:W-:-:S03]  /*aa30*/  FFMA R8, RZ, R54, R47 ;  /* 0x00000036ff087223 */ /* 0x000fc6000000002f */
[----:B------:R-:W-:Y:S01]  /*aa40*/  FMUL R46, R46, UR15 ;  /* 0x0000000f2e2e7c20 */ /* 0x000fe20008400000 */
[----:B------:R-:W-:-:S03]  /*aa50*/  FADD R53, |R55|, |R8| ;  /* 0x4000000837357221 */ /* 0x000fc60000000200 */
[-C--:B------:R-:W-:Y:S01]  /*aa60*/  FMUL R49, R46, R51.reuse ;  /* 0x000000332e317220 */ /* 0x080fe20000400000 */
        /* <DEDUP_REMOVED lines=14> */
[----:B------:R-:W-:Y:S01]  /*ab50*/  FADD R62, R62, R47 ;  /* 0x0000002f3e3e7221 */ /* 0x000fe20000000000 */
[----:B------:R-:W-:Y:S01]  /*ab60*/  FADD R61, R61, R46 ;  /* 0x0000002e3d3d7221 */ /* 0x000fe20000000000 */
[----:B------:R-:W-:Y:S06]  /*ab70*/  @P0 BRA `(.L_x_449) ;  /* 0x0000000000100947 */ /* 0x000fec0003800000 */
[----:B------:R-:W-:Y:S02]  /*ab80*/  MOV R49, R53 ;  /* 0x0000003500317202 */ /* 0x000fe40000000f00 */
[----:B------:R-:W-:-:S07]  /*ab90*/  MOV R48, 0xabb0 ;  /* 0x0000abb000307802 */ /* 0x000fce0000000f00 */
[----:B------:R-:W-:Y:S05]  /*aba0*/  CALL.REL.NOINC `($__internal_3_$__cuda_sm20_rcp_rn_f32_slowpath) ;  /* 0x0000005400887944 */ /* 0x000fea0003c00000 */
[----:B------:R-:W-:Y:S05]  /*abb0*/  BRA `(.L_x_450) ;  /* 0x0000000000107947 */ /* 0x000fea0003800000 */
.L_x_449:
[----:B------:R-:W0:Y:S02]  /*abc0*/  MUFU.RCP R46, R53 ;  /* 0x00000035002e7308 */ /* 0x000e240000001000 */
[----:B0-----:R-:W-:-:S04]  /*abd0*/  FFMA R0, R53, R46, -1 ;  /* 0xbf80000035007423 */ /* 0x001fc8000000002e */
[----:B------:R-:W-:-:S04]  /*abe0*/  FADD.FTZ R47, -R0, -RZ ;  /* 0x800000ff002f7221 */ /* 0x000fc80000010100 */
[----:B------:R-:W-:-:S07]  /*abf0*/  FFMA R46, R46, R47, R46 ;  /* 0x0000002f2e2e7223 */ /* 0x000fce000000002e */
.L_x_450:
[----:B------:R-:W-:Y:S05]  /*ac00*/  BSYNC.RECONVERGENT B1 ;  /* 0x0000000000017941 */ /* 0x000fea0003800200 */
.L_x_448:
        /* <DEDUP_REMOVED lines=14> */
.L_x_452:
[----:B------:R-:W0:Y:S02]  /*acf0*/  MUFU.RCP R46, R49 ;  /* 0x00000031002e7308 */ /* 0x000e240000001000 */
[----:B0-----:R-:W-:-:S04]  /*ad00*/  FFMA R0, R49, R46, -1 ;  /* 0xbf80000031007423 */ /* 0x001fc8000000002e */
[----:B------:R-:W-:-:S04]  /*ad10*/  FADD.FTZ R47, -R0, -RZ ;  /* 0x800000ff002f7221 */ /* 0x000fc80000010100 */
[----:B------:R-:W-:-:S07]  /*ad20*/  FFMA R46, R46, R47, R46 ;  /* 0x0000002f2e2e7223 */ /* 0x000fce000000002e */
.L_x_453:
[----:B------:R-:W-:Y:S05]  /*ad30*/  BSYNC.RECONVERGENT B1 ;  /* 0x0000000000017941 */ /* 0x000fea0003800200 */
.L_x_451:
        /* <DEDUP_REMOVED lines=8> */
[----:B------:R-:W-:-:S02]  /*adc0*/  HFMA2 R47, -RZ, RZ, 3.7421875, 0 ;  /* 0x437c0000ff2f7431 */ /* 0x000fc400000001ff */
[----:B------:R-:W-:Y:S01]  /*add0*/  FFMA.SAT R4, R7, R6, 0.5 ;  /* 0x3f00000007047423 */ /* 0x000fe20000002006 */
[C---:B------:R-:W-:Y:S01]  /*ade0*/  FMUL R5, R0.reuse, 0.63661974668502807617 ;  /* 0x3f22f98300057820 */ /* 0x040fe20000400000 */
[----:B------:R-:W-:-:S03]  /*adf0*/  FSETP.GE.AND P0, PT, |R0|, 105615, PT ;  /* 0x47ce47800000780b */ /* 0x000fc60003f06200 */
[----:B------:R-:W0:Y:S01]  /*ae00*/  F2I.NTZ R49, R5 ;  /* 0x0000000500317305 */ /* 0x000e220000203100 */
[----:B------:R-:W-:-:S04]  /*ae10*/  FFMA.RM R4, R4, R47, 12582913 ;  /* 0x4b40000104047423 */ /* 0x000fc8000000402f */
[----:B------:R-:W-:-:S04]  /*ae20*/  FADD R6, R4, -12583039 ;  /* 0xcb40007f04067421 */ /* 0x000fc80000000000 */
[----:B------:R-:W-:-:S04]  /*ae30*/  FFMA R6, R7, 1.4426950216293334961, -R6 ;  /* 0x3fb8aa3b07067823 */ /* 0x000fc80000000806 */
[----:B------:R-:W-:Y:S01]  /*ae40*/  FFMA R6, R7, 1.925963033500011079e-08, R6 ;  /* 0x32a5706007067823 */ /* 0x000fe20000000006 */
[----:B0-----:R-:W-:Y:S01]  /*ae50*/  I2FP.F32.S32 R47, R49 ;  /* 0x00000031002f7245 */ /* 0x001fe20000201400 */
[----:B------:R-:W-:Y:S02]  /*ae60*/  IMAD.SHL.U32 R7, R4, 0x800000, RZ ;  /* 0x0080000004077824 */ /* 0x000fe400078e00ff */
[----:B------:R-:W-:Y:S02]  /*ae70*/  IMAD.MOV.U32 R48, RZ, RZ, R49 ;  /* 0x000000ffff307224 */ /* 0x000fe400078e0031 */
        /* <DEDUP_REMOVED lines=14> */
.L_x_457:
        /* <DEDUP_REMOVED lines=42> */
[----:B-1----:R-:W-:Y:S06]  /*b200*/  BRA `(.L_x_455) ;  /* 0x0000000000087947 */ /* 0x002fec0003800000 */
.L_x_456:
[----:B------:R-:W-:Y:S01]  /*b210*/  FMUL R4, RZ, R0 ;  /* 0x00000000ff047220 */ /* 0x000fe20000400000 */
[----:B------:R-:W-:-:S07]  /*b220*/  MOV R49, RZ ;  /* 0x000000ff00317202 */ /* 0x000fce0000000f00 */
.L_x_455:
[----:B------:R-:W-:Y:S05]  /*b230*/  BSYNC.RECONVERGENT B0 ;  /* 0x0000000000007941 */ /* 0x000fea0003800200 */
.L_x_454:
[----:B------:R-:W-:Y:S02]  /*b240*/  IMAD.MOV.U32 R53, RZ, RZ, 0x37cbac00 ;  /* 0x37cbac00ff357424 */ /* 0x000fe400078e00ff */
[----:B------:R-:W-:Y:S01]  /*b250*/  FMUL R5, R4, R4 ;  /* 0x0000000404057220 */ /* 0x000fe20000400000 */
[----:B------:R-:W-:Y:S01]  /*b260*/  LOP3.LUT R8, R49, 0x1, RZ, 0xc0, !PT ;  /* 0x0000000131087812 */ /* 0x000fe200078ec0ff */
[----:B------:R-:W-:Y:S01]  /*b270*/  IMAD.MOV.U32 R52, RZ, RZ, 0x3c0885e4 ;  /* 0x3c0885e4ff347424 */ /* 0x000fe200078e00ff */
[----:B------:R-:W-:Y:S01]  /*b280*/  BSSY.RECONVERGENT B0, `(.L_x_458) ;  /* 0x0000043000007945 */ /* 0x000fe20003800200 */
[----:B------:R-:W-:Y:S01]  /*b290*/  FFMA R6, R5, R53, -0.0013887860113754868507 ;  /* 0xbab607ed05067423 */ /* 0x000fe20000000035 */
[----:B------:R-:W-:Y:S01]  /*b2a0*/  ISETP.NE.U32.AND P1, PT, R8, 0x1, PT ;  /* 0x000000010800780c */ /* 0x000fe20003f25070 */
[----:B------:R-:W-:Y:S01]  /*b2b0*/  IMAD.MOV.U32 R51, RZ, RZ, 0x3e2aaaa8 ;  /* 0x3e2aaaa8ff337424 */ /* 0x000fe200078e00ff */
[----:B------:R-:W-:Y:S02]  /*b2c0*/  IADD3 R8, PT, PT, R49, 0x1, RZ ;  /* 0x0000000131087810 */ /* 0x000fe40007ffe0ff */
        /* <DEDUP_REMOVED lines=17> */
.L_x_461:
        /* <DEDUP_REMOVED lines=43> */
.L_x_460:
[----:B------:R-:W-:Y:S01]  /*b690*/  FMUL R50, RZ, R0 ;  /* 0x00000000ff327220 */ /* 0x000fe20000400000 */
[----:B------:R-:W-:-:S07]  /*b6a0*/  IMAD.MOV.U32 R48, RZ, RZ, RZ ;  /* 0x000000ffff307224 */ /* 0x000fce00078e00ff */
.L_x_459:
[----:B------:R-:W-:Y:S05]  /*b6b0*/  BSYNC.RECONVERGENT B0 ;  /* 0x0000000000007941 */ /* 0x000fea0003800200 */
.L_x_458:
        /* <DEDUP_REMOVED lines=24> */
.L_x_463:
[----:B------:R-:W0:Y:S02]  /*b840*/  MUFU.RCP R46, R49 ;  /* 0x00000031002e7308 */ /* 0x000e240000001000 */
[----:B0-----:R-:W-:-:S04]  /*b850*/  FFMA R0, R49, R46, -1 ;  /* 0xbf80000031007423 */ /* 0x001fc8000000002e */
[----:B------:R-:W-:-:S04]  /*b860*/  FADD.FTZ R5, -R0, -RZ ;  /* 0x800000ff00057221 */ /* 0x000fc80000010100 */
[----:B------:R-:W-:-:S07]  /*b870*/  FFMA R46, R46, R5, R46 ;  /* 0x000000052e2e7223 */ /* 0x000fce000000002e */
.L_x_464:
[----:B------:R-:W-:Y:S05]  /*b880*/  BSYNC.RECONVERGENT B1 ;  /* 0x0000000000017941 */ /* 0x000fea0003800200 */
.L_x_462:
        /* <DEDUP_REMOVED lines=15> */
.L_x_466:
[----:B------:R-:W0:Y:S02]  /*b980*/  MUFU.RCP R46, R49 ;  /* 0x00000031002e7308 */ /* 0x000e240000001000 */
[----:B0-----:R-:W-:-:S04]  /*b990*/  FFMA R0, R49, R46, -1 ;  /* 0xbf80000031007423 */ /* 0x001fc8000000002e */
[----:B------:R-:W-:-:S04]  /*b9a0*/  FADD.FTZ R47, -R0, -RZ ;  /* 0x800000ff002f7221 */ /* 0x000fc80000010100 */
[----:B------:R-:W-:-:S07]  /*b9b0*/  FFMA R46, R46, R47, R46 ;  /* 0x0000002f2e2e7223 */ /* 0x000fce000000002e */
.L_x_467:
[----:B------:R-:W-:Y:S05]  /*b9c0*/  BSYNC.RECONVERGENT B1 ;  /* 0x0000000000017941 */ /* 0x000fea0003800200 */
.L_x_465:
        /* <DEDUP_REMOVED lines=18> */
.L_x_469:
[----:B------:R-:W-:Y:S01]  /*baf0*/  FMUL.FTZ R9, R0, R47 ;  /* 0x0000002f00097220 */ /* 0x000fe20000410000 */
[----:B------:R-:W-:-:S03]  /*bb00*/  FMUL.FTZ R46, R47, 0.5 ;  /* 0x3f0000002f2e7820 */ /* 0x000fc60000410000 */
[----:B------:R-:W-:-:S04]  /*bb10*/  FFMA R0, -R9, R9, R0 ;  /* 0x0000000909007223 */ /* 0x000fc80000000100 */
[----:B------:R-:W-:-:S07]  /*bb20*/  FFMA R9, R0, R46, R9 ;  /* 0x0000002e00097223 */ /* 0x000fce0000000009 */
.L_x_470:
[----:B------:R-:W-:Y:S05]  /*bb30*/  BSYNC.RECONVERGENT B0 ;  /* 0x0000000000007941 */ /* 0x000fea0003800200 */
.L_x_468:
        /* <DEDUP_REMOVED lines=15> */
.L_x_472:
[----:B------:R-:W-:Y:S05]  /*bc30*/  BSYNC.RECONVERGENT B2 ;  /* 0x0000000000027941 */ /* 0x000fea0003800200 */
.L_x_471:
        /* <DEDUP_REMOVED lines=46> */
.L_x_476:
        /* <DEDUP_REMOVED lines=43> */
.L_x_475:
[----:B------:R-:W-:Y:S01]  /*c1d0*/  FMUL R5, RZ, R0 ;  /* 0x00000000ff057220 */ /* 0x000fe20000400000 */
[----:B------:R-:W-:-:S07]  /*c1e0*/  IMAD.MOV.U32 R49, RZ, RZ, RZ ;  /* 0x000000ffff317224 */ /* 0x000fce00078e00ff */
.L_x_474:
[----:B------:R-:W-:Y:S05]  /*c1f0*/  BSYNC.RECONVERGENT B0 ;  /* 0x0000000000007941 */ /* 0x000fea0003800200 */
.L_x_473:
        /* <DEDUP_REMOVED lines=27> */
.L_x_480:
        /* <DEDUP_REMOVED lines=43> */
.L_x_479:
[----:B------:R-:W-:Y:S01]  /*c660*/  FMUL R52, RZ, R0 ;  /* 0x00000000ff347220 */ /* 0x000fe20000400000 */
[----:B------:R-:W-:-:S07]  /*c670*/  IMAD.MOV.U32 R53, RZ, RZ, RZ ;  /* 0x000000ffff357224 */ /* 0x000fce00078e00ff */
.L_x_478:
[----:B------:R-:W-:Y:S05]  /*c680*/  BSYNC.RECONVERGENT B0 ;  /* 0x0000000000007941 */ /* 0x000fea0003800200 */
.L_x_477:
        /* <DEDUP_REMOVED lines=10> */
.L_x_482:
[C---:B-1----:R-:W-:Y:S01]  /*c730*/  FMUL.FTZ R0, R4.reuse, R9 ;  /* 0x0000000904007220 */ /* 0x042fe20000410000 */
[----:B------:R-:W-:-:S03]  /*c740*/  FMUL.FTZ R51, R4, 0.5 ;  /* 0x3f00000004337820 */ /* 0x000fc60000410000 */
[----:B------:R-:W-:-:S04]  /*c750*/  FFMA R9, -R0, R0, R9 ;  /* 0x0000000000097223 */ /* 0x000fc80000000109 */
[----:B------:R-:W-:-:S07]  /*c760*/  FFMA R51, R9, R51, R0 ;  /* 0x0000003309337223 */ /* 0x000fce0000000000 */
.L_x_483:
[----:B------:R-:W-:Y:S05]  /*c770*/  BSYNC.RECONVERGENT B0 ;  /* 0x0000000000007941 */ /* 0x000fea0003800200 */
.L_x_481:
        /* <DEDUP_REMOVED lines=9> */
[----:B------:R-:W-:Y:S01]  /*c810*/  FMUL R7, R7, R8 ;  /* 0x0000000807077220 */ /* 0x000fe20000400000 */
[----:B------:R-:W-:Y:S01]  /*c820*/  FSEL R0, R0, -0.00019574658654164522886, !P0 ;  /* 0xb94d415300007808 */ /* 0x000fe20004000000 */
[----:B------:R-:W1:Y:S01]  /*c830*/  LDCU UR7, c[0x3][0x10] ;  /* 0x00c00200ff0777ac */ /* 0x000e620008000800 */
[----:B------:R-:W-:-:S02]  /*c840*/  FSEL R4, R4, 0.041666727513074874878, P0 ;  /* 0x3d2aaabb04047808 */ /* 0x000fc40000000000 */
[----:B------:R-:W-:Y:S02]  /*c850*/  FSEL R52, R52, 1, P0 ;  /* 0x3f80000034347808 */ /* 0x000fe40000000000 */
[----:B------:R-:W-:Y:S01]  /*c860*/  FSEL R49, -R49, -0.4999999701976776123, P0 ;  /* 0xbeffffff31317808 */ /* 0x000fe20000000100 */
[C---:B------:R-:W-:Y:S02]  /*c870*/  FFMA R0, R9.reuse, R0, R4 ;  /* 0x0000000009007223 */ /* 0x040fe40000000004 */
[C---:B------:R-:W-:Y:S02]  /*c880*/  FFMA R47, R9.reuse, R52, RZ ;  /* 0x00000034092f7223 */ /* 0x040fe400000000ff */
        /* <DEDUP_REMOVED lines=21> */
[----:B------:R-:W-:Y:S01]  /*c9e0*/  FFMA R10, R11, R0, R5 ;  /* 0x000000000b0a7223 */ /* 0x000fe20000000005 */
[----:B------:R-:W-:Y:S06]  /*c9f0*/  BRA `(.L_x_484) ;  /* 0x0000002400207947 */ /* 0x000fec0003800000 */
.L_x_329:
[C---:B------:R-:W-:Y:S01]  /*ca00*/  FMUL R49, R4.reuse, 0.63661974668502807617 ;  /* 0x3f22f98304317820 */ /* 0x040fe20000400000 */
[----:B------:R-:W-:Y:S01]  /*ca10*/  FSETP.GE.AND P3, PT, |R4|, 105615, PT ;  /* 0x47ce47800400780b */ /* 0x000fe20003f66200 */
[----:B------:R-:W-:Y:S04]  /*ca20*/  BSSY.RECONVERGENT B0, `(.L_x_485) ;  /* 0x000003d000007945 */ /* 0x000fe80003800200 */
        /* <DEDUP_REMOVED lines=15> */
.L_x_488:
        /* <DEDUP_REMOVED lines=42> */
[----:B-1----:R-:W-:Y:S06]  /*cdc0*/  BRA `(.L_x_486) ;  /* 0x0000000000087947 */ /* 0x002fec0003800000 */
.L_x_487:
[----:B------:R-:W-:Y:S01]  /*cdd0*/  FMUL R0, RZ, R4 ;  /* 0x00000004ff007220 */ /* 0x000fe20000400000 */
[----:B------:R-:W-:-:S07]  /*cde0*/  MOV R49, RZ ;  /* 0x000000ff00317202 */ /* 0x000fce0000000f00 */
.L_x_486:
[----:B------:R-:W-:Y:S05]  /*cdf0*/  BSYNC.RECONVERGENT B0 ;  /* 0x0000000000007941 */ /* 0x000fea0003800200 */
.L_x_485:
[----:B------:R-:W-:Y:S01]  /*ce00*/  LOP3.LUT R7, R49, 0x1, RZ, 0xc0, !PT ;  /* 0x0000000131077812 */ /* 0x000fe200078ec0ff */
[----:B------:R-:W-:Y:S02]  /*ce10*/  IMAD.MOV.U32 R6, RZ, RZ, 0x37cbac00 ;  /* 0x37cbac00ff067424 */ /* 0x000fe400078e00ff */
[----:B------:R-:W-:Y:S01]  /*ce20*/  FMUL R5, R0, R0 ;  /* 0x0000000000057220 */ /* 0x000fe20000400000 */
[----:B------:R-:W-:Y:S01]  /*ce30*/  IMAD.MOV.U32 R46, RZ, RZ, 0x3c0885e4 ;  /* 0x3c0885e4ff2e7424 */ /* 0x000fe200078e00ff */
[----:B------:R-:W-:Y:S01]  /*ce40*/  ISETP.NE.U32.AND P0, PT, R7, 0x1, PT ;  /* 0x000000010700780c */ /* 0x000fe20003f05070 */
[----:B------:R-:W-:Y:S02]  /*ce50*/  HFMA2 R7, -RZ, RZ, 1.541015625, -0.052001953125 ;  /* 0x3e2aaaa8ff077431 */ /* 0x000fe400000001ff */
[----:B------:R-:W-:Y:S01]  /*ce60*/  FFMA R6, R5, R6, -0.0013887860113754868507 ;  /* 0xbab607ed05067423 */ /* 0x000fe20000000006 */
[----:B------:R-:W-:Y:S01]  /*ce70*/  LOP3.LUT P1, RZ, R49, 0x2, RZ, 0xc0, !PT ;  /* 0x0000000231ff7812 */ /* 0x000fe2000782c0ff */
[----:B------:R-:W0:Y:S01]  /*ce80*/  LDCU UR6, c[0x0][0x3c0] ;  /* 0x00007800ff0677ac */ /* 0x000e220008000800 */
[----:B------:R-:W-:Y:S01]  /*ce90*/  FSEL R46, R46, 0.041666727513074874878, P0 ;  /* 0x3d2aaabb2e2e7808 */ /* 0x000fe20000000000 */
[----:B------:R-:W-:Y:S01]  /*cea0*/  BSSY.RECONVERGENT B2, `(.L_x_489) ;  /* 0x000001d000027945 */ /* 0x000fe20003800200 */
[----:B------:R-:W-:-:S02]  /*ceb0*/  FSEL R6, R6, -0.00019574658654164522886, !P0 ;  /* 0xb94d415306067808 */ /* 0x000fc40004000000 */
[----:B------:R-:W-:Y:S02]  /*cec0*/  FSEL R0, R0, 1, P0 ;  /* 0x3f80000000007808 */ /* 0x000fe40000000000 */
[----:B------:R-:W-:Y:S01]  /*ced0*/  FSEL R7, -R7, -0.4999999701976776123, P0 ;  /* 0xbeffffff07077808 */ /* 0x000fe20000000100 */
        /* <DEDUP_REMOVED lines=16> */
[----:B------:R-:W-:-:S03]  /*cfe0*/  IMAD.MOV.U32 R7, RZ, RZ, RZ ;  /* 0x000000ffff077224 */ /* 0x000fc600078e00ff */
[----:B------:R-:W-:-:S04]  /*cff0*/  FFMA R0, R54, R47, RZ ;  /* 0x0000002f36007223 */ /* 0x000fc800000000ff */
[----:B------:R-:W-:-:S04]  /*d000*/  FFMA R46, -R55, R0, R54 ;  /* 0x00000000372e7223 */ /* 0x000fc80000000136 */
[----:B------:R-:W-:Y:S01]  /*d010*/  FFMA R0, R47, R46, R0 ;  /* 0x0000002e2f007223 */ /* 0x000fe20000000000 */
[----:B-1----:R-:W-:Y:S06]  /*d020*/  @!P0 BRA `(.L_x_490) ;  /* 0x0000000000108947 */ /* 0x002fec0003800000 */
[----:B------:R-:W-:Y:S01]  /*d030*/  IMAD.MOV.U32 R53, RZ, RZ, R54 ;  /* 0x000000ffff357224 */ /* 0x000fe200078e0036 */
[----:B------:R-:W-:Y:S02]  /*d040*/  MOV R52, R55 ;  /* 0x0000003700347202 */ /* 0x000fe40000000f00 */
[----:B------:R-:W-:-:S07]  /*d050*/  MOV R46, 0xd070 ;  /* 0x0000d070002e7802 */ /* 0x000fce0000000f00 */
[----:B------:R-:W-:Y:S05]  /*d060*/  CALL.REL.NOINC `($__internal_5_$__cuda_sm3x_div_rn_noftz_f32_slowpath) ;  /* 0x0000003400807944 */ /* 0x000fea0003c00000 */
.L_x_490:
[----:B------:R-:W-:Y:S05]  /*d070*/  BSYNC.RECONVERGENT B2 ;  /* 0x0000000000027941 */ /* 0x000fea0003800200 */
.L_x_489:
[----:B------:R-:W-:Y:S01]  /*d080*/  FFMA R0, R0, R0, 1 ;  /* 0x3f80000000007423 */ /* 0x000fe20000000000 */
[----:B------:R-:W-:Y:S03]  /*d090*/  BSSY.RECONVERGENT B0, `(.L_x_491) ;  /* 0x000000d000007945 */ /* 0x000fe60003800200 */
[----:B------:R-:W-:Y:S01]  /*d0a0*/  VIADD R46, R0, 0xf3000000 ;  /* 0xf3000000002e7836 */ /* 0x000fe20000000000 */
[----:B------:R0:W1:Y:S04]  /*d0b0*/  MUFU.RSQ R47, R0 ;  /* 0x00000000002f7308 */ /* 0x0000680000001400 */
[----:B------:R-:W-:-:S13]  /*d0c0*/  ISETP.GT.U32.AND P0, PT, R46, 0x727fffff, PT ;  /* 0x727fffff2e00780c */ /* 0x000fda0003f04070 */
[----:B01----:R-:W-:Y:S05]  /*d0d0*/  @!P0 BRA `(.L_x_492) ;  /* 0x0000000000108947 */ /* 0x003fea0003800000 */
[----:B------:R-:W-:Y:S01]  /*d0e0*/  IMAD.MOV.U32 R46, RZ, RZ, R0 ;  /* 0x000000ffff2e7224 */ /* 0x000fe200078e0000 */
[----:B------:R-:W-:-:S07]  /*d0f0*/  MOV R0, 0xd110 ;  /* 0x0000d11000007802 */ /* 0x000fce0000000f00 */
[----:B------:R-:W-:Y:S05]  /*d100*/  CALL.REL.NOINC `($__internal_4_$__cuda_sm20_sqrt_rn_f32_slowpath) ;  /* 0x0000003400007944 */ /* 0x000fea0003c00000 */
[----:B------:R-:W-:Y:S05]  /*d110*/  BRA `(.L_x_493) ;  /* 0x0000000000107947 */ /* 0x000fea0003800000 */
.L_x_492:
[----:B------:R-:W-:Y:S01]  /*d120*/  FMUL.FTZ R51, R0, R47 ;  /* 0x0000002f00337220 */ /* 0x000fe20000410000 */
[----:B------:R-:W-:-:S03]  /*d130*/  FMUL.FTZ R46, R47, 0.5 ;  /* 0x3f0000002f2e7820 */ /* 0x000fc60000410000 */
[----:B------:R-:W-:-:S04]  /*d140*/  FFMA R0, -R51, R51, R0 ;  /* 0x0000003333007223 */ /* 0x000fc80000000100 */
[----:B------:R-:W-:-:S07]  /*d150*/  FFMA R51, R0, R46, R51 ;  /* 0x0000002e00337223 */ /* 0x000fce0000000033 */
.L_x_493:
[----:B------:R-:W-:Y:S05]  /*d160*/  BSYNC.RECONVERGENT B0 ;  /* 0x0000000000007941 */ /* 0x000fea0003800200 */
.L_x_491:
[----:B------:R-:W-:Y:S01]  /*d170*/  FSETP.GT.AND P1, PT, R54, 3.40282346638528859812e+38, PT ;  /* 0x7f7fffff3600780b */ /* 0x000fe20003f24000 */
[C---:B------:R-:W-:Y:S01]  /*d180*/  FMUL R51, R55.reuse, R51 ;  /* 0x0000003337337220 */ /* 0x040fe20000400000 */
[----:B------:R-:W-:Y:S01]  /*d190*/  FADD R0, |R6|, |R5| ;  /* 0x4000000506007221 */ /* 0x000fe20000000200 */
[C---:B------:R-:W-:Y:S01]  /*d1a0*/  FSETP.GT.AND P0, PT, R55.reuse, 3.40282346638528859812e+38, PT ;  /* 0x7f7fffff3700780b */ /* 0x040fe20003f04000 */
[----:B------:R-:W-:Y:S01]  /*d1b0*/  BSSY.RECONVERGENT B1, `(.L_x_494) ;  /* 0x0000179000017945 */ /* 0x000fe20003800200 */
[----:B------:R-:W-:Y:S02]  /*d1c0*/  FSETP.NEU.AND P2, PT, R55, RZ, PT ;  /* 0x000000ff3700720b */ /* 0x000fe40003f4d000 */
[----:B------:R-:W-:Y:S02]  /*d1d0*/  FSEL R51, R0, R51, P0 ;  /* 0x0000003300337208 */ /* 0x000fe40000000000 */
[----:B------:R-:W-:-:S04]  /*d1e0*/  MOV R50, 0x3f800000 ;  /* 0x3f80000000327802 */ /* 0x000fc80000000f00 */
[----:B------:R-:W-:-:S04]  /*d1f0*/  @!P1 FSEL R0, R0, R51, !P2 ;  /* 0x0000003300009208 */ /* 0x000fc80005000000 */
[----:B------:R-:W-:-:S13]  /*d200*/  FSETP.GT.AND P0, PT, R0, RZ, PT ;  /* 0x000000ff0000720b */ /* 0x000fda0003f04000 */
[----:B------:R-:W-:Y:S05]  /*d210*/  @!P0 BRA `(.L_x_495) ;  /* 0x0000001400c88947 */ /* 0x000fea0003800000 */
[----:B------:R-:W0:Y:S01]  /*d220*/  LDCU UR6, c[0x3][URZ] ;  /* 0x00c00000ff0677ac */ /* 0x000e220008000800 */
[----:B------:R-:W-:Y:S01]  /*d230*/  IMAD.MOV.U32 R50, RZ, RZ, RZ ;  /* 0x000000ffff327224 */ /* 0x000fe200078e00ff */
[----:B0-----:R-:W-:-:S13]  /*d240*/  FSETP.GEU.AND P0, PT, R0, UR6, PT ;  /* 0x0000000600007c0b */ /* 0x001fda000bf0e000 */
[----:B------:R-:W-:Y:S05]  /*d250*/  @P0 BRA `(.L_x_495) ;  /* 0x0000001400b80947 */ /* 0x000fea0003800000 */
[----:B------:R-:W-:Y:S02]  /*d260*/  HFMA2 R51, -RZ, RZ, 3.7421875, 0 ;  /* 0x437c0000ff337431 */ /* 0x000fe400000001ff */
[----:B------:R-:W-:Y:S02]  /*d270*/  IMAD.MOV.U32 R50, RZ, RZ, 0x3bbb989d ;  /* 0x3bbb989dff327424 */ /* 0x000fe400078e00ff */
[C---:B------:R-:W-:Y:S01]  /*d280*/  FMUL R47, R6.reuse, -0.63661974668502807617 ;  /* 0xbf22f983062f7820 */ /* 0x040fe20000400000 */
[C---:B------:R-:W-:Y:S01]  /*d290*/  FSETP.GE.AND P0, PT, |R6|.reuse, 105615, PT ;  /* 0x47ce47800600780b */ /* 0x040fe20003f06200 */
[----:B------:R-:W-:Y:S01]  /*d2a0*/  BSSY.RECONVERGENT B0, `(.L_x_496) ;  /* 0x0000046000007945 */ /* 0x000fe20003800200 */
[----:B------:R-:W-:Y:S01]  /*d2b0*/  FFMA.SAT R0, R5, R50, 0.5 ;  /* 0x3f00000005007423 */ /* 0x000fe20000002032 */
[----:B------:R-:W0:Y:S01]  /*d2c0*/  F2I.NTZ R54, R47 ;  /* 0x0000002f00367305 */ /* 0x000e220000203100 */
[----:B------:R-:W-:Y:S02]  /*d2d0*/  FADD R55, -R6, -RZ ;  /* 0x800000ff06377221 */ /* 0x000fe40000000100 */
[----:B------:R-:W-:-:S04]  /*d2e0*/  FFMA.RM R0, R0, R51, 12582913 ;  /* 0x4b40000100007423 */ /* 0x000fc80000004033 */
[C---:B------:R-:W-:Y:S01]  /*d2f0*/  FADD R46, R0.reuse, -12583039 ;  /* 0xcb40007f002e7421 */ /* 0x040fe20000000000 */
[----:B------:R-:W-:-:S03]  /*d300*/  IMAD.SHL.U32 R7, R0, 0x800000, RZ ;  /* 0x0080000000077824 */ /* 0x000fc600078e00ff */
[----:B------:R-:W-:Y:S01]  /*d310*/  FFMA R46, R5, 1.4426950216293334961, -R46 ;  /* 0x3fb8aa3b052e7823 */ /* 0x000fe2000000082e */
[----:B0-----:R-:W-:-:S03]  /*d320*/  I2FP.F32.S32 R49, R54 ;  /* 0x0000003600317245 */ /* 0x001fc60000201400 */
[----:B------:R-:W-:Y:S01]  /*d330*/  FFMA R46, R5, 1.925963033500011079e-08, R46 ;  /* 0x32a57060052e7823 */ /* 0x000fe2000000002e */
[----:B------:R-:W-:Y:S02]  /*d340*/  IMAD.MOV.U32 R57, RZ, RZ, R54 ;  /* 0x000000ffff397224 */ /* 0x000fe400078e0036 */
[----:B------:R-:W-:-:S03]  /*d350*/  FFMA R48, R49, -1.5707962512969970703, -R6 ;  /* 0xbfc90fda31307823 */ /* 0x000fc60000000806 */
[----:B------:R-:W0:Y:S01]  /*d360*/  MUFU.EX2 R46, R46 ;  /* 0x0000002e002e7308 */ /* 0x000e220000000800 */
        /* <DEDUP_REMOVED lines=12> */
.L_x_499:
        /* <DEDUP_REMOVED lines=30> */
[----:B-1----:R-:W-:Y:S02]  /*d610*/  SHF.R.U32.HI R53, RZ, 0x1e, R0 ;  /* 0x0000001eff357819 */ /* 0x002fe40000011600 */
        /* <DEDUP_REMOVED lines=12> */
.L_x_498:
[----:B------:R-:W-:Y:S01]  /*d6e0*/  FMUL R0, RZ, -R6 ;  /* 0x80000006ff007220 */ /* 0x000fe20000400000 */
[----:B------:R-:W-:-:S07]  /*d6f0*/  MOV R54, RZ ;  /* 0x000000ff00367202 */ /* 0x000fce0000000f00 */
.L_x_497:
[----:B------:R-:W-:Y:S05]  /*d700*/  BSYNC.RECONVERGENT B0 ;  /* 0x0000000000007941 */ /* 0x000fea0003800200 */
.L_x_496:
        /* <DEDUP_REMOVED lines=27> */
.L_x_503:
        /* <DEDUP_REMOVED lines=43> */
.L_x_502:
[----:B------:R-:W-:Y:S01]  /*db70*/  FMUL R56, RZ, -R6 ;  /* 0x80000006ff387220 */ /* 0x000fe20000400000 */
[----:B------:R-:W-:-:S07]  /*db80*/  IMAD.MOV.U32 R57, RZ, RZ, RZ ;  /* 0x000000ffff397224 */ /* 0x000fce00078e00ff */
.L_x_501:
[----:B------:R-:W-:Y:S05]  /*db90*/  BSYNC.RECONVERGENT B0 ;  /* 0x0000000000007941 */ /* 0x000fea0003800200 */
.L_x_500:
        /* <DEDUP_REMOVED lines=19> */
[----:B------:R-:W-:-:S03]  /*dcd0*/  FFMA R58, R57, -7.5497894158615963534e-08, R58 ;  /* 0xb3a22168393a7823 */ /* 0x000fc6000000003a */
[----:B------:R-:W-:Y:S01]  /*dce0*/  @P1 FADD R56, RZ, -R56 ;  /* 0x80000038ff381221 */ /* 0x000fe20000000000 */
[----:B------:R-:W-:Y:S01]  /*dcf0*/  FFMA R57, R57, -5.3903029534742383927e-15, R58 ;  /* 0xa7c234c539397823 */ /* 0x000fe2000000003a */
[----:B------:R-:W-:Y:S02]  /*dd00*/  MOV R58, R61 ;  /* 0x0000003d003a7202 */ /* 0x000fe40000000f00 */
[----:B------:R-:W-:Y:S01]  /*dd10*/  FMUL R56, R7, R56 ;  /* 0x0000003807387220 */ /* 0x000fe20000400000 */
        /* <DEDUP_REMOVED lines=9> */
.L_x_507:
        /* <DEDUP_REMOVED lines=43> */
.L_x_506:
[----:B------:R-:W-:Y:S01]  /*e060*/  FMUL R46, RZ, R6 ;  /* 0x00000006ff2e7220 */ /* 0x000fe20000400000 */
[----:B------:R-:W-:-:S07]  /*e070*/  MOV R61, RZ ;  /* 0x000000ff003d7202 */ /* 0x000fce0000000f00 */
.L_x_505:
[----:B------:R-:W-:Y:S05]  /*e080*/  BSYNC.RECONVERGENT B0 ;  /* 0x0000000000007941 */ /* 0x000fea0003800200 */
.L_x_504:
        /* <DEDUP_REMOVED lines=24> */
.L_x_511:
        /* <DEDUP_REMOVED lines=27> */
[--C-:B------:R-:W-:Y:S02]  /*e3c0*/  SHF.R.U32.HI R58, RZ, 0x1e, R53.reuse ;  /* 0x0000001eff3a7819 */ /* 0x100fe40000011635 */
        /* <DEDUP_REMOVED lines=12> */
[----:B------:R-:W1:Y:S02]  /*e490*/  F2F.F32.F64 R48, R48 ;  /* 0x0000003000307310 */ /* 0x000e640000301000 */
[----:B-1----:R-:W-:Y:S01]  /*e4a0*/  FSEL R57, -R48, R48, !P0 ;  /* 0x0000003030397208 */ /* 0x002fe20004000100 */
[----:B------:R-:W-:Y:S06]  /*e4b0*/  BRA `(.L_x_509) ;  /* 0x0000000000087947 */ /* 0x000fec0003800000 */
.L_x_510:
[----:B------:R-:W-:Y:S01]  /*e4c0*/  FMUL R57, RZ, R6 ;  /* 0x00000006ff397220 */ /* 0x000fe20000400000 */
[----:B------:R-:W-:-:S07]  /*e4d0*/  MOV R58, RZ ;  /* 0x000000ff003a7202 */ /* 0x000fce0000000f00 */
.L_x_509:
[----:B------:R-:W-:Y:S05]  /*e4e0*/  BSYNC.RECONVERGENT B0 ;  /* 0x0000000000007941 */ /* 0x000fea0003800200 */
.L_x_508:
[----:B------:R-:W-:Y:S01]  /*e4f0*/  FFMA.SAT R50, -R5, R50, 0.5 ;  /* 0x3f00000005327423 */ /* 0x000fe20000002132 */
[----:B------:R-:W-:Y:S01]  /*e500*/  FMUL R46, R57, R57 ;  /* 0x00000039392e7220 */ /* 0x000fe20000400000 */
[----:B------:R-:W-:Y:S01]  /*e510*/  LOP3.LUT R47, R58, 0x1, RZ, 0xc0, !PT ;  /* 0x000000013a2f7812 */ /* 0x000fe200078ec0ff */
[----:B------:R-:W-:Y:S02]  /*e520*/  IMAD.MOV.U32 R49, RZ, RZ, 0x3d2aaabb ;  /* 0x3d2aaabbff317424 */ /* 0x000fe400078e00ff */
[----:B------:R-:W-:Y:S01]  /*e530*/  FFMA.RM R50, R50, R51, 12582913 ;  /* 0x4b40000132327423 */ /* 0x000fe20000004033 */
[----:B------:R-:W-:Y:S01]  /*e540*/  FFMA R52, R46, R52, -0.0013887860113754868507 ;  /* 0xbab607ed2e347423 */ /* 0x000fe20000000034 */
[----:B------:R-:W-:Y:S01]  /*e550*/  ISETP.NE.U32.AND P0, PT, R47, 0x1, PT ;  /* 0x000000012f00780c */ /* 0x000fe20003f05070 */
[----:B------:R-:W-:Y:S01]  /*e560*/  FMUL R6, R6, -2 ;  /* 0xc000000006067820 */ /* 0x000fe20000400000 */
[----:B------:R-:W-:Y:S01]  /*e570*/  FADD R48, R50, -12583039 ;  /* 0xcb40007f32307421 */ /* 0x000fe20000000000 */
[----:B------:R-:W-:Y:S01]  /*e580*/  MOV R51, 0x3effffff ;  /* 0x3effffff00337802 */ /* 0x000fe20000000f00 */
[C---:B------:R-:W-:Y:S01]  /*e590*/  FADD R55, R5.reuse, R5 ;  /* 0x0000000505377221 */ /* 0x040fe20000000000 */
[----:B------:R-:W-:Y:S01]  /*e5a0*/  FSEL R47, R52, -0.00019574658654164522886, !P0 ;  /* 0xb94d4153342f7808 */ /* 0x000fe20004000000 */
[----:B------:R-:W-:Y:S01]  /*e5b0*/  FFMA R48, -R5, 1.4426950216293334961, -R48 ;  /* 0x3fb8aa3b05307823 */ /* 0x000fe20000000930 */
[----:B------:R-:W-:Y:S01]  /*e5c0*/  FSEL R49, R49, 0.0083327032625675201416, !P0 ;  /* 0x3c0885e431317808 */ /* 0x000fe20004000000 */
[----:B------:R-:W-:Y:S01]  /*e5d0*/  BSSY.RECONVERGENT B2, `(.L_x_512) ;  /* 0x000001d000027945 */ /* 0x000fe20003800200 */
[----:B------:R-:W-:Y:S01]  /*e5e0*/  FSEL R52, -R51, -0.16666662693023681641, !P0 ;  /* 0xbe2aaaa833347808 */ /* 0x000fe20004000100 */
[----:B------:R-:W-:Y:S01]  /*e5f0*/  FFMA R48, -R5, 1.925963033500011079e-08, R48 ;  /* 0x32a5706005307823 */ /* 0x000fe20000000130 */
[----:B------:R-:W-:Y:S01]  /*e600*/  FADD R51, |R55|, |R6| ;  /* 0x4000000637337221 */ /* 0x000fe20000000200 */
[----:B------:R-:W-:Y:S01]  /*e610*/  FFMA R47, R46, R47, R49 ;  /* 0x0000002f2e2f7223 */ /* 0x000fe20000000031 */
[----:B------:R-:W-:Y:S01]  /*e620*/  LOP3.LUT P1, RZ, R58, 0x2, RZ, 0xc0, !PT ;  /* 0x000000023aff7812 */ /* 0x000fe2000782c0ff */
[----:B------:R-:W-:Y:S01]  /*e630*/  IMAD.SHL.U32 R5, R50, 0x800000, RZ ;  /* 0x0080000032057824 */ /* 0x000fe200078e00ff */
[----:B------:R-:W-:Y:S01]  /*e640*/  FSEL R57, R57, 1, P0 ;  /* 0x3f80000039397808 */ /* 0x000fe20000000000 */
[----:B------:R-:W0:Y:S01]  /*e650*/  MUFU.EX2 R48, R48 ;  /* 0x0000003000307308 */ /* 0x000e220000000800 */
[----:B------:R-:W-:Y:S01]  /*e660*/  IADD3 R49, PT, PT, R51, 0x1800000, RZ ;  /* 0x0180000033317810 */ /* 0x000fe20007ffe0ff */
[----:B------:R-:W-:-:S02]  /*e670*/  FFMA R47, R46, R47, R52 ;  /* 0x0000002f2e2f7223 */ /* 0x000fc40000000034 */
[----:B------:R-:W-:Y:S01]  /*e680*/  FFMA R46, R46, R57, RZ ;  /* 0x000000392e2e7223 */ /* 0x000fe200000000ff */
[----:B------:R-:W-:-:S03]  /*e690*/  LOP3.LUT R49, R49, 0x7f800000, RZ, 0xc0, !PT ;  /* 0x7f80000031317812 */ /* 0x000fc600078ec0ff */
[----:B------:R-:W-:Y:S01]  /*e6a0*/  FFMA R46, R46, R47, R57 ;  /* 0x0000002f2e2e7223 */ /* 0x000fe20000000039 */
[----:B------:R-:W-:-:S03]  /*e6b0*/  ISETP.GT.U32.AND P0, PT, R49, 0x1ffffff, PT ;  /* 0x01ffffff3100780c */ /* 0x000fc60003f04070 */
[----:B------:R-:W-:Y:S01]  /*e6c0*/  @P1 FADD R46, RZ, -R46 ;  /* 0x8000002eff2e1221 */ /* 0x000fe20000000000 */
[----:B0-----:R-:W-:-:S04]  /*e6d0*/  FMUL R5, R48, R5 ;  /* 0x0000000530057220 */ /* 0x001fc80000400000 */
[----:B------:R-:W-:Y:S01]  /*e6e0*/  FMUL R54, R54, R5 ;  /* 0x0000000536367220 */ /* 0x000fe20000400000 */
[----:B------:R-:W-:-:S03]  /*e6f0*/  FFMA R5, -R5, R46, R56 ;  /* 0x0000002e05057223 */ /* 0x000fc60000000138 */
[----:B------:R-:W-:Y:S01]  /*e700*/  FFMA R7, R7, R0, -R54 ;  /* 0x0000000007077223 */ /* 0x000fe20000000836 */
[----:B------:R-:W-:Y:S06]  /*e710*/  @P0 BRA `(.L_x_513) ;  /* 0x0000000000100947 */ /* 0x000fec0003800000 */
[----:B------:R-:W-:Y:S01]  /*e720*/  IMAD.MOV.U32 R49, RZ, RZ, R51 ;  /* 0x000000ffff317224 */ /* 0x000fe200078e0033 */
[----:B------:R-:W-:-:S07]  /*e730*/  MOV R48, 0xe750 ;  /* 0x0000e75000307802 */ /* 0x000fce0000000f00 */
[----:B------:R-:W-:Y:S05]  /*e740*/  CALL.REL.NOINC `($__internal_3_$__cuda_sm20_rcp_rn_f32_slowpath) ;  /* 0x0000001800a07944 */ /* 0x000fea0003c00000 */
[----:B------:R-:W-:Y:S05]  /*e750*/  BRA `(.L_x_514) ;  /* 0x0000000000107947 */ /* 0x000fea0003800000 */
.L_x_513:
[----:B------:R-:W0:Y:S02]  /*e760*/  MUFU.RCP R46, R51 ;  /* 0x00000033002e7308 */ /* 0x000e240000001000 */
[----:B0-----:R-:W-:-:S04]  /*e770*/  FFMA R0, R51, R46, -1 ;  /* 0xbf80000033007423 */ /* 0x001fc8000000002e */
[----:B------:R-:W-:-:S04]  /*e780*/  FADD.FTZ R47, -R0, -RZ ;  /* 0x800000ff002f7221 */ /* 0x000fc80000010100 */
[----:B------:R-:W-:-:S07]  /*e790*/  FFMA R46, R46, R47, R46 ;  /* 0x0000002f2e2e7223 */ /* 0x000fce000000002e */
.L_x_514:
[----:B------:R-:W-:Y:S05]  /*e7a0*/  BSYNC.RECONVERGENT B2 ;  /* 0x0000000000027941 */ /* 0x000fea0003800200 */
.L_x_512:
        /* <DEDUP_REMOVED lines=14> */
.L_x_516:
[----:B------:R-:W0:Y:S02]  /*e890*/  MUFU.RCP R46, R49 ;  /* 0x00000031002e7308 */ /* 0x000e240000001000 */
[----:B0-----:R-:W-:-:S04]  /*e8a0*/  FFMA R0, R49, R46, -1 ;  /* 0xbf80000031007423 */ /* 0x001fc8000000002e */
[----:B------:R-:W-:-:S04]  /*e8b0*/  FADD.FTZ R47, -R0, -RZ ;  /* 0x800000ff002f7221 */ /* 0x000fc80000010100 */
[----:B------:R-:W-:-:S07]  /*e8c0*/  FFMA R46, R46, R47, R46 ;  /* 0x0000002f2e2e7223 */ /* 0x000fce000000002e */
.L_x_517:
[----:B------:R-:W-:Y:S05]  /*e8d0*/  BSYNC.RECONVERGENT B2 ;  /* 0x0000000000027941 */ /* 0x000fea0003800200 */
.L_x_515:
[-C--:B------:R-:W-:Y:S01]  /*e8e0*/  FMUL R0, R5, R6.reuse ;  /* 0x0000000605007220 */ /* 0x080fe20000400000 */
[----:B------:R-:W-:-:S03]  /*e8f0*/  FMUL R6, R7, R6 ;  /* 0x0000000607067220 */ /* 0x000fc60000400000 */
[-C--:B------:R-:W-:Y:S01]  /*e900*/  FFMA R7, R7, R55.reuse, R0 ;  /* 0x0000003707077223 */ /* 0x080fe20000000000 */
[----:B------:R-:W-:-:S03]  /*e910*/  FFMA R5, R5, R55, -R6 ;  /* 0x0000003705057223 */ /* 0x000fc60000000806 */
[-C--:B------:R-:W-:Y:S01]  /*e920*/  FMUL R50, R7, R46.reuse ;  /* 0x0000002e07327220 */ /* 0x080fe20000400000 */
[----:B------:R-:W-:-:S07]  /*e930*/  FMUL R7, R5, R46 ;  /* 0x0000002e05077220 */ /* 0x000fce0000400000 */
.L_x_495:
[----:B------:R-:W-:Y:S05]  /*e940*/  BSYNC.RECONVERGENT B1 ;  /* 0x0000000000017941 */ /* 0x000fea0003800200 */
.L_x_494:
[----:B------:R-:W-:Y:S05]  /*e950*/  @P6 BRA `(.L_x_518) ;  /* 0x0000000400386947 */ /* 0x000fea0003800000 */
[----:B------:R-:W-:Y:S04]  /*e960*/  BSSY.RECONVERGENT B0, `(.L_x_519) ;  /* 0x0000036000007945 */ /* 0x000fe80003800200 */
[----:B------:R-:W-:Y:S05]  /*e970*/  @!P3 BRA `(.L_x_520) ;  /* 0x0000000000d0b947 */ /* 0x000fea0003800000 */
[----:B------:R-:W-:-:S13]  /*e980*/  FSETP.NEU.AND P0, PT, |R4|, +INF , PT ;  /* 0x7f8000000400780b */ /* 0x000fda0003f0d200 */
[----:B------:R-:W-:Y:S05]  /*e990*/  @!P0 BRA `(.L_x_521) ;  /* 0x0000000000c08947 */ /* 0x000fea0003800000 */
[----:B------:R-:W-:Y:S02]  /*e9a0*/  IMAD.SHL.U32 R0, R4, 0x100, RZ ;  /* 0x0000010004007824 */ /* 0x000fe400078e00ff */
[----:B------:R-:W-:Y:S02]  /*e9b0*/  HFMA2 R48, -RZ, RZ, 0, 0 ;  /* 0x00000000ff307431 */ /* 0x000fe400000001ff */
[----:B------:R-:W-:Y:S01]  /*e9c0*/  IMAD.MOV.U32 R5, RZ, RZ, RZ ;  /* 0x000000ffff057224 */ /* 0x000fe200078e00ff */
[----:B------:R-:W-:Y:S01]  /*e9d0*/  UMOV UR6, URZ ;  /* 0x000000ff00067c82 */ /* 0x000fe20008000000 */
[----:B------:R-:W-:-:S07]  /*e9e0*/  LOP3.LUT R51, R0, 0x80000000, RZ, 0xfc, !PT ;  /* 0x8000000000337812 */ /* 0x000fce00078efcff */
.L_x_522:
        /* <DEDUP_REMOVED lines=40> */
[----:B------:R-:W0:Y:S02]  /*ec70*/  F2F.F32.F64 R48, R48 ;  /* 0x0000003000307310 */ /* 0x000e240000301000 */
[----:B0-----:R-:W-:Y:S01]  /*ec80*/  FSEL R8, -R48, R48, !P0 ;  /* 0x0000003030087208 */ /* 0x001fe20004000100 */
[----:B------:R-:W-:Y:S06]  /*ec90*/  BRA `(.L_x_520) ;  /* 0x0000000000087947 */ /* 0x000fec0003800000 */
.L_x_521:
[----:B------:R-:W-:Y:S01]  /*eca0*/  FMUL R8, RZ, R4 ;  /* 0x00000004ff087220 */ /* 0x000fe20000400000 */
[----:B------:R-:W-:-:S07]  /*ecb0*/  IMAD.MOV.U32 R9, RZ, RZ, RZ ;  /* 0x000000ffff097224 */ /* 0x000fce00078e00ff */
.L_x_520:
[----:B------:R-:W-:Y:S05]  /*ecc0*/  BSYNC.RECONVERGENT B0 ;  /* 0x0000000000007941 */ /* 0x000fea0003800200 */
.L_x_519:
[----:B------:R-:W-:Y:S01]  /*ecd0*/  HFMA2 R0, -RZ, RZ, 0.487060546875, -0.0625 ;  /* 0x37cbac00ff007431 */ /* 0x000fe200000001ff */
[C---:B------:R-:W-:Y:S01]  /*ece0*/  LOP3.LUT R4, R9.reuse, 0x1, RZ, 0xc0, !PT ;  /* 0x0000000109047812 */ /* 0x040fe200078ec0ff */
[----:B------:R-:W-:Y:S01]  /*ecf0*/  FMUL R5, R8, R8 ;  /* 0x0000000808057220 */ /* 0x000fe20000400000 */
[----:B------:R-:W-:Y:S01]  /*ed00*/  IMAD.MOV.U32 R47, RZ, RZ, 0x3effffff ;  /* 0x3effffffff2f7424 */ /* 0x000fe200078e00ff */
[----:B------:R-:W-:Y:S02]  /*ed10*/  IADD3 R9, PT, PT, R9, 0x1, RZ ;  /* 0x0000000109097810 */ /* 0x000fe40007ffe0ff */
[----:B------:R-:W-:Y:S01]  /*ed20*/  ISETP.NE.U32.AND P0, PT, R4, 0x1, PT ;  /* 0x000000010400780c */ /* 0x000fe20003f05070 */
[----:B------:R-:W-:Y:S01]  /*ed30*/  IMAD.MOV.U32 R4, RZ, RZ, 0x3d2aaabb ;  /* 0x3d2aaabbff047424 */ /* 0x000fe200078e00ff */
[----:B------:R-:W-:Y:S01]  /*ed40*/  LOP3.LUT P1, RZ, R9, 0x2, RZ, 0xc0, !PT ;  /* 0x0000000209ff7812 */ /* 0x000fe2000782c0ff */
[----:B------:R-:W-:Y:S01]  /*ed50*/  FFMA R0, R5, R0, -0.0013887860113754868507 ;  /* 0xbab607ed05007423 */ /* 0x000fe20000000000 */
[----:B------:R-:W-:-:S02]  /*ed60*/  FSEL R8, R8, 1, !P0 ;  /* 0x3f80000008087808 */ /* 0x000fc40004000000 */
[----:B------:R-:W-:Y:S02]  /*ed70*/  FSEL R4, R4, 0.0083327032625675201416, P0 ;  /* 0x3c0885e404047808 */ /* 0x000fe40000000000 */
[----:B------:R-:W-:Y:S01]  /*ed80*/  FSEL R0, R0, -0.00019574658654164522886, P0 ;  /* 0xb94d415300007808 */ /* 0x000fe20000000000 */
[----:B------:R-:W-:Y:S01]  /*ed90*/  FFMA R9, R5, R8, RZ ;  /* 0x0000000805097223 */ /* 0x000fe200000000ff */
[----:B------:R-:W-:-:S03]  /*eda0*/  FSEL R47, -R47, -0.16666662693023681641, P0 ;  /* 0xbe2aaaa82f2f7808 */ /* 0x000fc60000000100 */
[----:B------:R-:W-:-:S04]  /*edb0*/  FFMA R0, R5, R0, R4 ;  /* 0x0000000005007223 */ /* 0x000fc80000000004 */
[----:B------:R-:W-:Y:S01]  /*edc0*/  FFMA R0, R5, R0, R47 ;  /* 0x0000000005007223 */ /* 0x000fe2000000002f */
[----:B------:R-:W-:-:S03]  /*edd0*/  FMUL R5, RZ, R7 ;  /* 0x00000007ff057220 */ /* 0x000fc60000400000 */
[----:B------:R-:W-:-:S04]  /*ede0*/  FFMA R0, R9, R0, R8 ;  /* 0x0000000009007223 */ /* 0x000fc80000000008 */
[----:B------:R-:W-:-:S04]  /*edf0*/  @P1 FADD R0, RZ, -R0 ;  /* 0x80000000ff001221 */ /* 0x000fc80000000000 */
[-C--:B------:R-:W-:Y:S01]  /*ee00*/  FFMA R5, R50, R0.reuse, -R5 ;  /* 0x0000000032057223 */ /* 0x080fe20000000805 */
[----:B------:R-:W-:-:S04]  /*ee10*/  FMUL R7, R7, R0 ;  /* 0x0000000007077220 */ /* 0x000fc80000400000 */
[----:B------:R-:W-:Y:S01]  /*ee20*/  FFMA R7, RZ, R50, R7 ;  /* 0x00000032ff077223 */ /* 0x000fe20000000007 */
[----:B------:R-:W-:-:S07]  /*ee30*/  MOV R50, R5 ;  /* 0x0000000500327202 */ /* 0x000fce0000000f00 */
.L_x_518:
[-C--:B------:R-:W-:Y:S01]  /*ee40*/  FMUL R46, R10, R7.reuse ;  /* 0x000000070a2e7220 */ /* 0x080fe20000400000 */
[----:B------:R-:W-:-:S03]  /*ee50*/  FMUL R7, R11, R7 ;  /* 0x000000070b077220 */ /* 0x000fc60000400000 */
[-C--:B------:R-:W-:Y:S01]  /*ee60*/  FFMA R46, R11, R50.reuse, -R46 ;  /* 0x000000320b2e7223 */ /* 0x080fe2000000082e */
[----:B------:R-:W-:-:S07]  /*ee70*/  FFMA R10, R10, R50, R7 ;  /* 0x000000320a0a7223 */ /* 0x000fce0000000007 */
.L_x_484:
[----:B------:R-:W-:Y:S01]  /*ee80*/  BSSY.RECONVERGENT B0, `(.L_x_523) ;  /* 0x0000029000007945 */ /* 0x000fe20003800200 */
[----:B------:R-:W-:Y:S01]  /*ee90*/  IMAD.MOV.U32 R6, RZ, RZ, R16 ;  /* 0x000000ffff067224 */ /* 0x000fe200078e0010 */
[----:B------:R-:W-:Y:S02]  /*eea0*/  MOV R0, R27 ;  /* 0x0000001b00007202 */ /* 0x000fe40000000f00 */
[----:B------:R-:W-:Y:S05]  /*eeb0*/  @P5 BRA `(.L_x_524) ;  /* 0x0000000000945947 */ /* 0x000fea0003800000 */
[----:B------:R-:W-:Y:S01]  /*eec0*/  CS2R R8, SRZ ;  /* 0x0000000000087805 */ /* 0x000fe2000001ff00 */
[----:B------:R-:W-:-:S06]  /*eed0*/  UMOV UR6, URZ ;  /* 0x000000ff00067c82 */ /* 0x000fcc0008000000 */
.L_x_525:
[----:B0-----:R-:W0:Y:S02]  /*eee0*/  LDC.64 R4, c[0x4][RZ] ;  /* 0x01000000ff047b82 */ /* 0x001e240000000a00 */
[----:B0-----:R-:W-:-:S06]  /*eef0*/  IMAD.WIDE.U32 R4, R9, 0x4, R4 ;  /* 0x0000000409047825 */ /* 0x001fcc00078e0004 */
        /* <DEDUP_REMOVED lines=12> */
[----:B0-----:R-:W2:Y:S04]  /*efc0*/  LDL R0, [R26+0x14] ;  /* 0x000014001a007983 */ /* 0x001ea80000100800 */
[----:B------:R-:W3:Y:S01]  /*efd0*/  @P0 LDL R5, [R26+0x10] ;  /* 0x000010001a050983 */ /* 0x000ee20000100800 */
[----:B------:R-:W-:Y:S01]  /*efe0*/  UMOV UR6, 0x54442d19 ;  /* 0x54442d1900067882 */ /* 0x000fe20000000000 */
[----:B------:R-:W-:Y:S01]  /*eff0*/  UMOV UR7, 0x3bf921fb ;  /* 0x3bf921fb00077882 */ /* 0x000fe20000000000 */
[----:B--2---:R-:W-:-:S02]  /*f000*/  @P0 SHF.L.W.U32.HI R7, R0, R12, R7 ;  /* 0x0000000c00070219 */ /* 0x004fc40000010e07 */
[----:B---3--:R-:W-:Y:S02]  /*f010*/  @P0 SHF.L.W.U32.HI R0, R5, R12, R0 ;  /* 0x0000000c05000219 */ /* 0x008fe40000010e00 */
[----:B------:R-:W-:Y:S02]  /*f020*/  ISETP.GE.AND P0, PT, R25, RZ, PT ;  /* 0x000000ff1900720c */ /* 0x000fe40003f06270 */
[C-C-:B------:R-:W-:Y:S02]  /*f030*/  SHF.L.W.U32.HI R6, R0.reuse, 0x2, R7.reuse ;  /* 0x0000000200067819 */ /* 0x140fe40000010e07 */
[----:B------:R-:W-:Y:S02]  /*f040*/  SHF.L.U32 R0, R0, 0x2, RZ ;  /* 0x0000000200007819 */ /* 0x000fe400000006ff */
[----:B------:R-:W-:Y:S02]  /*f050*/  SHF.R.S32.HI R5, RZ, 0x1f, R6 ;  /* 0x0000001fff057819 */ /* 0x000fe40000011406 */
[----:B------:R-:W-:-:S02]  /*f060*/  SHF.R.U32.HI R7, RZ, 0x1e, R7 ;  /* 0x0000001eff077819 */ /* 0x000fc40000011607 */
[C---:B------:R-:W-:Y:S02]  /*f070*/  LOP3.LUT R4, R5.reuse, R0, RZ, 0x3c, !PT ;  /* 0x0000000005047212 */ /* 0x040fe400078e3cff */
[----:B------:R-:W-:Y:S02]  /*f080*/  LOP3.LUT R5, R5, R6, RZ, 0x3c, !PT ;  /* 0x0000000605057212 */ /* 0x000fe400078e3cff */
[C---:B------:R-:W-:Y:S02]  /*f090*/  LOP3.LUT R0, R6.reuse, R25, RZ, 0x3c, !PT ;  /* 0x0000001906007212 */ /* 0x040fe400078e3cff */
[----:B------:R-:W-:Y:S02]  /*f0a0*/  LEA.HI R6, R6, R7, RZ, 0x1 ;  /* 0x0000000706067211 */ /* 0x000fe400078f08ff */
[----:B------:R-:W1:Y:S01]  /*f0b0*/  I2F.F64.S64 R4, R4 ;  /* 0x0000000400047312 */ /* 0x000e620000301c00 */
[----:B------:R-:W-:Y:S02]  /*f0c0*/  ISETP.GE.AND P1, PT, R0, RZ, PT ;  /* 0x000000ff0000720c */ /* 0x000fe40003f26270 */
[----:B------:R-:W-:Y:S01]  /*f0d0*/  @!P0 IMAD.MOV R6, RZ, RZ, -R6 ;  /* 0x000000ffff068224 */ /* 0x000fe200078e0a06 */
[----:B-1----:R-:W-:-:S10]  /*f0e0*/  DMUL R8, R4, UR6 ;  /* 0x0000000604087c28 */ /* 0x002fd40008000000 */
[----:B------:R-:W0:Y:S02]  /*f0f0*/  F2F.F32.F64 R8, R8 ;  /* 0x0000000800087310 */ /* 0x000e240000301000 */
[----:B0-----:R-:W-:-:S07]  /*f100*/  FSEL R0, -R8, R8, !P1 ;  /* 0x0000000808007208 */ /* 0x001fce0004800100 */
.L_x_524:
[----:B------:R-:W-:Y:S05]  /*f110*/  BSYNC.RECONVERGENT B0 ;  /* 0x0000000000007941 */ /* 0x000fea0003800200 */
.L_x_523:
        /* <DEDUP_REMOVED lines=10> */
[----:B------:R-:W-:Y:S01]  /*f1c0*/  FSEL R5, R5, -0.00019574658654164522886, P0 ;  /* 0xb94d415305057808 */ /* 0x000fe20000000000 */
[----:B------:R-:W-:Y:S01]  /*f1d0*/  IMAD.MOV.U32 R51, RZ, RZ, R27 ;  /* 0x000000ffff337224 */ /* 0x000fe200078e001b */
[----:B------:R-:W-:-:S02]  /*f1e0*/  FSEL R7, R47, 0.0083327032625675201416, P0 ;  /* 0x3c0885e42f077808 */ /* 0x000fc40000000000 */
[----:B------:R-:W-:Y:S02]  /*f1f0*/  FSEL R0, R0, 1, !P0 ;  /* 0x3f80000000007808 */ /* 0x000fe40004000000 */
[----:B------:R-:W-:Y:S01]  /*f200*/  FSEL R6, -R48, -0.16666662693023681641, P0 ;  /* 0xbe2aaaa830067808 */ /* 0x000fe20000000100 */
[C---:B------:R-:W-:Y:S01]  /*f210*/  FFMA R5, R4.reuse, R5, R7 ;  /* 0x0000000504057223 */ /* 0x040fe20000000007 */
[----:B------:R-:W-:Y:S01]  /*f220*/  MOV R50, R16 ;  /* 0x0000001000327202 */ /* 0x000fe20000000f00 */
[C---:B------:R-:W-:Y:S02]  /*f230*/  FFMA R49, R4.reuse, R0, RZ ;  /* 0x0000000004317223 */ /* 0x040fe400000000ff */
[----:B------:R-:W-:-:S04]  /*f240*/  FFMA R5, R4, R5, R6 ;  /* 0x0000000504057223 */ /* 0x000fc80000000006 */
[----:B------:R-:W-:-:S04]  /*f250*/  FFMA R49, R49, R5, R0 ;  /* 0x0000000531317223 */ /* 0x000fc80000000000 */
[----:B------:R-:W-:Y:S01]  /*f260*/  @P1 FADD R49, RZ, -R49 ;  /* 0x80000031ff311221 */ /* 0x000fe20000000000 */
[----:B------:R-:W-:Y:S06]  /*f270*/  @P5 BRA `(.L_x_527) ;  /* 0x0000000000945947 */ /* 0x000fec0003800000 */
[----:B------:R-:W-:Y:S01]  /*f280*/  CS2R R8, SRZ ;  /* 0x0000000000087805 */ /* 0x000fe2000001ff00 */
[----:B------:R-:W-:-:S06]  /*f290*/  UMOV UR6, URZ ;  /* 0x000000ff00067c82 */ /* 0x000fcc0008000000 */
.L_x_528:
[----:B0-----:R-:W0:Y:S02]  /*f2a0*/  LDC.64 R4, c[0x4][RZ] ;  /* 0x01000000ff047b82 */ /* 0x001e240000000a00 */
[----:B0-----:R-:W-:-:S06]  /*f2b0*/  IMAD.WIDE.U32 R4, R9, 0x4, R4 ;  /* 0x0000000409047825 */ /* 0x001fcc00078e0004 */
        /* <DEDUP_REMOVED lines=27> */
[----:B------:R-:W-:Y:S02]  /*f470*/  @!P1 IADD3 R50, PT, PT, -R50, RZ, RZ ;  /* 0x000000ff32329210 */ /* 0x000fe40007ffe1ff */
[----:B------:R-:W1:Y:S01]  /*f480*/  I2F.F64.S64 R4, R4 ;  /* 0x0000000400047312 */ /* 0x000e620000301c00 */
[----:B------:R-:W-:Y:S01]  /*f490*/  ISETP.GE.AND P0, PT, R0, RZ, PT ;  /* 0x000000ff0000720c */ /* 0x000fe20003f06270 */
[----:B-1----:R-:W-:-:S10]  /*f4a0*/  DMUL R8, R4, UR6 ;  /* 0x0000000604087c28 */ /* 0x002fd40008000000 */
[----:B------:R-:W0:Y:S02]  /*f4b0*/  F2F.F32.F64 R8, R8 ;  /* 0x0000000800087310 */ /* 0x000e240000301000 */
[----:B0-----:R-:W-:-:S07]  /*f4c0*/  FSEL R51, -R8, R8, !P0 ;  /* 0x0000000808337208 */ /* 0x001fce0004000100 */
.L_x_527:
[----:B------:R-:W-:Y:S05]  /*f4d0*/  BSYNC.RECONVERGENT B0 ;  /* 0x0000000000007941 */ /* 0x000fea0003800200 */
.L_x_526:
[----:B------:R-:W2:Y:S04]  /*f4e0*/  LDG.E R57, desc[UR8][R40.64] ;  /* 0x0000000828397981 */ /* 0x000ea8000c1e1900 */
[----:B------:R-:W3:Y:S04]  /*f4f0*/  LDG.E.64 R4, desc[UR8][R36.64] ;  /* 0x0000000824047981 */ /* 0x000ee8000c1e1b00 */
[----:B------:R-:W3:Y:S04]  /*f500*/  LDG.E.64 R6, desc[UR8][R34.64] ;  /* 0x0000000822067981 */ /* 0x000ee8000c1e1b00 */
[----:B------:R0:W5:Y:S01]  /*f510*/  LDG.E R0, desc[UR8][R38.64] ;  /* 0x0000000826007981 */ /* 0x000162000c1e1900 */
[----:B------:R-:W-:Y:S01]  /*f520*/  FMUL R52, R51, R51 ;  /* 0x0000003333347220 */ /* 0x000fe20000400000 */
[C---:B------:R-:W-:Y:S01]  /*f530*/  LOP3.LUT R8, R50.reuse, 0x1, RZ, 0xc0, !PT ;  /* 0x0000000132087812 */ /* 0x040fe200078ec0ff */
[----:B------:R-:W-:Y:S01]  /*f540*/  FMUL R49, R49, UR15 ;  /* 0x0000000f31317c20 */ /* 0x000fe20008400000 */
[----:B------:R-:W-:Y:S01]  /*f550*/  LOP3.LUT P1, RZ, R50, 0x2, RZ, 0xc0, !PT ;  /* 0x0000000232ff7812 */ /* 0x000fe2000782c0ff */
[----:B------:R-:W-:Y:S01]  /*f560*/  FFMA R9, R52, R11, -0.0013887860113754868507 ;  /* 0xbab607ed34097423 */ /* 0x000fe2000000000b */
[----:B------:R-:W-:Y:S01]  /*f570*/  ISETP.NE.U32.AND P0, PT, R8, 0x1, PT ;  /* 0x000000010800780c */ /* 0x000fe20003f05070 */
[----:B------:R-:W-:Y:S03]  /*f580*/  BSSY.RECONVERGENT B0, `(.L_x_529) ;  /* 0x0000056000007945 */ /* 0x000fe60003800200 */
[----:B------:R-:W-:-:S02]  /*f590*/  FSEL R9, R9, -0.00019574658654164522886, !P0 ;  /* 0xb94d415309097808 */ /* 0x000fc40004000000 */
[----:B------:R-:W-:Y:S02]  /*f5a0*/  FSEL R53, R47, 0.0083327032625675201416, !P0 ;  /* 0x3c0885e42f357808 */ /* 0x000fe40004000000 */
[----:B------:R-:W-:-:S03]  /*f5b0*/  FSEL R55, -R48, -0.16666662693023681641, !P0 ;  /* 0xbe2aaaa830377808 */ /* 0x000fc60004000100 */
[----:B------:R-:W-:Y:S01]  /*f5c0*/  FFMA R53, R52, R9, R53 ;  /* 0x0000000934357223 */ /* 0x000fe20000000035 */
[----:B------:R-:W-:-:S03]  /*f5d0*/  FSEL R9, R51, 1, P0 ;  /* 0x3f80000033097808 */ /* 0x000fc60000000000 */
[C---:B------:R-:W-:Y:S02]  /*f5e0*/  FFMA R53, R52.reuse, R53, R55 ;  /* 0x0000003534357223 */ /* 0x040fe40000000037 */
[----:B------:R-:W-:-:S04]  /*f5f0*/  FFMA R52, R52, R9, RZ ;  /* 0x0000000934347223 */ /* 0x000fc800000000ff */
[----:B------:R-:W-:-:S04]  /*f600*/  FFMA R9, R52, R53, R9 ;  /* 0x0000003534097223 */ /* 0x000fc80000000009 */
[----:B------:R-:W-:-:S04]  /*f610*/  @P1 FADD R9, RZ, -R9 ;  /* 0x80000009ff091221 */ /* 0x000fc80000000000 */
[----:B------:R-:W-:-:S04]  /*f620*/  FMUL R9, R9, UR15 ;  /* 0x0000000f09097c20 */ /* 0x000fc80008400000 */
[C---:B------:R-:W-:Y:S01]  /*f630*/  FMUL R52, R9.reuse, R10 ;  /* 0x0000000a09347220 */ /* 0x040fe20000400000 */
[----:B------:R-:W-:-:S03]  /*f640*/  FMUL R54, R9, R46 ;  /* 0x0000002e09367220 */ /* 0x000fc60000400000 */
[C---:B------:R-:W-:Y:S01]  /*f650*/  FFMA R46, R49.reuse, R46, -R52 ;  /* 0x0000002e312e7223 */ /* 0x040fe20000000834 */
[----:B------:R-:W-:Y:S01]  /*f660*/  FFMA R54, R49, R10, R54 ;  /* 0x0000000a31367223 */ /* 0x000fe20000000036 */
[----:B--2---:R-:W-:-:S04]  /*f670*/  FMUL R8, R57, R28 ;  /* 0x0000001c39087220 */ /* 0x004fc80000400000 */
[C---:B------:R-:W-:Y:S01]  /*f680*/  FMUL R50, R8.reuse, 0.63661974668502807617 ;  /* 0x3f22f98308327820 */ /* 0x040fe20000400000 */
[----:B------:R-:W-:Y:S01]  /*f690*/  FSETP.GE.AND P0, PT, |R8|, 105615, PT ;  /* 0x47ce47800800780b */ /* 0x000fe20003f06200 */
[-C--:B---3--:R-:W-:Y:S01]  /*f6a0*/  FMUL R52, R4, R7.reuse ;  /* 0x0000000704347220 */ /* 0x088fe20000400000 */
[----:B------:R-:W-:-:S03]  /*f6b0*/  FMUL R7, R5, R7 ;  /* 0x0000000705077220 */ /* 0x000fc60000400000 */
[----:B------:R-:W1:Y:S01]  /*f6c0*/  F2I.NTZ R50, R50 ;  /* 0x0000003200327305 */ /* 0x000e620000203100 */
[-C--:B------:R-:W-:Y:S01]  /*f6d0*/  FFMA R5, -R5, R6.reuse, -R52 ;  /* 0x0000000605057223 */ /* 0x080fe20000000934 */
[----:B------:R-:W-:-:S03]  /*f6e0*/  FFMA R7, R4, R6, -R7 ;  /* 0x0000000604077223 */ /* 0x000fc60000000807 */
[C---:B------:R-:W-:Y:S01]  /*f6f0*/  FMUL R9, R54.reuse, R5 ;  /* 0x0000000536097220 */ /* 0x040fe20000400000 */
[----:B------:R-:W-:-:S03]  /*f700*/  FMUL R54, R54, R7 ;  /* 0x0000000736367220 */ /* 0x000fc60000400000 */
[C---:B------:R-:W-:Y:S01]  /*f710*/  FFMA R10, R46.reuse, R7, -R9 ;  /* 0x000000072e0a7223 */ /* 0x040fe20000000809 */
[----:B------:R-:W-:Y:S01]  /*f720*/  FFMA R46, R46, R5, R54 ;  /* 0x000000052e2e7223 */ /* 0x000fe20000000036 */
[----:B-1----:R-:W-:Y:S01]  /*f730*/  I2FP.F32.S32 R51, R50 ;  /* 0x0000003200337245 */ /* 0x002fe20000201400 */
[----:B------:R-:W-:-:S04]  /*f740*/  IMAD.MOV.U32 R52, RZ, RZ, R50 ;  /* 0x000000ffff347224 */ /* 0x000fc800078e0032 */
[----:B------:R-:W-:-:S04]  /*f750*/  FFMA R56, R51, -1.5707962512969970703, R8 ;  /* 0xbfc90fda33387823 */ /* 0x000fc80000000008 */
[----:B------:R-:W-:-:S04]  /*f760*/  FFMA R56, R51, -7.5497894158615963534e-08, R56 ;  /* 0xb3a2216833387823 */ /* 0x000fc80000000038 */
[----:B------:R-:W-:-:S05]  /*f770*/  FFMA R51, R51, -5.3903029534742383927e-15, R56 ;  /* 0xa7c234c533337823 */ /* 0x000fca0000000038 */
[----:B------:R-:W-:Y:S01]  /*f780*/  MOV R4, R51 ;  /* 0x0000003300047202 */ /* 0x000fe20000000f00 */
[----:B0-----:R-:W-:Y:S06]  /*f790*/  @!P0 BRA `(.L_x_530) ;  /* 0x0000000000d08947 */ /* 0x001fec0003800000 */
[----:B------:R-:W-:-:S13]  /*f7a0*/  FSETP.NEU.AND P1, PT, |R8|, +INF , PT ;  /* 0x7f8000000800780b */ /* 0x000fda0003f2d200 */
[----:B------:R-:W-:Y:S05]  /*f7b0*/  @!P1 BRA `(.L_x_531) ;  /* 0x0000000000c09947 */ /* 0x000fea0003800000 */
[----:B------:R-:W-:Y:S02]  /*f7c0*/  IMAD.SHL.U32 R4, R8, 0x100, RZ ;  /* 0x0000010008047824 */ /* 0x000fe400078e00ff */
[----:B------:R-:W-:Y:S02]  /*f7d0*/  HFMA2 R50, -RZ, RZ, 0, 0 ;  /* 0x00000000ff327431 */ /* 0x000fe400000001ff */
[----:B------:R-:W-:Y:S01]  /*f7e0*/  IMAD.MOV.U32 R9, RZ, RZ, RZ ;  /* 0x000000ffff097224 */ /* 0x000fe200078e00ff */
[----:B------:R-:W-:Y:S01]  /*f7f0*/  UMOV UR6, URZ ;  /* 0x000000ff00067c82 */ /* 0x000fe20008000000 */
[----:B------:R-:W-:-:S07]  /*f800*/  LOP3.LUT R53, R4, 0x80000000, RZ, 0xfc, !PT ;  /* 0x8000000004357812 */ /* 0x000fce00078efcff */
.L_x_532:
        /* <DEDUP_REMOVED lines=33> */
[C---:B------:R-:W-:Y:S02]  /*fa20*/  LOP3.LUT R9, R49.reuse, R8, RZ, 0x3c, !PT ;  /* 0x0000000831097212 */ /* 0x040fe400078e3cff */
[----:B------:R-:W-:Y:S02]  /*fa30*/  LEA.HI R50, R49, R50, RZ, 0x1 ;  /* 0x0000003231327211 */ /* 0x000fe400078f08ff */
[----:B------:R-:W0:Y:S01]  /*fa40*/  I2F.F64.S64 R4, R4 ;  /* 0x0000000400047312 */ /* 0x000e220000301c00 */
[----:B------:R-:W-:-:S02]  /*fa50*/  ISETP.GE.AND P2, PT, R9, RZ, PT ;  /* 0x000000ff0900720c */ /* 0x000fc40003f46270 */
[----:B------:R-:W-:-:S05]  /*fa60*/  IMAD.MOV R9, RZ, RZ, -R50 ;  /* 0x000000ffff097224 */ /* 0x000fca00078e0a32 */
[----:B------:R-:W-:Y:S01]  /*fa70*/  @!P1 MOV R50, R9 ;  /* 0x0000000900329202 */ /* 0x000fe20000000f00 */
[----:B0-----:R-:W-:-:S10]  /*fa80*/  DMUL R6, R4, UR6 ;  /* 0x0000000604067c28 */ /* 0x001fd40008000000 */
[----:B------:R-:W0:Y:S02]  /*fa90*/  F2F.F32.F64 R6, R6 ;  /* 0x0000000600067310 */ /* 0x000e240000301000 */
[----:B0-----:R-:W-:Y:S01]  /*faa0*/  FSEL R4, -R6, R6, !P2 ;  /* 0x0000000606047208 */ /* 0x001fe20005000100 */
[----:B------:R-:W-:Y:S06]  /*fab0*/  BRA `(.L_x_530) ;  /* 0x0000000000087947 */ /* 0x000fec0003800000 */
.L_x_531:
[----:B------:R-:W-:Y:S01]  /*fac0*/  FMUL R4, RZ, R8 ;  /* 0x00000008ff047220 */ /* 0x000fe20000400000 */
[----:B------:R-:W-:-:S07]  /*fad0*/  IMAD.MOV.U32 R50, RZ, RZ, RZ ;  /* 0x000000ffff327224 */ /* 0x000fce00078e00ff */
.L_x_530:
[----:B------:R-:W-:Y:S05]  /*fae0*/  BSYNC.RECONVERGENT B0 ;  /* 0x0000000000007941 */ /* 0x000fea0003800200 */
.L_x_529:
[----:B------:R-:W-:Y:S01]  /*faf0*/  FMUL R5, R4, R4 ;  /* 0x0000000404057220 */ /* 0x000fe20000400000 */
[C---:B------:R-:W-:Y:S01]  /*fb00*/  LOP3.LUT R7, R50.reuse, 0x1, RZ, 0xc0, !PT ;  /* 0x0000000132077812 */ /* 0x040fe200078ec0ff */
[----:B------:R-:W-:Y:S02]  /*fb10*/  BSSY.RECONVERGENT B0, `(.L_x_533) ;  /* 0x0000045000007945 */ /* 0x000fe40003800200 */
[----:B------:R-:W-:Y:S01]  /*fb20*/  FFMA R6, R5, R11, -0.0013887860113754868507 ;  /* 0xbab607ed05067423 */ /* 0x000fe2000000000b */
[----:B------:R-:W-:Y:S02]  /*fb30*/  ISETP.NE.U32.AND P1, PT, R7, 0x1, PT ;  /* 0x000000010700780c */ /* 0x000fe40003f25070 */
[----:B------:R-:W-:Y:S02]  /*fb40*/  IADD3 R7, PT, PT, R50, 0x1, RZ ;  /* 0x0000000132077810 */ /* 0x000fe40007ffe0ff */
[----:B------:R-:W-:Y:S02]  /*fb50*/  FSEL R6, R6, -0.00019574658654164522886, P1 ;  /* 0xb94d415306067808 */ /* 0x000fe40000800000 */
[----:B------:R-:W-:-:S02]  /*fb60*/  FSEL R50, R47, 0.0083327032625675201416, P1 ;  /* 0x3c0885e42f327808 */ /* 0x000fc40000800000 */
[----:B------:R-:W-:Y:S02]  /*fb70*/  LOP3.LUT P2, RZ, R7, 0x2, RZ, 0xc0, !PT ;  /* 0x0000000207ff7812 */ /* 0x000fe4000784c0ff */
[----:B------:R-:W-:Y:S01]  /*fb80*/  FSEL R4, R4, 1, !P1 ;  /* 0x3f80000004047808 */ /* 0x000fe20004800000 */
[----:B------:R-:W-:Y:S01]  /*fb90*/  FFMA R6, R5, R6, R50 ;  /* 0x0000000605067223 */ /* 0x000fe20000000032 */
[----:B------:R-:W-:-:S03]  /*fba0*/  FSEL R7, -R48, -0.16666662693023681641, P1 ;  /* 0xbe2aaaa830077808 */ /* 0x000fc60000800100 */
        /* <DEDUP_REMOVED lines=8> */
[----:B------:R-:W-:Y:S01]  /*fc30*/  HFMA2 R50, -RZ, RZ, 0, 0 ;  /* 0x00000000ff327431 */ /* 0x000fe200000001ff */
[----:B------:R-:W0:Y:S02]  /*fc40*/  LDCU.64 UR16, c[0x4][URZ] ;  /* 0x01000000ff1077ac */ /* 0x000e240008000a00 */
[----:B------:R-:W-:Y:S01]  /*fc50*/  LOP3.LUT R9, R4, 0x80000000, RZ, 0xfc, !PT ;  /* 0x8000000004097812 */ /* 0x000fe200078efcff */
[----:B------:R-:W-:Y:S01]  /*fc60*/  UMOV UR7, URZ ;  /* 0x000000ff00077c82 */ /* 0x000fe20008000000 */
[----:B------:R-:W-:-:S05]  /*fc70*/  UMOV UR6, URZ ;  /* 0x000000ff00067c82 */ /* 0x000fca0008000000 */
.L_x_536:
        /* <DEDUP_REMOVED lines=12> */
[----:B-1----:R-:W-:Y:S01]  /*fd40*/  SHF.R.U32.HI R6, RZ, 0x17, R8 ;  /* 0x00000017ff067819 */ /* 0x002fe20000011608 */
        /* <DEDUP_REMOVED lines=24> */
[----:B------:R-:W1:Y:S01]  /*fed0*/  I2F.F64.S64 R4, R4 ;  /* 0x0000000400047312 */ /* 0x000e620000301c00 */
[----:B------:R-:W-:-:S05]  /*fee0*/  IMAD.MOV R8, RZ, RZ, -R52 ;  /* 0x000000ffff087224 */ /* 0x000fca00078e0a34 */
[----:B------:R-:W-:Y:S01]  /*fef0*/  @!P1 MOV R52, R8 ;  /* 0x0000000800349202 */ /* 0x000fe20000000f00 */
[----:B-1----:R-:W-:-:S10]  /*ff00*/  DMUL R6, R4, UR6 ;  /* 0x0000000604067c28 */ /* 0x002fd40008000000 */
[----:B------:R-:W1:Y:S02]  /*ff10*/  F2F.F32.F64 R6, R6 ;  /* 0x0000000600067310 */ /* 0x000e640000301000 */
[----:B-1----:R-:W-:Y:S01]  /*ff20*/  FSEL R51, -R6, R6, !P0 ;  /* 0x0000000606337208 */ /* 0x002fe20004000100 */
[----:B0-----:R-:W-:Y:S06]  /*ff30*/  BRA `(.L_x_534) ;  /* 0x0000000000087947 */ /* 0x001fec0003800000 */
.L_x_535:
[----:B------:R-:W-:Y:S01]  /*ff40*/  FMUL R51, RZ, R8 ;  /* 0x00000008ff337220 */ /* 0x000fe20000400000 */
[----:B------:R-:W-:-:S07]  /*ff50*/  IMAD.MOV.U32 R52, RZ, RZ, RZ ;  /* 0x000000ffff347224 */ /* 0x000fce00078e00ff */
.L_x_534:
[----:B------:R-:W-:Y:S05]  /*ff60*/  BSYNC.RECONVERGENT B0 ;  /* 0x0000000000007941 */ /* 0x000fea0003800200 */
.L_x_533:
        /* <DEDUP_REMOVED lines=8> */
[----:B------:R-:W-:Y:S02]  /*fff0*/  FSEL R8, R47, 0.0083327032625675201416, !P0 ;  /* 0x3c0885e42f087808 */ /* 0x000fe40004000000 */
[----:B------:R-:W-:-:S02]  /*10000*/  FSEL R6, R11, -0.00019574658654164522886, !P0 ;  /* 0xb94d41530b067808 */ /* 0x000fc40004000000 */
[----:B------:R-:W-:Y:S02]  /*10010*/  FSEL R4, R51, 1, P0 ;  /* 0x3f80000033047808 */ /* 0x000fe40000000000 */
[----:B------:R-:W-:Y:S01]  /*10020*/  FSEL R9, -R48, -0.16666662693023681641, !P0 ;  /* 0xbe2aaaa830097808 */ /* 0x000fe20004000100 */
[C---:B------:R-:W-:Y:S02]  /*10030*/  FFMA R6, R5.reuse, R6, R8 ;  /* 0x0000000605067223 */ /* 0x040fe40000000008 */
[C---:B------:R-:W-:Y:S02]  /*10040*/  FFMA R7, R5.reuse, R4, RZ ;  /* 0x0000000405077223 */ /* 0x040fe400000000ff */
[----:B------:R-:W-:Y:S01]  /*10050*/  FFMA R6, R5, R6, R9 ;  /* 0x0000000605067223 */ /* 0x000fe20000000009 */
[----:B0-----:R-:W-:-:S03]  /*10060*/  UISETP.NE.AND UP0, UPT, UR5, UR6, UPT ;  /* 0x000000060500728c */ /* 0x001fc6000bf05270 */
[----:B------:R-:W-:-:S04]  /*10070*/  FFMA R4, R7, R6, R4 ;  /* 0x0000000607047223 */ /* 0x000fc80000000004 */
[----:B------:R-:W-:-:S04]  /*10080*/  @P1 FADD R4, RZ, -R4 ;  /* 0x80000004ff041221 */ /* 0x000fc80000000000 */
[----:B------:R-:W-:-:S04]  /*10090*/  FMUL R5, R4, UR15 ;  /* 0x0000000f04057c20 */ /* 0x000fc80008400000 */
[-C--:B-----5:R-:W-:Y:S01]  /*100a0*/  FMUL R4, R0, R5.reuse ;  /* 0x0000000500047220 */ /* 0x0a0fe20000400000 */
[----:B------:R-:W-:-:S03]  /*100b0*/  FMUL R5, RZ, R5 ;  /* 0x00000005ff057220 */ /* 0x000fc60000400000 */
[-C--:B------:R-:W-:Y:S01]  /*100c0*/  FFMA R7, RZ, R53.reuse, R4 ;  /* 0x00000035ff077223 */ /* 0x080fe20000000004 */
[----:B------:R-:W-:-:S03]  /*100d0*/  FFMA R5, R0, R53, -R5 ;  /* 0x0000003500057223 */ /* 0x000fc60000000805 */
[C---:B------:R-:W-:Y:S01]  /*100e0*/  FMUL R9, R46.reuse, R7 ;  /* 0x000000072e097220 */ /* 0x040fe20000400000 */
[----:B------:R-:W-:-:S03]  /*100f0*/  FMUL R46, R46, R5 ;  /* 0x000000052e2e7220 */ /* 0x000fc60000400000 */
[C---:B------:R-:W-:Y:S01]  /*10100*/  FFMA R9, R10.reuse, R5, -R9 ;  /* 0x000000050a097223 */ /* 0x040fe20000000809 */
[----:B------:R-:W-:-:S03]  /*10110*/  FFMA R46, R10, R7, R46 ;  /* 0x000000070a2e7223 */ /* 0x000fc6000000002e */
[----:B------:R-:W-:Y:S01]  /*10120*/  FADD R32, R9, R32 ;  /* 0x0000002009207221 */ /* 0x000fe20000000000 */
[----:B------:R-:W-:Y:S01]  /*10130*/  FADD R33, R46, R33 ;  /* 0x000000212e217221 */ /* 0x000fe20000000000 */
[----:B------:R-:W-:Y:S06]  /*10140*/  BRA.U UP0, `(.L_x_537) ;  /* 0xffffff0900647547 */ /* 0x000fec000b83ffff */
[----:B------:R-:W0:Y:S01]  /*10150*/  LDCU UR5, c[0x0][0x3dc] ;  /* 0x00007b80ff0577ac */ /* 0x000e220008000800 */
[----:B------:R-:W-:-:S04]  /*10160*/  UIADD3 UR4, UPT, UPT, UR4, 0x1, URZ ;  /* 0x0000000104047890 */ /* 0x000fc8000fffe0ff */
[----:B0-----:R-:W-:-:S09]  /*10170*/  UISETP.NE.AND UP0, UPT, UR4, UR5, UPT ;  /* 0x000000050400728c */ /* 0x001fd2000bf05270 */
[----:B------:R-:W-:Y:S05]  /*10180*/  BRA.U UP0, `(.L_x_538) ;  /* 0xffffff0900347547 */ /* 0x000fea000b83ffff */
.L_x_264:
[----:B------:R-:W0:Y:S02]  /*10190*/  LDC.64 R2, c[0x0][0x380] ;  /* 0x0000e000ff027b82 */ /* 0x000e240000000a00 */
[----:B0-----:R-:W-:-:S05]  /*101a0*/  IMAD.WIDE R44, R44, 0x8, R2 ;  /* 0x000000082c2c7825 */ /* 0x001fca00078e0202 */
[----:B------:R-:W-:Y:S01]  /*101b0*/  STG.E.64 desc[UR8][R44.64], R32 ;  /* 0x000000202c007986 */ /* 0x000fe2000c101b08 */
[----:B------:R-:W-:Y:S05]  /*101c0*/  EXIT ;  /* 0x000000000000794d */ /* 0x000fea0003800000 */
        .weak           $__internal_3_$__cuda_sm20_rcp_rn_f32_slowpath
        .type           $__internal_3_$__cuda_sm20_rcp_rn_f32_slowpath,@function
        .size           $__internal_3_$__cuda_sm20_rcp_rn_f32_slowpath,($__internal_4_$__cuda_sm20_sqrt_rn_f32_slowpath - $__internal_3_$__cuda_sm20_rcp_rn_f32_slowpath)
$__internal_3_$__cuda_sm20_rcp_rn_f32_slowpath:
[----:B------:R-:W-:Y:S01]  /*101d0*/  SHF.L.U32 R46, R49, 0x1, RZ ;  /* 0x00000001312e7819 */ /* 0x000fe200000006ff */
[----:B------:R-:W-:Y:S03]  /*101e0*/  BSSY.RECONVERGENT B0, `(.L_x_539) ;  /* 0x0000030000007945 */ /* 0x000fe60003800200 */
[----:B------:R-:W-:-:S04]  /*101f0*/  SHF.R.U32.HI R46, RZ, 0x18, R46 ;  /* 0x00000018ff2e7819 */ /* 0x000fc8000001162e */
[----:B------:R-:W-:-:S13]  /*10200*/  ISETP.NE.U32.AND P0, PT, R46, RZ, PT ;  /* 0x000000ff2e00720c */ /* 0x000fda0003f05070 */
[----:B------:R-:W-:Y:S05]  /*10210*/  @P0 BRA `(.L_x_540) ;  /* 0x0000000000280947 */ /* 0x000fea0003800000 */
[----:B------:R-:W-:-:S05]  /*10220*/  IMAD.SHL.U32 R0, R49, 0x2, RZ ;  /* 0x0000000231007824 */ /* 0x000fca00078e00ff */
        /* <DEDUP_REMOVED lines=9> */
.L_x_540:
[----:B------:R-:W-:-:S04]  /*102c0*/  IADD3 R0, PT, PT, R46, -0xfd, RZ ;  /* 0xffffff032e007810 */ /* 0x000fc80007ffe0ff */
[----:B------:R-:W-:-:S13]  /*102d0*/  ISETP.GT.U32.AND P0, PT, R0, 0x1, PT ;  /* 0x000000010000780c */ /* 0x000fda0003f04070 */
[----:B------:R-:W-:Y:S05]  /*102e0*/  @P0 BRA `(.L_x_542) ;  /* 0x0000000000780947 */ /* 0x000fea0003800000 */
[----:B------:R-:W-:Y:S01]  /*102f0*/  LOP3.LUT R52, R49, 0x7fffff, RZ, 0xc0, !PT ;  /* 0x007fffff31347812 */ /* 0x000fe200078ec0ff */
[----:B------:R-:W-:Y:S01]  /*10300*/  IMAD.MOV.U32 R47, RZ, RZ, 0x3 ;  /* 0x00000003ff2f7424 */ /* 0x000fe200078e00ff */
[----:B------:R-:W-:Y:S02]  /*10310*/  IADD3 R46, PT, PT, R46, -0xfc, RZ ;  /* 0xffffff042e2e7810 */ /* 0x000fe40007ffe0ff */
[----:B------:R-:W-:Y:S02]  /*10320*/  LOP3.LUT R52, R52, 0x3f800000, RZ, 0xfc, !PT ;  /* 0x3f80000034347812 */ /* 0x000fe400078efcff */
[----:B------:R-:W-:Y:S02]  /*10330*/  SHF.L.U32 R47, R47, R0, RZ ;  /* 0x000000002f2f7219 */ /* 0x000fe400000006ff */
[----:B------:R-:W0:Y:S02]  /*10340*/  MUFU.RCP R51, R52 ;  /* 0x0000003400337308 */ /* 0x000e240000001000 */
[----:B0-----:R-:W-:-:S04]  /*10350*/  FFMA R50, R52, R51, -1 ;  /* 0xbf80000034327423 */ /* 0x001fc80000000033 */
[----:B------:R-:W-:-:S04]  /*10360*/  FADD.FTZ R50, -R50, -RZ ;  /* 0x800000ff32327221 */ /* 0x000fc80000010100 */
[CCC-:B------:R-:W-:Y:S01]  /*10370*/  FFMA.RM R53, R51.reuse, R50.reuse, R51.reuse ;  /* 0x0000003233357223 */ /* 0x1c0fe20000004033 */
[----:B------:R-:W-:-:S04]  /*10380*/  FFMA.RP R50, R51, R50, R51 ;  /* 0x0000003233327223 */ /* 0x000fc80000008033 */
[C---:B------:R-:W-:Y:S02]  /*10390*/  LOP3.LUT R51, R53.reuse, 0x7fffff, RZ, 0xc0, !PT ;  /* 0x007fffff35337812 */ /* 0x040fe400078ec0ff */
[----:B------:R-:W-:Y:S02]  /*103a0*/  FSETP.NEU.FTZ.AND P0, PT, R53, R50, PT ;  /* 0x000000323500720b */ /* 0x000fe40003f1d000 */
[----:B------:R-:W-:Y:S02]  /*103b0*/  LOP3.LUT R51, R51, 0x800000, RZ, 0xfc, !PT ;  /* 0x0080000033337812 */ /* 0x000fe400078efcff */
[----:B------:R-:W-:Y:S02]  /*103c0*/  SEL R50, RZ, 0xffffffff, !P0 ;  /* 0xffffffffff327807 */ /* 0x000fe40004000000 */
[----:B------:R-:W-:Y:S02]  /*103d0*/  LOP3.LUT R47, R47, R51, RZ, 0xc0, !PT ;  /* 0x000000332f2f7212 */ /* 0x000fe400078ec0ff */
[----:B------:R-:W-:-:S02]  /*103e0*/  IADD3 R50, PT, PT, -R50, RZ, RZ ;  /* 0x000000ff32327210 */ /* 0x000fc40007ffe1ff */
[-C--:B------:R-:W-:Y:S02]  /*103f0*/  SHF.R.U32.HI R47, RZ, R0.reuse, R47 ;  /* 0x00000000ff2f7219 */ /* 0x080fe4000001162f */
[--C-:B------:R-:W-:Y:S02]  /*10400*/  LOP3.LUT P0, RZ, R50, R0, R51.reuse, 0xf8, !PT ;  /* 0x0000000032ff7212 */ /* 0x100fe4000780f833 */
[C---:B------:R-:W-:Y:S02]  /*10410*/  LOP3.LUT P1, RZ, R47.reuse, 0x1, RZ, 0xc0, !PT ;  /* 0x000000012fff7812 */ /* 0x040fe4000782c0ff */
[----:B------:R-:W-:Y:S02]  /*10420*/  LOP3.LUT P2, RZ, R47, 0x2, RZ, 0xc0, !PT ;  /* 0x000000022fff7812 */ /* 0x000fe4000784c0ff */
[----:B------:R-:W-:Y:S02]  /*10430*/  SHF.R.U32.HI R46, RZ, R46, R51 ;  /* 0x0000002eff2e7219 */ /* 0x000fe40000011633 */
[----:B------:R-:W-:-:S02]  /*10440*/  PLOP3.LUT P0, PT, P1, P0, P2, 0xe0, 0x0 ;  /* 0x000000000000781c */ /* 0x000fc40000f01c20 */
[----:B------:R-:W-:Y:S02]  /*10450*/  LOP3.LUT P1, RZ, R49, 0x7fffff, RZ, 0xc0, !PT ;  /* 0x007fffff31ff7812 */ /* 0x000fe4000782c0ff */
[----:B------:R-:W-:-:S05]  /*10460*/  SEL R0, RZ, 0x1, !P0 ;  /* 0x00000001ff007807 */ /* 0x000fca0004000000 */
[----:B------:R-:W-:-:S05]  /*10470*/  IMAD.MOV R0, RZ, RZ, -R0 ;  /* 0x000000ffff007224 */ /* 0x000fca00078e0a00 */
[----:B------:R-:W-:-:S13]  /*10480*/  ISETP.GE.AND P0, PT, R0, RZ, PT ;  /* 0x000000ff0000720c */ /* 0x000fda0003f06270 */
[----:B------:R-:W-:-:S05]  /*10490*/  @!P0 VIADD R46, R46, 0x1 ;  /* 0x000000012e2e8836 */ /* 0x000fca0000000000 */
[----:B------:R-:W-:-:S04]  /*104a0*/  @!P1 SHF.L.U32 R46, R46, 0x1, RZ ;  /* 0x000000012e2e9819 */ /* 0x000fc800000006ff */
[----:B------:R-:W-:Y:S01]  /*104b0*/  LOP3.LUT R46, R46, 0x80000000, R49, 0xf8, !PT ;  /* 0x800000002e2e7812 */ /* 0x000fe200078ef831 */
[----:B------:R-:W-:Y:S06]  /*104c0*/  BRA `(.L_x_541) ;  /* 0x0000000000047947 */ /* 0x000fec0003800000 */
.L_x_542:
[----:B------:R0:W1:Y:S02]  /*104d0*/  MUFU.RCP R46, R49 ;  /* 0x00000031002e7308 */ /* 0x0000640000001000 */
.L_x_541:
[----:B------:R-:W-:Y:S05]  /*104e0*/  BSYNC.RECONVERGENT B0 ;  /* 0x0000000000007941 */ /* 0x000fea0003800200 */
.L_x_539:
[----:B0-----:R-:W-:-:S04]  /*104f0*/  IMAD.MOV.U32 R49, RZ, RZ, 0x0 ;  /* 0x00000000ff317424 */ /* 0x001fc800078e00ff */
[----:B-1----:R-:W-:Y:S05]  /*10500*/  RET.REL.NODEC R48 `(_Z7TXfieldP6float2PKfS2_PKS_S4_S4_S2_S2_ffffffiiiii) ;  /* 0xfffffef830bc7950 */ /* 0x002fea0003c3ffff */
        .weak           $__internal_4_$__cuda_sm20_sqrt_rn_f32_slowpath
        .type           $__internal_4_$__cuda_sm20_sqrt_rn_f32_slowpath,@function
        .size           $__internal_4_$__cuda_sm20_sqrt_rn_f32_slowpath,($__internal_5_$__cuda_sm3x_div_rn_noftz_f32_slowpath - $__internal_4_$__cuda_sm20_sqrt_rn_f32_slowpath)
$__internal_4_$__cuda_sm20_sqrt_rn_f32_slowpath:
[----:B------:R-:W-:-:S13]  /*10510*/  LOP3.LUT P0, RZ, R46, 0x7fffffff, RZ, 0xc0, !PT ;  /* 0x7fffffff2eff7812 */ /* 0x000fda000780c0ff */
[----:B------:R-:W-:Y:S01]  /*10520*/  @!P0 MOV R51, R46 ;  /* 0x0000002e00338202 */ /* 0x000fe20000000f00 */
[----:B------:R-:W-:Y:S06]  /*10530*/  @!P0 BRA `(.L_x_543) ;  /* 0x0000000000408947 */ /* 0x000fec0003800000 */
[----:B------:R-:W-:-:S13]  /*10540*/  FSETP.GEU.FTZ.AND P0, PT, R46, RZ, PT ;  /* 0x000000ff2e00720b */ /* 0x000fda0003f1e000 */
[----:B------:R-:W-:Y:S01]  /*10550*/  @!P0 IMAD.MOV.U32 R51, RZ, RZ, 0x7fffffff ;  /* 0x7fffffffff338424 */ /* 0x000fe200078e00ff */
[----:B------:R-:W-:Y:S06]  /*10560*/  @!P0 BRA `(.L_x_543) ;  /* 0x0000000000348947 */ /* 0x000fec0003800000 */
[----:B------:R-:W-:-:S13]  /*10570*/  FSETP.GTU.FTZ.AND P0, PT, |R46|, +INF , PT ;  /* 0x7f8000002e00780b */ /* 0x000fda0003f1c200 */
[----:B------:R-:W-:Y:S01]  /*10580*/  @P0 FADD.FTZ R51, R46, 1 ;  /* 0x3f8000002e330421 */ /* 0x000fe20000010000 */
[----:B------:R-:W-:Y:S06]  /*10590*/  @P0 BRA `(.L_x_543) ;  /* 0x0000000000280947 */ /* 0x000fec0003800000 */
[----:B------:R-:W-:-:S13]  /*105a0*/  FSETP.NEU.FTZ.AND P0, PT, |R46|, +INF , PT ;  /* 0x7f8000002e00780b */ /* 0x000fda0003f1d200 */
[----:B------:R-:W-:Y:S01]  /*105b0*/  @P0 FFMA R50, R46, 1.84467440737095516160e+19, RZ ;  /* 0x5f8000002e320823 */ /* 0x000fe200000000ff */
[----:B------:R-:W-:-:S03]  /*105c0*/  @!P0 MOV R51, R46 ;  /* 0x0000002e00338202 */ /* 0x000fc60000000f00 */
[----:B------:R-:W0:Y:S02]  /*105d0*/  @P0 MUFU.RSQ R47, R50 ;  /* 0x00000032002f0308 */ /* 0x000e240000001400 */
[----:B0-----:R-:W-:Y:S01]  /*105e0*/  @P0 FMUL.FTZ R49, R50, R47 ;  /* 0x0000002f32310220 */ /* 0x001fe20000410000 */
[----:B------:R-:W-:-:S03]  /*105f0*/  @P0 FMUL.FTZ R47, R47, 0.5 ;  /* 0x3f0000002f2f0820 */ /* 0x000fc60000410000 */
[----:B------:R-:W-:-:S04]  /*10600*/  @P0 FADD.FTZ R48, -R49, -RZ ;  /* 0x800000ff31300221 */ /* 0x000fc80000010100 */
[----:B------:R-:W-:-:S04]  /*10610*/  @P0 FFMA R48, R49, R48, R50 ;  /* 0x0000003031300223 */ /* 0x000fc80000000032 */
[----:B------:R-:W-:-:S04]  /*10620*/  @P0 FFMA R47, R48, R47, R49 ;  /* 0x0000002f302f0223 */ /* 0x000fc80000000031 */
[----:B------:R-:W-:-:S07]  /*10630*/  @P0 FMUL.FTZ R51, R47, 2.3283064365386962891e-10 ;  /* 0x2f8000002f330820 */ /* 0x000fce0000410000 */
.L_x_543:
[----:B------:R-:W-:Y:S02]  /*10640*/  HFMA2 R47, -RZ, RZ, 0, 0 ;  /* 0x00000000ff2f7431 */ /* 0x000fe400000001ff */
[----:B------:R-:W-:-:S04]  /*10650*/  IMAD.MOV.U32 R46, RZ, RZ, R0 ;  /* 0x000000ffff2e7224 */ /* 0x000fc800078e0000 */
[----:B------:R-:W-:Y:S05]  /*10660*/  RET.REL.NODEC R46 `(_Z7TXfieldP6float2PKfS2_PKS_S4_S4_S2_S2_ffffffiiiii) ;  /* 0xfffffef82e647950 */ /* 0x000fea0003c3ffff */
        .weak           $__internal_5_$__cuda_sm3x_div_rn_noftz_f32_slowpath
        .type           $__internal_5_$__cuda_sm3x_div_rn_noftz_f32_slowpath,@function
        .size           $__internal_5_$__cuda_sm3x_div_rn_noftz_f32_slowpath,(.L_x_561 - $__internal_5_$__cuda_sm3x_div_rn_noftz_f32_slowpath)
$__internal_5_$__cuda_sm3x_div_rn_noftz_f32_slowpath:
[----:B------:R-:W-:Y:S01]  /*10670*/  SHF.R.U32.HI R47, RZ, 0x17, R52 ;  /* 0x00000017ff2f7819 */ /* 0x000fe20000011634 */
[----:B------:R-:W-:Y:S01]  /*10680*/  BSSY.RECONVERGENT B0, `(.L_x_544) ;  /* 0x0000062000007945 */ /* 0x000fe20003800200 */
[----:B------:R-:W-:Y:S02]  /*10690*/  SHF.R.U32.HI R50, RZ, 0x17, R53 ;  /* 0x00000017ff327819 */ /* 0x000fe40000011635 */
[----:B------:R-:W-:Y:S02]  /*106a0*/  LOP3.LUT R47, R47, 0xff, RZ, 0xc0, !PT ;  /* 0x000000ff2f2f7812 */ /* 0x000fe400078ec0ff */
[----:B------:R-:W-:-:S03]  /*106b0*/  LOP3.LUT R50, R50, 0xff, RZ, 0xc0, !PT ;  /* 0x000000ff32327812 */ /* 0x000fc600078ec0ff */
[----:B------:R-:W-:Y:S01]  /*106c0*/  VIADD R0, R47, 0xffffffff ;  /* 0xffffffff2f007836 */ /* 0x000fe20000000000 */
[----:B------:R-:W-:-:S04]  /*106d0*/  IADD3 R49, PT, PT, R50, -0x1, RZ ;  /* 0xffffffff32317810 */ /* 0x000fc80007ffe0ff */
[----:B------:R-:W-:-:S04]  /*106e0*/  ISETP.GT.U32.AND P0, PT, R0, 0xfd, PT ;  /* 0x000000fd0000780c */ /* 0x000fc80003f04070 */
[----:B------:R-:W-:-:S13]  /*106f0*/  ISETP.GT.U32.OR P0, PT, R49, 0xfd, P0 ;  /* 0x000000fd3100780c */ /* 0x000fda0000704470 */
[----:B------:R-:W-:Y:S01]  /*10700*/  @!P0 IMAD.MOV.U32 R48, RZ, RZ, RZ ;  /* 0x000000ffff308224 */ /* 0x000fe200078e00ff */
        /* <DEDUP_REMOVED lines=19> */
[----:B------:R-:W-:Y:S01]  /*10840*/  @P0 MOV R48, RZ ;  /* 0x000000ff00300202 */ /* 0x000fe20000000f00 */
[----:B------:R-:W-:Y:S02]  /*10850*/  @!P0 IMAD.MOV.U32 R48, RZ, RZ, -0x40 ;  /* 0xffffffc0ff308424 */ /* 0x000fe400078e00ff */
[----:B------:R-:W-:Y:S01]  /*10860*/  @!P0 FFMA R53, R53, 1.84467440737095516160e+19, RZ ;  /* 0x5f80000035358823 */ /* 0x000fe200000000ff */
[----:B------:R-:W-:Y:S02]  /*10870*/  @!P1 FFMA R52, R52, 1.84467440737095516160e+19, RZ ;  /* 0x5f80000034349823 */ /* 0x000fe400000000ff */
[----:B------:R-:W-:-:S07]  /*10880*/  @!P1 IADD3 R48, PT, PT, R48, 0x40, RZ ;  /* 0x0000004030309810 */ /* 0x000fce0007ffe0ff */
.L_x_545:
[----:B------:R-:W-:Y:S01]  /*10890*/  LEA R49, R47, 0xc0800000, 0x17 ;  /* 0xc08000002f317811 */ /* 0x000fe200078eb8ff */
[----:B------:R-:W-:Y:S01]  /*108a0*/  BSSY.RECONVERGENT B1, `(.L_x_550) ;  /* 0x0000036000017945 */ /* 0x000fe20003800200 */
[----:B------:R-:W-:-:S03]  /*108b0*/  IADD3 R50, PT, PT, R50, -0x7f, RZ ;  /* 0xffffff8132327810 */ /* 0x000fc60007ffe0ff */
[----:B------:R-:W-:Y:S02]  /*108c0*/  IMAD.IADD R64, R52, 0x1, -R49 ;  /* 0x0000000134407824 */ /* 0x000fe400078e0a31 */
[----:B------:R-:W-:Y:S02]  /*108d0*/  IMAD R0, R50, -0x800000, R53 ;  /* 0xff80000032007824 */ /* 0x000fe400078e0235 */
[----:B------:R-:W0:Y:S01]  /*108e0*/  MUFU.RCP R52, R64 ;  /* 0x0000004000347308 */ /* 0x000e220000001000 */
[----:B------:R-:W-:-:S04]  /*108f0*/  FADD.FTZ R49, -R64, -RZ ;  /* 0x800000ff40317221 */ /* 0x000fc80000010100 */
[----:B0-----:R-:W-:-:S04]  /*10900*/  FFMA R51, R52, R49, 1 ;  /* 0x3f80000034337423 */ /* 0x001fc80000000031 */
[----:B------:R-:W-:-:S04]  /*10910*/  FFMA R51, R52, R51, R52 ;  /* 0x0000003334337223 */ /* 0x000fc80000000034 */
[----:B------:R-:W-:-:S04]  /*10920*/  FFMA R52, R0, R51, RZ ;  /* 0x0000003300347223 */ /* 0x000fc800000000ff */
[----:B------:R-:W-:-:S04]  /*10930*/  FFMA R53, R49, R52, R0 ;  /* 0x0000003431357223 */ /* 0x000fc80000000000 */
[----:B------:R-:W-:Y:S01]  /*10940*/  FFMA R52, R51, R53, R52 ;  /* 0x0000003533347223 */ /* 0x000fe20000000034 */
[----:B------:R-:W-:-:S03]  /*10950*/  IADD3 R53, PT, PT, R50, 0x7f, -R47 ;  /* 0x0000007f32357810 */ /* 0x000fc60007ffe82f */
[----:B------:R-:W-:Y:S02]  /*10960*/  FFMA R49, R49, R52, R0 ;  /* 0x0000003431317223 */ /* 0x000fe40000000000 */
[----:B------:R-:W-:Y:S02]  /*10970*/  IMAD.IADD R53, R53, 0x1, R48 ;  /* 0x0000000135357824 */ /* 0x000fe400078e0230 */
[----:B------:R-:W-:-:S05]  /*10980*/  FFMA R0, R51, R49, R52 ;  /* 0x0000003133007223 */ /* 0x000fca0000000034 */
[----:B------:R-:W-:-:S04]  /*10990*/  SHF.R.U32.HI R47, RZ, 0x17, R0 ;  /* 0x00000017ff2f7819 */ /* 0x000fc80000011600 */
[----:B------:R-:W-:-:S04]  /*109a0*/  LOP3.LUT R48, R47, 0xff, RZ, 0xc0, !PT ;  /* 0x000000ff2f307812 */ /* 0x000fc800078ec0ff */
[----:B------:R-:W-:-:S05]  /*109b0*/  IADD3 R47, PT, PT, R48, R53, RZ ;  /* 0x00000035302f7210 */ /* 0x000fca0007ffe0ff */
[----:B------:R-:W-:-:S05]  /*109c0*/  VIADD R48, R47, 0xffffffff ;  /* 0xffffffff2f307836 */ /* 0x000fca0000000000 */
        /* <DEDUP_REMOVED lines=9> */
[CCC-:B------:R-:W-:Y:S01]  /*10a60*/  FFMA.RZ R48, R51.reuse, R49.reuse, R52.reuse ;  /* 0x0000003133307223 */ /* 0x1c0fe2000000c034 */
[CCC-:B------:R-:W-:Y:S01]  /*10a70*/  FFMA.RP R50, R51.reuse, R49.reuse, R52.reuse ;  /* 0x0000003133327223 */ /* 0x1c0fe20000008034 */
[----:B------:R-:W-:Y:S01]  /*10a80*/  FFMA.RM R51, R51, R49, R52 ;  /* 0x0000003133337223 */ /* 0x000fe20000004034 */
[C---:B------:R-:W-:Y:S02]  /*10a90*/  IADD3 R49, PT, PT, R47.reuse, 0x20, RZ ;  /* 0x000000202f317810 */ /* 0x040fe40007ffe0ff */
[----:B------:R-:W-:Y:S02]  /*10aa0*/  LOP3.LUT R48, R48, 0x7fffff, RZ, 0xc0, !PT ;  /* 0x007fffff30307812 */ /* 0x000fe400078ec0ff */
[C---:B------:R-:W-:Y:S02]  /*10ab0*/  ISETP.NE.AND P0, PT, R47.reuse, RZ, PT ;  /* 0x000000ff2f00720c */ /* 0x040fe40003f05270 */
[----:B------:R-:W-:Y:S02]  /*10ac0*/  LOP3.LUT R48, R48, 0x800000, RZ, 0xfc, !PT ;  /* 0x0080000030307812 */ /* 0x000fe400078efcff */
[----:B------:R-:W-:Y:S01]  /*10ad0*/  ISETP.NE.AND P1, PT, R47, RZ, PT ;  /* 0x000000ff2f00720c */ /* 0x000fe20003f25270 */
[----:B------:R-:W-:Y:S01]  /*10ae0*/  IMAD.MOV R47, RZ, RZ, -R47 ;  /* 0x000000ffff2f7224 */ /* 0x000fe200078e0a2f */
[----:B------:R-:W-:-:S02]  /*10af0*/  SHF.L.U32 R49, R48, R49, RZ ;  /* 0x0000003130317219 */ /* 0x000fc400000006ff */
[----:B------:R-:W-:Y:S02]  /*10b00*/  FSETP.NEU.FTZ.AND P2, PT, R50, R51, PT ;  /* 0x000000333200720b */ /* 0x000fe40003f5d000 */
[----:B------:R-:W-:Y:S02]  /*10b10*/  SEL R47, R47, RZ, P0 ;  /* 0x000000ff2f2f7207 */ /* 0x000fe40000000000 */
[----:B------:R-:W-:Y:S02]  /*10b20*/  ISETP.NE.AND P1, PT, R49, RZ, P1 ;  /* 0x000000ff3100720c */ /* 0x000fe40000f25270 */
[----:B------:R-:W-:Y:S02]  /*10b30*/  SHF.R.U32.HI R50, RZ, R47, R48 ;  /* 0x0000002fff327219 */ /* 0x000fe40000011630 */
[----:B------:R-:W-:Y:S02]  /*10b40*/  PLOP3.LUT P1, PT, P2, P1, PT, 0xf8, 0x8f ;  /* 0x00000000008f781c */ /* 0x000fe40001723f70 */
[----:B------:R-:W-:-:S02]  /*10b50*/  SHF.R.U32.HI R48, RZ, 0x1, R50 ;  /* 0x00000001ff307819 */ /* 0x000fc40000011632 */
[----:B------:R-:W-:-:S04]  /*10b60*/  SEL R47, RZ, 0x1, !P1 ;  /* 0x00000001ff2f7807 */ /* 0x000fc80004800000 */
[----:B------:R-:W-:-:S04]  /*10b70*/  LOP3.LUT R47, R47, 0x1, R48, 0xf8, !PT ;  /* 0x000000012f2f7812 */ /* 0x000fc800078ef830 */
[----:B------:R-:W-:-:S04]  /*10b80*/  LOP3.LUT R47, R47, R50, RZ, 0xc0, !PT ;  /* 0x000000322f2f7212 */ /* 0x000fc800078ec0ff */
[----:B------:R-:W-:-:S04]  /*10b90*/  IADD3 R47, PT, PT, R48, R47, RZ ;  /* 0x0000002f302f7210 */ /* 0x000fc80007ffe0ff */
[----:B------:R-:W-:Y:S01]  /*10ba0*/  LOP3.LUT R0, R47, R0, RZ, 0xfc, !PT ;  /* 0x000000002f007212 */ /* 0x000fe200078efcff */
[----:B------:R-:W-:Y:S06]  /*10bb0*/  BRA `(.L_x_553) ;  /* 0x0000000000107947 */ /* 0x000fec0003800000 */
.L_x_552:
[----:B------:R-:W-:-:S04]  /*10bc0*/  LOP3.LUT R0, R0, 0x80000000, RZ, 0xc0, !PT ;  /* 0x8000000000007812 */ /* 0x000fc800078ec0ff */
[----:B------:R-:W-:Y:S01]  /*10bd0*/  LOP3.LUT R0, R0, 0x7f800000, RZ, 0xfc, !PT ;  /* 0x7f80000000007812 */ /* 0x000fe200078efcff */
[----:B------:R-:W-:Y:S06]  /*10be0*/  BRA `(.L_x_553) ;  /* 0x0000000000047947 */ /* 0x000fec0003800000 */
.L_x_551:
[----:B------:R-:W-:-:S07]  /*10bf0*/  IMAD R0, R53, 0x800000, R0 ;  /* 0x0080000035007824 */ /* 0x000fce00078e0200 */
.L_x_553:
[----:B------:R-:W-:Y:S05]  /*10c00*/  BSYNC.RECONVERGENT B1 ;  /* 0x0000000000017941 */ /* 0x000fea0003800200 */
.L_x_550:
[----:B------:R-:W-:Y:S05]  /*10c10*/  BRA `(.L_x_554) ;  /* 0x0000000000207947 */ /* 0x000fea0003800000 */
.L_x_549:
[----:B------:R-:W-:-:S04]  /*10c20*/  LOP3.LUT R52, R52, 0x80000000, R53, 0x48, !PT ;  /* 0x8000000034347812 */ /* 0x000fc800078e4835 */
[----:B------:R-:W-:Y:S01]  /*10c30*/  LOP3.LUT R0, R52, 0x7f800000, RZ, 0xfc, !PT ;  /* 0x7f80000034007812 */ /* 0x000fe200078efcff */
[----:B------:R-:W-:Y:S06]  /*10c40*/  BRA `(.L_x_554) ;  /* 0x0000000000147947 */ /* 0x000fec0003800000 */
.L_x_548:
[----:B------:R-:W-:Y:S01]  /*10c50*/  LOP3.LUT R0, R52, 0x80000000, R53, 0x48, !PT ;  /* 0x8000000034007812 */ /* 0x000fe200078e4835 */
[----:B------:R-:W-:Y:S06]  /*10c60*/  BRA `(.L_x_554) ;  /* 0x00000000000c7947 */ /* 0x000fec0003800000 */
.L_x_547:
[----:B------:R-:W0:Y:S01]  /*10c70*/  MUFU.RSQ R0, -QNAN ;  /* 0xffc0000000007908 */ /* 0x000e220000001400 */
[----:B------:R-:W-:Y:S05]  /*10c80*/  BRA `(.L_x_554) ;  /* 0x0000000000047947 */ /* 0x000fea0003800000 */
.L_x_546:
[----:B------:R-:W-:-:S07]  /*10c90*/  FADD.FTZ R0, R53, R52 ;  /* 0x0000003435007221 */ /* 0x000fce0000010000 */
.L_x_554:
[----:B------:R-:W-:Y:S05]  /*10ca0*/  BSYNC.RECONVERGENT B0 ;  /* 0x0000000000007941 */ /* 0x000fea0003800200 */
.L_x_544:
[----:B------:R-:W-:-:S04]  /*10cb0*/  HFMA2 R47, -RZ, RZ, 0, 0 ;  /* 0x00000000ff2f7431 */ /* 0x000fc800000001ff */
[----:B0-----:R-:W-:Y:S05]  /*10cc0*/  RET.REL.NODEC R46 `(_Z7TXfieldP6float2PKfS2_PKS_S4_S4_S2_S2_ffffffiiiii) ;  /* 0xfffffef02ecc7950 */ /* 0x001fea0003c3ffff */
.L_x_555:
        /* <DEDUP_REMOVED lines=11> */
.L_x_561:


//--------------------- .nv.global.init           --------------------------
	.section	.nv.global.init,"aw",@progbits
	.align	4
.nv.global.init:
	.type		__cudart_i2opi_f,@object
	.size		__cudart_i2opi_f,(.L_5 - __cudart_i2opi_f)
__cudart_i2opi_f:
        /*0000*/ 	.byte	0x41, 0x90, 0x43, 0x3c, 0x99, 0x95, 0x62, 0xdb, 0xc0, 0xdd, 0x34, 0xf5, 0xd1, 0x57, 0x27, 0xfc
        /*0010*/ 	.byte	0x29, 0x15, 0x44, 0x4e, 0x6e, 0x83, 0xf9, 0xa2
.L_5:


//--------------------- .nv.shared.reserved.0     --------------------------
	.section	.nv.shared.reserved.0,"aw",@nobits
	.weak		__nv_reservedSMEM_offset_0_alias
	.size		__nv_reservedSMEM_offset_0_alias, 0, 64
	.other		__nv_reservedSMEM_offset_0_alias,@"STO_CUDA_RESERVED_SHARED STV_DEFAULT"
__nv_reservedSMEM_offset_0_alias:
	.zero		0
	.zero		64


//--------------------- .nv.constant0._Z7RXfieldP6float2PKfS2_PKS_S4_ffffffiiii --------------------------
	.section	.nv.constant0._Z7RXfieldP6float2PKfS2_PKS_S4_ffffffiiii,"a",@progbits
	.sectionflags	@""
	.align	4
.nv.constant0._Z7RXfieldP6float2PKfS2_PKS_S4_ffffffiiii:
	.zero		976


//--------------------- .nv.constant0._Z7TXfieldP6float2PKfS2_PKS_S4_S4_S2_S2_ffffffiiiii --------------------------
	.section	.nv.constant0._Z7TXfieldP6float2PKfS2_PKS_S4_S4_S2_S2_ffffffiiiii,"a",@progbits
	.sectionflags	@""
	.align	4
.nv.constant0._Z7TXfieldP6float2PKfS2_PKS_S4_S4_S2_S2_ffffffiiiii:
	.zero		1004


//--------------------- SYMBOLS --------------------------

	.type		.nv.reservedSmem.offset0,@object
	.size		.nv.reservedSmem.offset0,0x4
